def matmul_kernel(
    a_ptr,
    b_ptr,
    c_ptr,
    M,
    N,
    K,
    stride_am,
    stride_ak,
    stride_bk,
    stride_bn,
    stride_cm,
    stride_cn,
    BLOCK_M: tl.constexpr,
    BLOCK_N: tl.constexpr,
    BLOCK_K: tl.constexpr,
    GROUP_M: tl.constexpr,
):
    pid = tl.program_id(axis=0)
    num_pid_m = tl.cdiv(M, BLOCK_M)
    num_pid_n = tl.cdiv(N, BLOCK_N)
    num_pid_in_group = GROUP_M * num_pid_n
    group_id = pid // num_pid_in_group
    first_pid_m = group_id * GROUP_M
    group_size_m = min(num_pid_m - first_pid_m, GROUP_M)
    pid_m = first_pid_m + ((pid % num_pid_in_group) % group_size_m)
    pid_n = (pid % num_pid_in_group) // group_size_m

    offs_am = (pid_m * BLOCK_M + tl.arange(0, BLOCK_M)) % M
    offs_bn = (pid_n * BLOCK_N + tl.arange(0, BLOCK_N)) % N
    offs_k = tl.arange(0, BLOCK_K)
    a_ptrs = a_ptr + offs_am[:, None] * stride_am + offs_k[None, :] * stride_ak
    b_ptrs = b_ptr + offs_k[:, None] * stride_bk + offs_bn[None, :] * stride_bn

    acc = tl.zeros((BLOCK_M, BLOCK_N), dtype=tl.float32)
    for kk in range(0, tl.cdiv(K, BLOCK_K)):
        a = tl.load(a_ptrs, mask=offs_k[None, :] < K - kk * BLOCK_K, other=0.0)
        b = tl.load(b_ptrs, mask=offs_k[:, None] < K - kk * BLOCK_K, other=0.0)
        acc = tl.dot(a, b, acc)
        a_ptrs += BLOCK_K * stride_ak
        b_ptrs += BLOCK_K * stride_bk

    c = acc.to(c_ptr.dtype.element_ty)
    offs_cm = pid_m * BLOCK_M + tl.arange(0, BLOCK_M)
    offs_cn = pid_n * BLOCK_N + tl.arange(0, BLOCK_N)
    c_ptrs = c_ptr + offs_cm[:, None] * stride_cm + offs_cn[None, :] * stride_cn
    mask = (offs_cm[:, None] < M) & (offs_cn[None, :] < N)
    tl.store(c_ptrs, c, mask=mask)

# config = {"BLOCK_K": 64, "BLOCK_M": 256, "BLOCK_N": 256, "GROUP_M": 4, "arch": "sm_100", "dtype": "fp16", "num_ctas": 1, "num_stages": 3, "num_warps": 4}
# arch = sm_100


// ===== COMPILED SASS (sm_100a) =====

	.target	sm_100a

	.elftype	@"ET_EXEC"


//--------------------- .note.nv.tkinfo           --------------------------
	.section	.note.nv.tkinfo,"",@"SHT_NOTE"
	.sectionflags	@"SHF_NOTE_NV_TKINFO"
	.tkinfo
        /*0018*/ 	.word	0x00000081
        /*0030*/ 	.string	""
        /*0030*/ 	.string	"ptxas-blackwell"
        /*0030*/ 	.string	"Cuda compilation tools, release 12.9, V12.9.86"
        /*0030*/ 	.string	"Build cuda_12.9.r12.9/compiler.36037853_0"
        /*0030*/ 	.string	"-v  -suppress-debug-info  -lineinfo  -arch sm_100a "



//--------------------- .note.nv.cuver            --------------------------
	.section	.note.nv.cuver,"",@"SHT_NOTE"
	.sectionflags	@"SHF_NOTE_NV_CUVER"
        /*0018*/ 	.short	0x0001
        /*001a*/ 	.short	0x0064
        /*001c*/ 	.short	0x0001
        /*001e*/ 	.short	0x0000
        /*0020*/ 	.short	0x0001
        /*0022*/ 	.short	0x0000


//--------------------- .nv.info                  --------------------------
	.section	.nv.info,"",@"SHT_CUDA_INFO"
	.align	4


	//----- nvinfo : EIATTR_REGCOUNT
	.align		4
        /*0000*/ 	.byte	0x04, 0x2f
        /*0002*/ 	.short	(.L_4 - .L_3)
	.align		4
.L_3:
        /*0004*/ 	.word	index@(matmul_kernel)
        /*0008*/ 	.word	0x00000060


	//----- nvinfo : EIATTR_FRAME_SIZE
	.align		4
.L_4:
        /*000c*/ 	.byte	0x04, 0x11
        /*000e*/ 	.short	(.L_6 - .L_5)
	.align		4
.L_5:
        /*0010*/ 	.word	index@($__internal_2_$__cuda_sm10x_tcgen05_guardrail_trap_unallocated_columns_being_dealloced)
        /*0014*/ 	.word	0x00001040


	//----- nvinfo : EIATTR_FRAME_SIZE
	.align		4
.L_6:
        /*0018*/ 	.byte	0x04, 0x11
        /*001a*/ 	.short	(.L_8 - .L_7)
	.align		4
.L_7:
        /*001c*/ 	.word	index@($__internal_1_$__cuda_sm10x_tcgen05_guardrail_trap_phase_invalid_during_alloc)
        /*0020*/ 	.word	0x00001040


	//----- nvinfo : EIATTR_FRAME_SIZE
	.align		4
.L_8:
        /*0024*/ 	.byte	0x04, 0x11
        /*0026*/ 	.short	(.L_10 - .L_9)
	.align		4
.L_9:
        /*0028*/ 	.word	index@($__internal_0_$__cuda_sm10x_tcgen05_guardrail_trap_col_being_dealloced_not_returned_by_alloc)
        /*002c*/ 	.word	0x00001040


	//----- nvinfo : EIATTR_FRAME_SIZE
	.align		4
.L_10:
        /*0030*/ 	.byte	0x04, 0x11
        /*0032*/ 	.short	(.L_12 - .L_11)
	.align		4
.L_11:
        /*0034*/ 	.word	index@(matmul_kernel)
        /*0038*/ 	.word	0x00001040


	//----- nvinfo : EIATTR_MIN_STACK_SIZE
	.align		4
.L_12:
        /*003c*/ 	.byte	0x04, 0x12
        /*003e*/ 	.short	(.L_14 - .L_13)
	.align		4
.L_13:
        /*0040*/ 	.word	index@(matmul_kernel)
        /*0044*/ 	.word	0x00001040
.L_14:


//--------------------- .nv.info.matmul_kernel    --------------------------
	.section	.nv.info.matmul_kernel,"",@"SHT_CUDA_INFO"
	.sectionflags	@""
	.align	4


	//----- nvinfo : EIATTR_CUDA_API_VERSION
	.align		4
        /*0000*/ 	.byte	0x04, 0x37
        /*0002*/ 	.short	(.L_16 - .L_15)
.L_15:
        /*0004*/ 	.word	0x00000081


	//----- nvinfo : EIATTR_KPARAM_INFO
	.align		4
.L_16:
        /*0008*/ 	.byte	0x04, 0x17
        /*000a*/ 	.short	(.L_18 - .L_17)
.L_17:
        /*000c*/ 	.word	0x00000000
        /*0010*/ 	.short	0x000d
        /*0012*/ 	.short	0x0048
        /*0014*/ 	.byte	0x00, 0xf4, 0x21, 0x00


	//----- nvinfo : EIATTR_KPARAM_INFO
	.align		4
.L_18:
        /*0018*/ 	.byte	0x04, 0x17
        /*001a*/ 	.short	(.L_20 - .L_19)
.L_19:
        /*001c*/ 	.word	0x00000000
        /*0020*/ 	.short	0x000c
        /*0022*/ 	.short	0x0040
        /*0024*/ 	.byte	0x00, 0xf4, 0x21, 0x00


	//----- nvinfo : EIATTR_KPARAM_INFO
	.align		4
.L_20:
        /*0028*/ 	.byte	0x04, 0x17
        /*002a*/ 	.short	(.L_22 - .L_21)
.L_21:
        /*002c*/ 	.word	0x00000000
        /*0030*/ 	.short	0x000b
        /*0032*/ 	.short	0x0038
        /*0034*/ 	.byte	0x00, 0xf0, 0x11, 0x00


	//----- nvinfo : EIATTR_KPARAM_INFO
	.align		4
.L_22:
        /*0038*/ 	.byte	0x04, 0x17
        /*003a*/ 	.short	(.L_24 - .L_23)
.L_23:
        /*003c*/ 	.word	0x00000000
        /*0040*/ 	.short	0x000a
        /*0042*/ 	.short	0x0034
        /*0044*/ 	.byte	0x00, 0xf0, 0x11, 0x00


	//----- nvinfo : EIATTR_KPARAM_INFO
	.align		4
.L_24:
        /*0048*/ 	.byte	0x04, 0x17
        /*004a*/ 	.short	(.L_26 - .L_25)
.L_25:
        /*004c*/ 	.word	0x00000000
        /*0050*/ 	.short	0x0009
        /*0052*/ 	.short	0x0030
        /*0054*/ 	.byte	0x00, 0xf0, 0x11, 0x00


	//----- nvinfo : EIATTR_KPARAM_INFO
	.align		4
.L_26:
        /*0058*/ 	.byte	0x04, 0x17
        /*005a*/ 	.short	(.L_28 - .L_27)
.L_27:
        /*005c*/ 	.word	0x00000000
        /*0060*/ 	.short	0x0008
        /*0062*/ 	.short	0x002c
        /*0064*/ 	.byte	0x00, 0xf0, 0x11, 0x00


	//----- nvinfo : EIATTR_KPARAM_INFO
	.align		4
.L_28:
        /*0068*/ 	.byte	0x04, 0x17
        /*006a*/ 	.short	(.L_30 - .L_29)
.L_29:
        /*006c*/ 	.word	0x00000000
        /*0070*/ 	.short	0x0007
        /*0072*/ 	.short	0x0028
        /*0074*/ 	.byte	0x00, 0xf0, 0x11, 0x00


	//----- nvinfo : EIATTR_KPARAM_INFO
	.align		4
.L_30:
        /*0078*/ 	.byte	0x04, 0x17
        /*007a*/ 	.short	(.L_32 - .L_31)
.L_31:
        /*007c*/ 	.word	0x00000000
        /*0080*/ 	.short	0x0006
        /*0082*/ 	.short	0x0024
        /*0084*/ 	.byte	0x00, 0xf0, 0x11, 0x00


	//----- nvinfo : EIATTR_KPARAM_INFO
	.align		4
.L_32:
        /*0088*/ 	.byte	0x04, 0x17
        /*008a*/ 	.short	(.L_34 - .L_33)
.L_33:
        /*008c*/ 	.word	0x00000000
        /*0090*/ 	.short	0x0005
        /*0092*/ 	.short	0x0020
        /*0094*/ 	.byte	0x00, 0xf0, 0x11, 0x00


	//----- nvinfo : EIATTR_KPARAM_INFO
	.align		4
.L_34:
        /*0098*/ 	.byte	0x04, 0x17
        /*009a*/ 	.short	(.L_36 - .L_35)
.L_35:
        /*009c*/ 	.word	0x00000000
        /*00a0*/ 	.short	0x0004
        /*00a2*/ 	.short	0x001c
        /*00a4*/ 	.byte	0x00, 0xf0, 0x11, 0x00


	//----- nvinfo : EIATTR_KPARAM_INFO
	.align		4
.L_36:
        /*00a8*/ 	.byte	0x04, 0x17
        /*00aa*/ 	.short	(.L_38 - .L_37)
.L_37:
        /*00ac*/ 	.word	0x00000000
        /*00b0*/ 	.short	0x0003
        /*00b2*/ 	.short	0x0018
        /*00b4*/ 	.byte	0x00, 0xf0, 0x11, 0x00


	//----- nvinfo : EIATTR_KPARAM_INFO
	.align		4
.L_38:
        /*00b8*/ 	.byte	0x04, 0x17
        /*00ba*/ 	.short	(.L_40 - .L_39)
.L_39:
        /*00bc*/ 	.word	0x00000000
        /*00c0*/ 	.short	0x0002
        /*00c2*/ 	.short	0x0010
        /*00c4*/ 	.byte	0x00, 0xf4, 0x21, 0x00


	//----- nvinfo : EIATTR_KPARAM_INFO
	.align		4
.L_40:
        /*00c8*/ 	.byte	0x04, 0x17
        /*00ca*/ 	.short	(.L_42 - .L_41)
.L_41:
        /*00cc*/ 	.word	0x00000000
        /*00d0*/ 	.short	0x0001
        /*00d2*/ 	.short	0x0008
        /*00d4*/ 	.byte	0x00, 0xf4, 0x21, 0x00


	//----- nvinfo : EIATTR_KPARAM_INFO
	.align		4
.L_42:
        /*00d8*/ 	.byte	0x04, 0x17
        /*00da*/ 	.short	(.L_44 - .L_43)
.L_43:
        /*00dc*/ 	.word	0x00000000
        /*00e0*/ 	.short	0x0000
        /*00e2*/ 	.short	0x0000
        /*00e4*/ 	.byte	0x00, 0xf4, 0x21, 0x00


	//----- nvinfo : EIATTR_AT_ENTRY_FRAGMENTS
	.align		4
.L_44:
        /*00e8*/ 	.byte	0x04, 0x4f
        /*00ea*/ 	.short	(.L_46 - .L_45)


	//   ....[0]....
.L_45:
        /*00ec*/ 	.word	0x00000004


	//----- nvinfo : EIATTR_RESERVED_SMEM_USED
	.align		4
.L_46:
        /*00f0*/ 	.byte	0x01, 0x41
	.zero		2


	//----- nvinfo : EIATTR_SPARSE_MMA_MASK
	.align		4
        /*00f4*/ 	.byte	0x03, 0x50
        /*00f6*/ 	.short	0x0000


	//----- nvinfo : EIATTR_TCGEN05_1CTA_USED
	.align		4
        /*00f8*/ 	.byte	0x01, 0x51
	.zero		2


	//----- nvinfo : EIATTR_MAXREG_COUNT
	.align		4
        /*00fc*/ 	.byte	0x03, 0x1b
        /*00fe*/ 	.short	0x00ff


	//----- nvinfo : EIATTR_NUM_BARRIERS
	.align		4
        /*0100*/ 	.byte	0x02, 0x4c
        /*0102*/ 	.byte	0x01
	.zero		1


	//----- nvinfo : EIATTR_ANNOTATIONS
	.align		4
        /*0104*/ 	.byte	0x04, 0x55
        /*0106*/ 	.short	(.L_48 - .L_47)


	//   ....[0]....
.L_47:
        /*0108*/ 	.word	0x00000001
        /*010c*/ 	.byte	0x70, 0x0a, 0x00, 0x00, 0x01, 0x00, 0x00, 0x00, 0xe0, 0x0a, 0x00, 0x00, 0x01, 0x00, 0x00, 0x00
        /* <DEDUP_REMOVED lines=2296> */
        /*909c*/ 	.byte	0x40, 0x68, 0x03, 0x00


	//----- nvinfo : EIATTR_INT_WARP_WIDE_INSTR_OFFSETS
	.align		4
.L_48:
        /*90a0*/ 	.byte	0x04, 0x31
        /*90a2*/ 	.short	(.L_50 - .L_49)


	//   ....[0]....
.L_49:
        /*90a4*/ 	.word	0x000060d0


	//   ....[1]....
        /*90a8*/ 	.word	0x000060e0


	//   ....[2]....
        /*90ac*/ 	.word	0x0000dcc0


	//   ....[3]....
        /*90b0*/ 	.word	0x00036d30


	//   ....[4]....
        /*90b4*/ 	.word	0x00036d80


	//----- nvinfo : EIATTR_COOP_GROUP_MASK_REGIDS
	.align		4
.L_50:
        /*90b8*/ 	.byte	0x04, 0x29
        /*90ba*/ 	.short	(.L_52 - .L_51)


	//   ....[0]....
.L_51:
        /*90bc*/ 	.word	0xffffffff


	//   ....[1]....
        /*90c0*/ 	.word	0xffffffff


	//   ....[2]....
        /*90c4*/ 	.word	0xffffffff


	//   ....[3]....
        /*90c8*/ 	.word	0xffffffff


	//----- nvinfo : EIATTR_COOP_GROUP_INSTR_OFFSETS
	.align		4
.L_52:
        /*90cc*/ 	.byte	0x04, 0x28
        /*90ce*/ 	.short	(.L_54 - .L_53)


	//   ....[0]....
.L_53:
        /*90d0*/ 	.word	0x00000070


	//   ....[1]....
        /*90d4*/ 	.word	0x00000330


	//   ....[2]....
        /*90d8*/ 	.word	0x00036bc0


	//   ....[3]....
        /*90dc*/ 	.word	0x00036e30


	//----- nvinfo : EIATTR_VRC_CTA_INIT_COUNT
	.align		4
.L_54:
        /*90e0*/ 	.byte	0x02, 0x4a
        /*90e2*/ 	.byte	0x80
	.zero		1


	//----- nvinfo : EIATTR_MBARRIER_INSTR_OFFSETS
	.align		4
        /*90e4*/ 	.byte	0x04, 0x39
        /*90e6*/ 	.short	(.L_56 - .L_55)


	//   ....[0]....
.L_55:
        /*90e8*/ 	.word	0x00006300
        /*90ec*/ 	.word	0x000000ff
        /*90f0*/ 	.word	0x00000000
        /*90f4*/ 	.short	0x0100
        /*90f6*/ 	.byte	0x0b
	.zero		1


	//   ....[1]....
        /*90f8*/ 	.word	0x0000dcf0
        /*90fc*/ 	.word	0x000000ff
        /*9100*/ 	.word	0x00020008
        /*9104*/ 	.short	0x0100
        /*9106*/ 	.byte	0x09
	.zero		1


	//   ....[2]....
        /*9108*/ 	.word	0x00018d70
        /*910c*/ 	.word	0x000000ff
        /*9110*/ 	.word	0x00000000
        /*9114*/ 	.short	0x010a
        /*9116*/ 	.byte	0x0b
	.zero		1


	//   ....[3]....
        /*9118*/ 	.word	0x00023f20
        /*911c*/ 	.word	0x000000ff
        /*9120*/ 	.word	0x00000000
        /*9124*/ 	.short	0x010a
        /*9126*/ 	.byte	0x0b
	.zero		1


	//   ....[4]....
        /*9128*/ 	.word	0x00023fe0
        /*912c*/ 	.word	0x000000ff
        /*9130*/ 	.word	0x00020000
        /*9134*/ 	.short	0x0108
        /*9136*/ 	.byte	0x09
	.zero		1


	//   ....[5]....
        /*9138*/ 	.word	0x000240a0
        /*913c*/ 	.word	0x000000ff
        /*9140*/ 	.word	0x00020008
        /*9144*/ 	.short	0x0108
        /*9146*/ 	.byte	0x09
	.zero		1


	//   ....[6]....
        /*9148*/ 	.word	0x00036e50
        /*914c*/ 	.word	0x000000ff
        /*9150*/ 	.word	0x00000000
        /*9154*/ 	.short	0x010a
        /*9156*/ 	.byte	0x0b
	.zero		1


	//   ....[7]....
        /*9158*/ 	.word	0x00036e80
        /*915c*/ 	.word	0x000000ff
        /*9160*/ 	.word	0x00000000
        /*9164*/ 	.short	0x010a
        /*9166*/ 	.byte	0x0b
	.zero		1


	//----- nvinfo : EIATTR_NUM_MBARRIERS
	.align		4
.L_56:
        /*9168*/ 	.byte	0x03, 0x38
        /*916a*/ 	.short	0x0002


	//----- nvinfo : EIATTR_EXIT_INSTR_OFFSETS
	.align		4
        /*916c*/ 	.byte	0x04, 0x1c
        /*916e*/ 	.short	(.L_58 - .L_57)


	//   ....[0]....
.L_57:
        /*9170*/ 	.word	0x00036e40


	//----- nvinfo : EIATTR_REQNTID
	.align		4
.L_58:
        /*9174*/ 	.byte	0x04, 0x10
        /*9176*/ 	.short	(.L_60 - .L_59)
.L_59:
        /*9178*/ 	.word	0x00000080
        /*917c*/ 	.word	0x00000001
        /*9180*/ 	.word	0x00000001


	//----- nvinfo : EIATTR_CRS_STACK_SIZE
	.align		4
.L_60:
        /*9184*/ 	.byte	0x04, 0x1e
        /*9186*/ 	.short	(.L_62 - .L_61)
.L_61:
        /*9188*/ 	.word	0x00000000


	//----- nvinfo : EIATTR_CBANK_PARAM_SIZE
	.align		4
.L_62:
        /*918c*/ 	.byte	0x03, 0x19
        /*918e*/ 	.short	0x0050


	//----- nvinfo : EIATTR_PARAM_CBANK
	.align		4
        /*9190*/ 	.byte	0x04, 0x0a
        /*9192*/ 	.short	(.L_64 - .L_63)
	.align		4
.L_63:
        /*9194*/ 	.word	index@(.nv.constant0.matmul_kernel)
        /*9198*/ 	.short	0x0380
        /*919a*/ 	.short	0x0050


	//----- nvinfo : EIATTR_SW_WAR
	.align		4
.L_64:
        /*919c*/ 	.byte	0x04, 0x36
        /*919e*/ 	.short	(.L_66 - .L_65)
.L_65:
        /*91a0*/ 	.word	0x00000008
.L_66:


//--------------------- .nv.compat                --------------------------
	.section	.nv.compat,"",@"SHT_CUDA_COMPAT_INFO"
	.align	4
        /*0000*/ 	.byte	0x02, 0x02, 0x02, 0x00, 0x02, 0x05, 0x05, 0x00, 0x02, 0x03, 0x00, 0x00, 0x02, 0x06, 0x01, 0x00


//--------------------- .nv.callgraph             --------------------------
	.section	.nv.callgraph,"",@"SHT_CUDA_CALLGRAPH"
	.align	4
	.sectionentsize	8
	.align		4
        /*0000*/ 	.word	0x00000000
	.align		4
        /*0004*/ 	.word	0xffffffff
	.align		4
        /*0008*/ 	.word	0x00000000
	.align		4
        /*000c*/ 	.word	0xfffffffe
	.align		4
        /*0010*/ 	.word	0x00000000
	.align		4
        /*0014*/ 	.word	0xfffffffd
	.align		4
        /*0018*/ 	.word	0x00000000
	.align		4
        /*001c*/ 	.word	0xfffffffc


//--------------------- .text.matmul_kernel       --------------------------
	.section	.text.matmul_kernel,"ax",@progbits
	.align	128
        .global         matmul_kernel
        .type           matmul_kernel,@function
        .size           matmul_kernel,(.L_x_20 - matmul_kernel)
        .other          matmul_kernel,@"STO_CUDA_ENTRY STV_DEFAULT"
matmul_kernel:
.text.matmul_kernel:
[----:B------:R-:W0:Y:S01]  /*0000*/  LDC R1, c[0x0][0x37c] ;  /* 0x0000df00ff017b82 */ /* 0x000e220000000800 */
[----:B------:R-:W1:Y:S01]  /*0010*/  S2R R3, SR_TID.X ;  /* 0x0000000000037919 */ /* 0x000e620000002100 */
[----:B0-----:R-:W-:Y:S01]  /*0020*/  VIADD R1, R1, 0xffffefc0 ;  /* 0xffffefc001017836 */ /* 0x001fe20000000000 */
[----:B-1----:R-:W-:-:S13]  /*0030*/  ISETP.GE.U32.AND P0, PT, R3, 0x20, PT ;  /* 0x000000200300780c */ /* 0x002fda0003f06070 */
[----:B------:R-:W-:Y:S02]  /*0040*/  VOTEU.ANY UP0, P0 ;  /* 0x0000000000ff7886 */ /* 0x000fe40000000100 */
[----:B------:R-:W-:Y:S05]  /*0050*/  BRA.U UP0, `(.L_x_0) ;  /* 0x0000000100b87547 */ /* 0x000fea000b800000 */
[----:B------:R-:W0:Y:S01]  /*0060*/  S2UR UR6, SR_CgaCtaId ;  /* 0x00000000000679c3 */ /* 0x000e220000008800 */
[----:B------:R-:W-:Y:S01]  /*0070*/  NOP ;  /* 0x0000000000007918 */ /* 0x000fe20000000000 */
[----:B------:R-:W-:Y:S02]  /*0080*/  UMOV UR4, 0x40 ;  /* 0x0000004000047882 */ /* 0x000fe40000000000 */
[----:B0-----:R-:W-:-:S09]  /*0090*/  ULEA UR4, UR6, UR4, 0x18 ;  /* 0x0000000406047291 */ /* 0x001fd2000f8ec0ff */
[----:B------:R-:W0:Y:S01]  /*00a0*/  LDS.U8 R0, [UR4] ;  /* 0x00000004ff007984 */ /* 0x000e220008000000 */
[----:B------:R-:W-:Y:S02]  /*00b0*/  UMOV UR4, 0x400 ;  /* 0x0000040000047882 */ /* 0x000fe40000000000 */
[----:B------:R-:W-:Y:S01]  /*00c0*/  ULEA UR4, UR6, UR4, 0x18 ;  /* 0x0000000406047291 */ /* 0x000fe2000f8ec0ff */
[----:B0-----:R-:W-:-:S13]  /*00d0*/  ISETP.NE.AND P0, PT, R0, RZ, PT ;  /* 0x000000ff0000720c */ /* 0x001fda0003f05270 */
[----:B------:R-:W-:Y:S05]  /*00e0*/  @P0 BRA `(.L_x_1) ;  /* 0x00000000007c0947 */ /* 0x000fea0003800000 */
[----:B------:R-:W-:-:S13]  /*00f0*/  ELECT P0, URZ, PT ;  /* 0x0000000000ff782f */ /* 0x000fda0003800000 */
[----:B------:R-:W-:Y:S05]  /*0100*/  @!P0 BRA `(.L_x_2) ;  /* 0x0000000000848947 */ /* 0x000fea0003800000 */
[----:B------:R-:W-:Y:S01]  /*0110*/  UMOV UR5, 0x10 ;  /* 0x0000001000057882 */ /* 0x000fe20000000000 */
[----:B------:R-:W-:Y:S02]  /*0120*/  IMAD.MOV.U32 R7, RZ, RZ, 0x1 ;  /* 0x00000001ff077424 */ /* 0x000fe400078e00ff */
[----:B------:R-:W-:Y:S02]  /*0130*/  IMAD.MOV.U32 R5, RZ, RZ, 0xffff ;  /* 0x0000ffffff057424 */ /* 0x000fe400078e00ff */
[----:B------:R-:W-:Y:S04]  /*0140*/  DEPBAR.LE SB0, 0x36 ;  /* 0x00008d800000791a */ /* 0x000fe80000000000 */
[----:B------:R-:W0:Y:S02]  /*0150*/  UTCATOMSWS.FIND_AND_SET.ALIGN UP1, UR5, UR5 ;  /* 0x00000005000575e3 */ /* 0x000e240008020800 */
[----:B0-----:R-:W-:-:S04]  /*0160*/  PLOP3.LUT P0, PT, PT, PT, UP1, 0x80, 0x8 ;  /* 0x000000000008781c */ /* 0x001fc80003f0f018 */
[----:B------:R-:W-:-:S04]  /*0170*/  SEL R0, RZ, 0xffffffff, !P0 ;  /* 0xffffffffff007807 */ /* 0x000fc80004000000 */
[----:B------:R-:W-:Y:S01]  /*0180*/  ISETP.NE.AND P0, PT, R0, RZ, PT ;  /* 0x000000ff0000720c */ /* 0x000fe20003f05270 */
[----:B------:R-:W-:-:S12]  /*0190*/  IMAD.U32 R0, RZ, RZ, UR5 ;  /* 0x00000005ff007e24 */ /* 0x000fd8000f8e00ff */
[----:B------:R-:W-:Y:S05]  /*01a0*/  @P0 BRA `(.L_x_3) ;  /* 0x0000000000240947 */ /* 0x000fea0003800000 */
.L_x_4:
[----:B------:R-:W-:Y:S05]  /*01b0*/  NANOSLEEP 0x64 ;  /* 0x000000640000795d */ /* 0x000fea0003800000 */
[----:B------:R-:W-:-:S05]  /*01c0*/  UMOV UR5, 0x10 ;  /* 0x0000001000057882 */ /* 0x000fca0000000000 */
[----:B------:R-:W-:Y:S04]  /*01d0*/  DEPBAR.LE SB0, 0x36 ;  /* 0x00008d800000791a */ /* 0x000fe80000000000 */
[----:B------:R-:W0:Y:S02]  /*01e0*/  UTCATOMSWS.FIND_AND_SET.ALIGN UP1, UR5, UR5 ;  /* 0x00000005000575e3 */ /* 0x000e240008020800 */
[----:B0-----:R-:W-:-:S04]  /*01f0*/  PLOP3.LUT P0, PT, PT, PT, UP1, 0x80, 0x8 ;  /* 0x000000000008781c */ /* 0x001fc80003f0f018 */
[----:B------:R-:W-:-:S04]  /*0200*/  SEL R0, RZ, 0xffffffff, !P0 ;  /* 0xffffffffff007807 */ /* 0x000fc80004000000 */
[----:B------:R-:W-:Y:S01]  /*0210*/  ISETP.NE.AND P0, PT, R0, RZ, PT ;  /* 0x000000ff0000720c */ /* 0x000fe20003f05270 */
[----:B------:R-:W-:-:S12]  /*0220*/  IMAD.U32 R0, RZ, RZ, UR5 ;  /* 0x00000005ff007e24 */ /* 0x000fd8000f8e00ff */
[----:B------:R-:W-:Y:S05]  /*0230*/  @!P0 BRA `(.L_x_4) ;  /* 0xfffffffc00dc8947 */ /* 0x000fea000383ffff */
.L_x_3:
[C---:B------:R-:W-:Y:S01]  /*0240*/  VIADD R4, R0.reuse, 0x10 ;  /* 0x0000001000047836 */ /* 0x040fe20000000000 */
[----:B------:R-:W-:Y:S01]  /*0250*/  UMOV UR5, 0x50 ;  /* 0x0000005000057882 */ /* 0x000fe20000000000 */
[----:B------:R-:W-:Y:S01]  /*0260*/  SHF.L.U32 R2, R5, R0, RZ ;  /* 0x0000000005027219 */ /* 0x000fe200000006ff */
[----:B------:R-:W-:Y:S01]  /*0270*/  ULEA UR5, UR6, UR5, 0x18 ;  /* 0x0000000506057291 */ /* 0x000fe2000f8ec0ff */
[----:B------:R-:W-:Y:S01]  /*0280*/  IMAD.SHL.U32 R0, R0, 0x20, RZ ;  /* 0x0000002000007824 */ /* 0x000fe200078e00ff */
[----:B------:R-:W-:-:S04]  /*0290*/  SHF.L.U32 R5, R7, R4, RZ ;  /* 0x0000000407057219 */ /* 0x000fc800000006ff */
[----:B------:R-:W-:-:S05]  /*02a0*/  LOP3.LUT R2, R5, R2, RZ, 0xfc, !PT ;  /* 0x0000000205027212 */ /* 0x000fca00078efcff */
[----:B------:R0:W-:Y:S04]  /*02b0*/  ATOMS.OR RZ, [UR5], R2 ;  /* 0x00000002ffff798c */ /* 0x0001e8000b000005 */
[----:B------:R0:W-:Y:S01]  /*02c0*/  STS [UR4], R0 ;  /* 0x00000000ff007988 */ /* 0x0001e20008000804 */
[----:B------:R-:W-:Y:S05]  /*02d0*/  BRA `(.L_x_2) ;  /* 0x0000000000107947 */ /* 0x000fea0003800000 */
.L_x_1:
[----:B------:R-:W-:Y:S01]  /*02e0*/  IMAD.MOV.U32 R0, RZ, RZ, -0x1 ;  /* 0xffffffffff007424 */ /* 0x000fe200078e00ff */
[----:B------:R-:W-:-:S04]  /*02f0*/  MOV R4, 0x320 ;  /* 0x0000032000047802 */ /* 0x000fc80000000f00 */
[----:B------:R0:W-:Y:S03]  /*0300*/  STS [UR4], R0 ;  /* 0x00000000ff007988 */ /* 0x0001e60008000804 */
[----:B0-----:R-:W-:Y:S05]  /*0310*/  CALL.REL.NOINC `($__internal_1_$__cuda_sm10x_tcgen05_guardrail_trap_phase_invalid_during_alloc) ;  /* 0x0000036800f07944 */ /* 0x001fea0003c00000 */
.L_x_2:
[----:B------:R-:W-:Y:S05]  /*0320*/  WARPSYNC.ALL ;  /* 0x0000000000007948 */ /* 0x000fea0003800000 */
[----:B------:R-:W-:Y:S01]  /*0330*/  NOP ;  /* 0x0000000000007918 */ /* 0x000fe20000000000 */
.L_x_0:
[----:B------:R-:W1:Y:S01]  /*0340*/  LDC.64 R54, c[0x0][0x398] ;  /* 0x0000e600ff367b82 */ /* 0x000e620000000a00 */
[----:B------:R-:W2:Y:S01]  /*0350*/  S2R R7, SR_CTAID.X ;  /* 0x0000000000077919 */ /* 0x000ea20000002500 */
[----:B------:R-:W-:Y:S01]  /*0360*/  UMOV UR9, 0x400 ;  /* 0x0000040000097882 */ /* 0x000fe20000000000 */
[--C-:B------:R-:W-:Y:S01]  /*0370*/  SHF.R.U32.HI R15, RZ, 0x5, R3.reuse ;  /* 0x00000005ff0f7819 */ /* 0x100fe20000011603 */
[----:B------:R-:W3:Y:S01]  /*0380*/  LDCU.128 UR12, c[0x0][0x380] ;  /* 0x00007000ff0c77ac */ /* 0x000ee20008000c00 */
[----:B------:R-:W-:Y:S02]  /*0390*/  LOP3.LUT R92, R3, 0x3f, RZ, 0xc0, !PT ;  /* 0x0000003f035c7812 */ /* 0x000fe400078ec0ff */
[----:B------:R-:W-:Y:S01]  /*03a0*/  SHF.R.U32.HI R90, RZ, 0x6, R3 ;  /* 0x00000006ff5a7819 */ /* 0x000fe20000011603 */
[----:B------:R-:W4:Y:S01]  /*03b0*/  S2UR UR4, SR_CgaCtaId ;  /* 0x00000000000479c3 */ /* 0x000f220000008800 */
[----:B------:R-:W0:Y:S02]  /*03c0*/  LDCU.64 UR24, c[0x0][0x358] ;  /* 0x00006b00ff1877ac */ /* 0x000e240008000a00 */
[----:B------:R-:W-:Y:S01]  /*03d0*/  SGXT.U32 R90, R90, 0x1 ;  /* 0x000000015a5a781a */ /* 0x000fe20000000000 */
[----:B------:R-:W-:-:S04]  /*03e0*/  UMOV UR6, 0x1 ;  /* 0x0000000100067882 */ /* 0x000fc80000000000 */
[----:B------:R-:W5:Y:S01]  /*03f0*/  LDC.64 R86, c[0x0][0x3a0] ;  /* 0x0000e800ff567b82 */ /* 0x000f620000000a00 */
[----:B01----:R-:W-:Y:S01]  /*0400*/  VIADD R0, R55, 0xff ;  /* 0x000000ff37007836 */ /* 0x003fe20000000000 */
[----:B------:R-:W-:-:S04]  /*0410*/  IABS R91, R55 ;  /* 0x00000037005b7213 */ /* 0x000fc80000000000 */
[----:B------:R-:W-:Y:S01]  /*0420*/  SHF.R.S32.HI R5, RZ, 0x1f, R0 ;  /* 0x0000001fff057819 */ /* 0x000fe20000011400 */
[----:B----4-:R-:W-:-:S03]  /*0430*/  ULEA UR9, UR4, UR9, 0x18 ;  /* 0x0000000904097291 */ /* 0x010fc6000f8ec0ff */
[----:B------:R-:W-:Y:S01]  /*0440*/  LEA.HI R5, R5, R0, RZ, 0x8 ;  /* 0x0000000005057211 */ /* 0x000fe200078f40ff */
[----:B------:R-:W-:Y:S01]  /*0450*/  BAR.SYNC.DEFER_BLOCKING 0x0 ;  /* 0x0000000000007b1d */ /* 0x000fe20000010000 */
[----:B--2---:R-:W-:Y:S01]  /*0460*/  IABS R8, R7 ;  /* 0x0000000700087213 */ /* 0x004fe20000000000 */
[----:B------:R-:W-:Y:S01]  /*0470*/  UIADD3 UR11, UPT, UPT, UR9, 0x20000, URZ ;  /* 0x00020000090b7890 */ /* 0x000fe2000fffe0ff */
[----:B------:R-:W-:-:S05]  /*0480*/  SHF.R.S32.HI R5, RZ, 0x8, R5 ;  /* 0x00000008ff057819 */ /* 0x000fca0000011405 */
[----:B------:R-:W-:-:S05]  /*0490*/  IMAD.SHL.U32 R2, R5, 0x4, RZ ;  /* 0x0000000405027824 */ /* 0x000fca00078e00ff */
[-C--:B------:R-:W-:Y:S02]  /*04a0*/  IABS R9, R2.reuse ;  /* 0x0000000200097213 */ /* 0x080fe40000000000 */
[----:B------:R-:W-:Y:S02]  /*04b0*/  IABS R10, R2 ;  /* 0x00000002000a7213 */ /* 0x000fe40000000000 */
[----:B------:R-:W0:Y:S01]  /*04c0*/  I2F.RP R0, R9 ;  /* 0x0000000900007306 */ /* 0x000e220000209400 */
[----:B------:R-:W1:Y:S07]  /*04d0*/  LDS R14, [UR9] ;  /* 0x00000009ff0e7984 */ /* 0x000e6e0008000800 */
[----:B0-----:R-:W0:Y:S02]  /*04e0*/  MUFU.RCP R0, R0 ;  /* 0x0000000000007308 */ /* 0x001e240000001000 */
[----:B0-----:R-:W-:-:S02]  /*04f0*/  VIADD R4, R0, 0xffffffe ;  /* 0x0ffffffe00047836 */ /* 0x001fc40000000000 */
[----:B------:R-:W-:-:S04]  /*0500*/  IMAD.MOV R0, RZ, RZ, -R10 ;  /* 0x000000ffff007224 */ /* 0x000fc800078e0a0a */
[----:B------:R0:W2:Y:S02]  /*0510*/  F2I.FTZ.U32.TRUNC.NTZ R5, R4 ;  /* 0x0000000400057305 */ /* 0x0000a4000021f000 */
[----:B0-----:R-:W-:Y:S01]  /*0520*/  IMAD.MOV.U32 R4, RZ, RZ, RZ ;  /* 0x000000ffff047224 */ /* 0x001fe200078e00ff */
[----:B-1----:R-:W-:Y:S01]  /*0530*/  R2UR UR8, R14 ;  /* 0x000000000e0872ca */ /* 0x002fe200000e0000 */
[----:B--2---:R-:W-:-:S04]  /*0540*/  IMAD.MOV R6, RZ, RZ, -R5 ;  /* 0x000000ffff067224 */ /* 0x004fc800078e0a05 */
[----:B------:R-:W-:Y:S02]  /*0550*/  IMAD R11, R6, R9, RZ ;  /* 0x00000009060b7224 */ /* 0x000fe400078e02ff */
[----:B------:R-:W-:Y:S02]  /*0560*/  IMAD.MOV.U32 R6, RZ, RZ, R8 ;  /* 0x000000ffff067224 */ /* 0x000fe400078e0008 */
[----:B------:R-:W-:Y:S01]  /*0570*/  IMAD.HI.U32 R5, R5, R11, R4 ;  /* 0x0000000b05057227 */ /* 0x000fe200078e0004 */
[----:B------:R-:W-:-:S05]  /*0580*/  IABS R11, R54 ;  /* 0x00000036000b7213 */ /* 0x000fca0000000000 */
[----:B------:R-:W-:-:S04]  /*0590*/  IMAD.HI.U32 R5, R5, R6, RZ ;  /* 0x0000000605057227 */ /* 0x000fc800078e00ff */
[----:B------:R-:W-:Y:S01]  /*05a0*/  IMAD R0, R5, R0, R6 ;  /* 0x0000000005007224 */ /* 0x000fe200078e0206 */
[----:B------:R-:W-:Y:S04]  /*05b0*/  BAR.SYNC.DEFER_BLOCKING 0x0 ;  /* 0x0000000000007b1d */ /* 0x000fe80000010000 */
[----:B------:R-:W-:-:S13]  /*05c0*/  ISETP.GT.U32.AND P1, PT, R9, R0, PT ;  /* 0x000000000900720c */ /* 0x000fda0003f24070 */
[----:B------:R-:W-:Y:S02]  /*05d0*/  @!P1 IMAD.IADD R0, R0, 0x1, -R9 ;  /* 0x0000000100009824 */ /* 0x000fe400078e0a09 */
[----:B------:R-:W-:Y:S01]  /*05e0*/  @!P1 VIADD R5, R5, 0x1 ;  /* 0x0000000105059836 */ /* 0x000fe20000000000 */
[----:B------:R-:W-:Y:S02]  /*05f0*/  ISETP.NE.AND P1, PT, R2, RZ, PT ;  /* 0x000000ff0200720c */ /* 0x000fe40003f25270 */
[----:B------:R-:W-:Y:S02]  /*0600*/  ISETP.GE.U32.AND P0, PT, R0, R9, PT ;  /* 0x000000090000720c */ /* 0x000fe40003f06070 */
[----:B------:R-:W-:-:S04]  /*0610*/  LOP3.LUT R0, R7, R2, RZ, 0x3c, !PT ;  /* 0x0000000207007212 */ /* 0x000fc800078e3cff */
[----:B------:R-:W-:Y:S01]  /*0620*/  ISETP.GE.AND P2, PT, R0, RZ, PT ;  /* 0x000000ff0000720c */ /* 0x000fe20003f46270 */
[----:B------:R-:W-:-:S06]  /*0630*/  VIADD R0, R54, 0xff ;  /* 0x000000ff36007836 */ /* 0x000fcc0000000000 */
[----:B------:R-:W-:-:S04]  /*0640*/  @P0 VIADD R5, R5, 0x1 ;  /* 0x0000000105050836 */ /* 0x000fc80000000000 */
[----:B------:R-:W-:Y:S01]  /*0650*/  IMAD.MOV.U32 R4, RZ, RZ, R5 ;  /* 0x000000ffff047224 */ /* 0x000fe200078e0005 */
[----:B------:R-:W-:-:S03]  /*0660*/  SHF.R.S32.HI R5, RZ, 0x1f, R0 ;  /* 0x0000001fff057819 */ /* 0x000fc60000011400 */
[----:B------:R-:W-:Y:S01]  /*0670*/  @!P2 IMAD.MOV R4, RZ, RZ, -R4 ;  /* 0x000000ffff04a224 */ /* 0x000fe200078e0a04 */
[----:B------:R-:W-:Y:S02]  /*0680*/  @!P1 LOP3.LUT R4, RZ, R2, RZ, 0x33, !PT ;  /* 0x00000002ff049212 */ /* 0x000fe400078e33ff */
[----:B------:R-:W-:-:S03]  /*0690*/  LEA.HI R5, R5, R0, RZ, 0x8 ;  /* 0x0000000005057211 */ /* 0x000fc600078f40ff */
[----:B------:R-:W-:Y:S02]  /*06a0*/  IMAD.SHL.U32 R8, R4, 0x4, RZ ;  /* 0x0000000404087824 */ /* 0x000fe400078e00ff */
[----:B------:R-:W-:-:S03]  /*06b0*/  IMAD.MOV R4, RZ, RZ, -R4 ;  /* 0x000000ffff047224 */ /* 0x000fc600078e0a04 */
[----:B------:R-:W-:Y:S01]  /*06c0*/  LEA.HI.SX32 R5, R5, -R8, 0x18 ;  /* 0x8000000805057211 */ /* 0x000fe200078fc2ff */
[----:B------:R-:W-:Y:S02]  /*06d0*/  IMAD R10, R2, R4, R7 ;  /* 0x00000004020a7224 */ /* 0x000fe400078e0207 */
[----:B------:R-:W-:Y:S01]  /*06e0*/  IMAD.MOV.U32 R4, RZ, RZ, RZ ;  /* 0x000000ffff047224 */ /* 0x000fe200078e00ff */
[----:B------:R-:W-:Y:S02]  /*06f0*/  VIMNMX R13, PT, PT, R5, 0x4, PT ;  /* 0x00000004050d7848 */ /* 0x000fe40003fe0100 */
[----:B------:R-:W-:Y:S02]  /*0700*/  IABS R2, R10 ;  /* 0x0000000a00027213 */ /* 0x000fe40000000000 */
[----:B------:R-:W-:-:S04]  /*0710*/  IABS R9, R13 ;  /* 0x0000000d00097213 */ /* 0x000fc80000000000 */
[----:B------:R-:W0:Y:S08]  /*0720*/  I2F.RP R0, R9 ;  /* 0x0000000900007306 */ /* 0x000e300000209400 */
[----:B0-----:R-:W0:Y:S02]  /*0730*/  MUFU.RCP R0, R0 ;  /* 0x0000000000007308 */ /* 0x001e240000001000 */
[----:B0-----:R-:W-:-:S06]  /*0740*/  VIADD R5, R0, 0xffffffe ;  /* 0x0ffffffe00057836 */ /* 0x001fcc0000000000 */
[----:B------:R-:W0:Y:S02]  /*0750*/  F2I.FTZ.U32.TRUNC.NTZ R5, R5 ;  /* 0x0000000500057305 */ /* 0x000e24000021f000 */
[----:B0-----:R-:W-:-:S04]  /*0760*/  IMAD.MOV R6, RZ, RZ, -R5 ;  /* 0x000000ffff067224 */ /* 0x001fc800078e0a05 */
[----:B------:R-:W-:Y:S01]  /*0770*/  IMAD R7, R6, R9, RZ ;  /* 0x0000000906077224 */ /* 0x000fe200078e02ff */
[----:B------:R-:W-:-:S03]  /*0780*/  IABS R6, R13 ;  /* 0x0000000d00067213 */ /* 0x000fc60000000000 */
[----:B------:R-:W-:Y:S01]  /*0790*/  IMAD.HI.U32 R4, R5, R7, R4 ;  /* 0x0000000705047227 */ /* 0x000fe200078e0004 */
[----:B------:R-:W-:-:S03]  /*07a0*/  LOP3.LUT R7, R3, 0x7f, RZ, 0xc0, !PT ;  /* 0x0000007f03077812 */ /* 0x000fc600078ec0ff */
[----:B------:R-:W-:Y:S02]  /*07b0*/  IMAD.MOV.U32 R5, RZ, RZ, R2 ;  /* 0x000000ffff057224 */ /* 0x000fe400078e0002 */
[----:B------:R-:W-:Y:S01]  /*07c0*/  IMAD.MOV R0, RZ, RZ, -R6 ;  /* 0x000000ffff007224 */ /* 0x000fe200078e0a06 */
[----:B------:R-:W0:Y:S01]  /*07d0*/  I2F.RP R2, R11 ;  /* 0x0000000b00027306 */ /* 0x000e220000209400 */
[----:B------:R-:W-:-:S04]  /*07e0*/  IMAD.HI.U32 R4, R4, R5, RZ ;  /* 0x0000000504047227 */ /* 0x000fc800078e00ff */
[----:B------:R-:W-:-:S03]  /*07f0*/  IMAD R0, R4, R0, R5 ;  /* 0x0000000004007224 */ /* 0x000fc600078e0205 */
[----:B------:R-:W1:Y:S02]  /*0800*/  I2F.RP R6, R91 ;  /* 0x0000005b00067306 */ /* 0x000e640000209400 */
[----:B------:R-:W-:-:S06]  /*0810*/  ISETP.GT.U32.AND P1, PT, R9, R0, PT ;  /* 0x000000000900720c */ /* 0x000fcc0003f24070 */
[----:B0-----:R-:W0:Y:S07]  /*0820*/  MUFU.RCP R2, R2 ;  /* 0x0000000200027308 */ /* 0x001e2e0000001000 */
[----:B------:R-:W-:Y:S01]  /*0830*/  @!P1 IMAD.IADD R0, R0, 0x1, -R9 ;  /* 0x0000000100009824 */ /* 0x000fe200078e0a09 */
[----:B-1----:R-:W1:Y:S01]  /*0840*/  MUFU.RCP R6, R6 ;  /* 0x0000000600067308 */ /* 0x002e620000001000 */
[----:B------:R-:W-:Y:S01]  /*0850*/  @!P1 VIADD R4, R4, 0x1 ;  /* 0x0000000104049836 */ /* 0x000fe20000000000 */
[----:B------:R-:W-:-:S02]  /*0860*/  ISETP.NE.AND P1, PT, R13, RZ, PT ;  /* 0x000000ff0d00720c */ /* 0x000fc40003f25270 */
[----:B------:R-:W-:Y:S02]  /*0870*/  ISETP.GE.U32.AND P0, PT, R0, R9, PT ;  /* 0x000000090000720c */ /* 0x000fe40003f06070 */
[----:B------:R-:W-:Y:S01]  /*0880*/  LOP3.LUT R0, R10, R13, RZ, 0x3c, !PT ;  /* 0x0000000d0a007212 */ /* 0x000fe200078e3cff */
[----:B0-----:R-:W-:-:S03]  /*0890*/  VIADD R5, R2, 0xffffffe ;  /* 0x0ffffffe02057836 */ /* 0x001fc60000000000 */
[----:B------:R-:W-:-:S03]  /*08a0*/  ISETP.GE.AND P2, PT, R0, RZ, PT ;  /* 0x000000ff0000720c */ /* 0x000fc60003f46270 */
[----:B------:R-:W0:Y:S04]  /*08b0*/  F2I.FTZ.U32.TRUNC.NTZ R5, R5 ;  /* 0x0000000500057305 */ /* 0x000e28000021f000 */
[----:B------:R-:W-:Y:S01]  /*08c0*/  @P0 VIADD R4, R4, 0x1 ;  /* 0x0000000104040836 */ /* 0x000fe20000000000 */
[----:B------:R-:W-:Y:S01]  /*08d0*/  ISETP.NE.U32.AND P0, PT, R7, RZ, PT ;  /* 0x000000ff0700720c */ /* 0x000fe20003f05070 */
[----:B-1----:R-:W-:Y:S02]  /*08e0*/  VIADD R6, R6, 0xffffffe ;  /* 0x0ffffffe06067836 */ /* 0x002fe40000000000 */
[----:B------:R-:W-:Y:S02]  /*08f0*/  IMAD.MOV.U32 R12, RZ, RZ, R4 ;  /* 0x000000ffff0c7224 */ /* 0x000fe400078e0004 */
[----:B------:R-:W-:-:S02]  /*0900*/  IMAD.MOV.U32 R4, RZ, RZ, RZ ;  /* 0x000000ffff047224 */ /* 0x000fc400078e00ff */
[----:B------:R-:W-:Y:S01]  /*0910*/  @!P2 IMAD.MOV R12, RZ, RZ, -R12 ;  /* 0x000000ffff0ca224 */ /* 0x000fe200078e0a0c */
[----:B------:R-:W-:Y:S01]  /*0920*/  @!P1 LOP3.LUT R12, RZ, R13, RZ, 0x33, !PT ;  /* 0x0000000dff0c9212 */ /* 0x000fe200078e33ff */
[----:B0-----:R-:W-:-:S04]  /*0930*/  IMAD.MOV R2, RZ, RZ, -R5 ;  /* 0x000000ffff027224 */ /* 0x001fc800078e0a05 */
[----:B------:R-:W-:Y:S02]  /*0940*/  IMAD.MOV R0, RZ, RZ, -R12 ;  /* 0x000000ffff007224 */ /* 0x000fe400078e0a0c */
[----:B------:R-:W-:Y:S01]  /*0950*/  IMAD R9, R2, R11, RZ ;  /* 0x0000000b02097224 */ /* 0x000fe200078e02ff */
[----:B------:R-:W-:Y:S01]  /*0960*/  LOP3.LUT R2, R3, 0x40, RZ, 0xc0, !PT ;  /* 0x0000004003027812 */ /* 0x000fe200078ec0ff */
[----:B------:R-:W-:Y:S02]  /*0970*/  IMAD R0, R13, R0, R10 ;  /* 0x000000000d007224 */ /* 0x000fe400078e020a */
[----:B------:R-:W-:Y:S02]  /*0980*/  IMAD.HI.U32 R4, R5, R9, R4 ;  /* 0x0000000905047227 */ /* 0x000fe400078e0004 */
[----:B------:R0:W1:Y:S02]  /*0990*/  F2I.FTZ.U32.TRUNC.NTZ R5, R6 ;  /* 0x0000000600057305 */ /* 0x000064000021f000 */
[----:B------:R-:W-:-:S02]  /*09a0*/  IMAD.IADD R0, R8, 0x1, R0 ;  /* 0x0000000108007824 */ /* 0x000fc400078e0200 */
[----:B------:R-:W-:Y:S02]  /*09b0*/  IMAD.SHL.U32 R9, R92, 0x2, RZ ;  /* 0x000000025c097824 */ /* 0x000fe400078e00ff */
[----:B------:R-:W-:Y:S01]  /*09c0*/  IMAD R18, R0, 0x100, R7 ;  /* 0x0000010000127824 */ /* 0x000fe200078e0207 */
[----:B------:R-:W-:Y:S01]  /*09d0*/  SHF.R.S32.HI R0, RZ, 0x6, R3 ;  /* 0x00000006ff007819 */ /* 0x000fe20000011403 */
[----:B------:R-:W-:Y:S02]  /*09e0*/  IMAD.SHL.U32 R7, R15, 0x200000, RZ ;  /* 0x002000000f077824 */ /* 0x000fe400078e00ff */
[----:B------:R-:W-:Y:S01]  /*09f0*/  VIADD R17, R18, 0x80 ;  /* 0x0000008012117836 */ /* 0x000fe20000000000 */
[----:B------:R-:W-:Y:S01]  /*0a00*/  IABS R8, R18 ;  /* 0x0000001200087213 */ /* 0x000fe20000000000 */
[----:B------:R-:W-:Y:S01]  /*0a10*/  IMAD R2, R2, 0x80, R9 ;  /* 0x0000008002027824 */ /* 0x000fe200078e0209 */
[----:B------:R-:W-:Y:S01]  /*0a20*/  LOP3.LUT R7, R7, 0x600000, RZ, 0xc0, !PT ;  /* 0x0060000007077812 */ /* 0x000fe200078ec0ff */
[----:B------:R-:W-:Y:S01]  /*0a30*/  IMAD.SHL.U32 R12, R12, 0x100, RZ ;  /* 0x000001000c0c7824 */ /* 0x000fe200078e00ff */
[----:B------:R-:W-:Y:S01]  /*0a40*/  IABS R10, R17 ;  /* 0x00000011000a7213 */ /* 0x000fe20000000000 */
[----:B0-----:R-:W-:Y:S01]  /*0a50*/  IMAD.HI.U32 R6, R4, R8, RZ ;  /* 0x0000000804067227 */ /* 0x001fe200078e00ff */
[----:B------:R-:W-:Y:S01]  /*0a60*/  SGXT R0, R0, 0x1 ;  /* 0x000000010000781a */ /* 0x000fe20000000200 */
[----:B------:R-:W-:Y:S01]  /*0a70*/  STL [R1+0x404], R18 ;  /* 0x0004041201007387 */ /* 0x000fe20000100800 */
[----:B------:R-:W-:Y:S01]  /*0a80*/  R2UR UR10, R7 ;  /* 0x00000000070a72ca */ /* 0x000fe200000e0000 */
[----:B------:R-:W-:Y:S01]  /*0a90*/  IMAD.MOV.U32 R7, RZ, RZ, R10 ;  /* 0x000000ffff077224 */ /* 0x000fe200078e000a */
[----:B------:R-:W-:Y:S01]  /*0aa0*/  LOP3.LUT R0, R9, 0x90, R0, 0x78, !PT ;  /* 0x0000009009007812 */ /* 0x000fe200078e7800 */
[----:B-1----:R-:W-:Y:S01]  /*0ab0*/  IMAD.MOV R9, RZ, RZ, -R5 ;  /* 0x000000ffff097224 */ /* 0x002fe200078e0a05 */
[----:B------:R-:W-:Y:S01]  /*0ac0*/  LOP3.LUT R90, R12, R90, RZ, 0xfc, !PT ;  /* 0x0000005a0c5a7212 */ /* 0x000fe200078efcff */
[----:B------:R-:W-:Y:S01]  /*0ad0*/  IMAD.MOV R6, RZ, RZ, -R6 ;  /* 0x000000ffff067224 */ /* 0x000fe200078e0a06 */
[----:B------:R-:W-:Y:S01]  /*0ae0*/  STL [R1+0x408], R17 ;  /* 0x0004081101007387 */ /* 0x000fe20000100800 */
[----:B------:R-:W-:Y:S01]  /*0af0*/  IMAD.HI.U32 R4, R4, R7, RZ ;  /* 0x0000000704047227 */ /* 0x000fe200078e00ff */
[----:B------:R-:W-:-:S02]  /*0b00*/  LOP3.LUT R13, R90, 0x4, RZ, 0xfc, !PT ;  /* 0x000000045a0d7812 */ /* 0x000fc400078efcff */
[----:B------:R0:W-:Y:S01]  /*0b10*/  STL [R1+0x400], R12 ;  /* 0x0004000c01007387 */ /* 0x0001e20000100800 */
[----:B------:R-:W-:Y:S01]  /*0b20*/  IMAD.MOV.U32 R10, RZ, RZ, R9 ;  /* 0x000000ffff0a7224 */ /* 0x000fe200078e0009 */
[----:B------:R-:W-:Y:S01]  /*0b30*/  IABS R14, R13 ;  /* 0x0000000d000e7213 */ /* 0x000fe20000000000 */
[----:B------:R-:W-:Y:S01]  /*0b40*/  IMAD R6, R11, R6, R8 ;  /* 0x000000060b067224 */ /* 0x000fe200078e0208 */
[----:B------:R-:W-:Y:S01]  /*0b50*/  LOP3.LUT R15, R90, 0x6, RZ, 0xfc, !PT ;  /* 0x000000065a0f7812 */ /* 0x000fe200078efcff */
[----:B------:R-:W-:Y:S01]  /*0b60*/  IMAD.MOV R8, RZ, RZ, -R4 ;  /* 0x000000ffff087224 */ /* 0x000fe200078e0a04 */
[----:B------:R-:W-:Y:S01]  /*0b70*/  ISETP.GE.AND P6, PT, R13, RZ, PT ;  /* 0x000000ff0d00720c */ /* 0x000fe20003fc6270 */
[----:B------:R-:W-:Y:S01]  /*0b80*/  IMAD R3, R10, R91, RZ ;  /* 0x0000005b0a037224 */ /* 0x000fe200078e02ff */
[----:B------:R-:W-:Y:S01]  /*0b90*/  ISETP.GT.U32.AND P1, PT, R11, R6, PT ;  /* 0x000000060b00720c */ /* 0x000fe20003f24070 */
[----:B------:R-:W-:Y:S01]  /*0ba0*/  IMAD.MOV.U32 R4, RZ, RZ, RZ ;  /* 0x000000ffff047224 */ /* 0x000fe200078e00ff */
[----:B------:R-:W-:-:S02]  /*0bb0*/  IABS R10, R90 ;  /* 0x0000005a000a7213 */ /* 0x000fc40000000000 */
[----:B------:R-:W-:Y:S01]  /*0bc0*/  IABS R16, R15 ;  /* 0x0000000f00107213 */ /* 0x000fe20000000000 */
[----:B------:R-:W-:Y:S01]  /*0bd0*/  IMAD.HI.U32 R3, R5, R3, R4 ;  /* 0x0000000305037227 */ /* 0x000fe200078e0004 */
[C---:B------:R-:W-:Y:S02]  /*0be0*/  LOP3.LUT R5, R90.reuse, 0x2, RZ, 0xfc, !PT ;  /* 0x000000025a057812 */ /* 0x040fe400078efcff */
[----:B------:R-:W-:Y:S01]  /*0bf0*/  LOP3.LUT R13, R90, 0xc, RZ, 0xfc, !PT ;  /* 0x0000000c5a0d7812 */ /* 0x000fe200078efcff */
[----:B------:R-:W-:Y:S01]  /*0c00*/  IMAD R4, R11, R8, R7 ;  /* 0x000000080b047224 */ /* 0x000fe200078e0207 */
[----:B------:R-:W-:Y:S01]  /*0c10*/  ISETP.GE.AND P3, PT, R5, RZ, PT ;  /* 0x000000ff0500720c */ /* 0x000fe20003f66270 */
[----:B------:R-:W-:Y:S01]  /*0c20*/  IMAD.HI.U32 R7, R3, R14, RZ ;  /* 0x0000000e03077227 */ /* 0x000fe200078e00ff */
[----:B0-----:R-:W-:Y:S02]  /*0c30*/  IABS R12, R5 ;  /* 0x00000005000c7213 */ /* 0x001fe40000000000 */
[----:B------:R-:W-:Y:S01]  /*0c40*/  ISETP.GT.U32.AND P2, PT, R11, R4, PT ;  /* 0x000000040b00720c */ /* 0x000fe20003f44070 */
[----:B------:R-:W-:Y:S01]  /*0c50*/  IMAD.HI.U32 R5, R3, R10, RZ ;  /* 0x0000000a03057227 */ /* 0x000fe200078e00ff */
[----:B------:R-:W-:-:S02]  /*0c60*/  IABS R22, R13 ;  /* 0x0000000d00167213 */ /* 0x000fc40000000000 */
[C---:B------:R-:W-:Y:S01]  /*0c70*/  LOP3.LUT R19, R90.reuse, 0x12, RZ, 0xfc, !PT ;  /* 0x000000125a137812 */ /* 0x040fe200078efcff */
[----:B------:R-:W-:Y:S01]  /*0c80*/  IMAD.MOV R9, RZ, RZ, -R5 ;  /* 0x000000ffff097224 */ /* 0x000fe200078e0a05 */
[----:B------:R-:W-:Y:S01]  /*0c90*/  LOP3.LUT R23, R90, 0x2a, RZ, 0xfc, !PT ;  /* 0x0000002a5a177812 */ /* 0x000fe200078efcff */
[--C-:B------:R-:W-:Y:S01]  /*0ca0*/  @!P1 IMAD.IADD R6, R6, 0x1, -R11.reuse ;  /* 0x0000000106069824 */ /* 0x100fe200078e0a0b */
[C---:B------:R-:W-:Y:S01]  /*0cb0*/  LOP3.LUT R27, R90.reuse, 0x4a, RZ, 0xfc, !PT ;  /* 0x0000004a5a1b7812 */ /* 0x040fe200078efcff */
[----:B------:R-:W-:Y:S01]  /*0cc0*/  IMAD R10, R91, R9, R10 ;  /* 0x000000095b0a7224 */ /* 0x000fe200078e020a */
[----:B------:R-:W-:Y:S01]  /*0cd0*/  LOP3.LUT R9, R90, 0x8, RZ, 0xfc, !PT ;  /* 0x000000085a097812 */ /* 0x000fe200078efcff */
[----:B------:R-:W-:Y:S01]  /*0ce0*/  IMAD.HI.U32 R5, R3, R12, RZ ;  /* 0x0000000c03057227 */ /* 0x000fe200078e00ff */
[----:B------:R-:W-:Y:S02]  /*0cf0*/  ISETP.GT.U32.AND P1, PT, R11, R6, PT ;  /* 0x000000060b00720c */ /* 0x000fe40003f24070 */
[----:B------:R-:W-:Y:S01]  /*0d00*/  ISETP.GT.U32.AND P5, PT, R91, R10, PT ;  /* 0x0000000a5b00720c */ /* 0x000fe20003fa4070 */
[----:B------:R-:W-:Y:S01]  /*0d10*/  @!P2 IMAD.IADD R4, R4, 0x1, -R11 ;  /* 0x000000010404a824 */ /* 0x000fe200078e0a0b */
[----:B------:R-:W-:Y:S01]  /*0d20*/  ISETP.GE.AND P2, PT, R18, RZ, PT ;  /* 0x000000ff1200720c */ /* 0x000fe20003f46270 */
[----:B------:R-:W-:Y:S01]  /*0d30*/  IMAD.MOV R7, RZ, RZ, -R7 ;  /* 0x000000ffff077224 */ /* 0x000fe200078e0a07 */
[----:B------:R-:W-:Y:S01]  /*0d40*/  IABS R18, R9 ;  /* 0x0000000900127213 */ /* 0x000fe20000000000 */
[----:B------:R-:W-:Y:S01]  /*0d50*/  IMAD.MOV R5, RZ, RZ, -R5 ;  /* 0x000000ffff057224 */ /* 0x000fe200078e0a05 */
[----:B------:R-:W-:Y:S01]  /*0d60*/  ISETP.GT.U32.AND P4, PT, R11, R4, PT ;  /* 0x000000040b00720c */ /* 0x000fe20003f84070 */
[C---:B------:R-:W-:Y:S01]  /*0d70*/  IMAD R14, R91.reuse, R7, R14 ;  /* 0x000000075b0e7224 */ /* 0x040fe200078e020e */
[----:B------:R-:W-:Y:S01]  /*0d80*/  LOP3.LUT R7, RZ, R54, RZ, 0x33, !PT ;  /* 0x00000036ff077212 */ /* 0x000fe200078e33ff */
[C---:B------:R-:W-:Y:S01]  /*0d90*/  IMAD R12, R91.reuse, R5, R12 ;  /* 0x000000055b0c7224 */ /* 0x040fe200078e020c */
[----:B------:R-:W-:Y:S01]  /*0da0*/  IABS R26, R23 ;  /* 0x00000017001a7213 */ /* 0x000fe20000000000 */
[----:B------:R-:W-:Y:S01]  /*0db0*/  @!P1 IMAD.IADD R6, R6, 0x1, -R11 ;  /* 0x0000000106069824 */ /* 0x000fe200078e0a0b */
[----:B------:R-:W-:Y:S01]  /*0dc0*/  LOP3.LUT R29, R90, 0x50, RZ, 0xfc, !PT ;  /* 0x000000505a1d7812 */ /* 0x000fe200078efcff */
[----:B------:R-:W-:Y:S01]  /*0dd0*/  @!P5 IMAD.IADD R10, R10, 0x1, -R91 ;  /* 0x000000010a0ad824 */ /* 0x000fe200078e0a5b */
[----:B------:R-:W-:Y:S01]  /*0de0*/  ISETP.GT.U32.AND P1, PT, R91, R12, PT ;  /* 0x0000000c5b00720c */ /* 0x000fe20003f24070 */
[----:B------:R-:W-:Y:S01]  /*0df0*/  IMAD.HI.U32 R8, R3, R16, RZ ;  /* 0x0000001003087227 */ /* 0x000fe200078e00ff */
[----:B------:R-:W-:-:S02]  /*0e00*/  ISETP.GE.AND P5, PT, R17, RZ, PT ;  /* 0x000000ff1100720c */ /* 0x000fc40003fa6270 */
[----:B------:R-:W-:Y:S01]  /*0e10*/  LOP3.LUT R17, R90, 0x10, RZ, 0xfc, !PT ;  /* 0x000000105a117812 */ /* 0x000fe200078efcff */
[----:B------:R-:W-:Y:S01]  /*0e20*/  @!P4 IMAD.IADD R4, R4, 0x1, -R11 ;  /* 0x000000010404c824 */ /* 0x000fe200078e0a0b */
[----:B------:R-:W-:Y:S01]  /*0e30*/  ISETP.GT.U32.AND P4, PT, R91, R14, PT ;  /* 0x0000000e5b00720c */ /* 0x000fe20003f84070 */
[----:B------:R-:W-:Y:S01]  /*0e40*/  IMAD.MOV R8, RZ, RZ, -R8 ;  /* 0x000000ffff087224 */ /* 0x000fe200078e0a08 */
[C---:B------:R-:W-:Y:S01]  /*0e50*/  LOP3.LUT R11, R90.reuse, 0xa, RZ, 0xfc, !PT ;  /* 0x0000000a5a0b7812 */ /* 0x040fe200078efcff */
[----:B------:R-:W-:Y:S01]  /*0e60*/  IMAD.HI.U32 R5, R3, R18, RZ ;  /* 0x0000001203057227 */ /* 0x000fe200078e00ff */
[----:B------:R-:W-:Y:S02]  /*0e70*/  IABS R30, R29 ;  /* 0x0000001d001e7213 */ /* 0x000fe40000000000 */
[----:B------:R-:W-:Y:S01]  /*0e80*/  IABS R20, R11 ;  /* 0x0000000b00147213 */ /* 0x000fe20000000000 */
[----:B------:R-:W-:Y:S01]  /*0e90*/  IMAD R16, R91, R8, R16 ;  /* 0x000000085b107224 */ /* 0x000fe200078e0210 */
[----:B------:R-:W-:Y:S01]  /*0ea0*/  LOP3.LUT R79, R90, 0xa8, RZ, 0xfc, !PT ;  /* 0x000000a85a4f7812 */ /* 0x000fe200078efcff */
[----:B------:R-:W-:-:S02]  /*0eb0*/  IMAD.MOV.U32 R8, RZ, RZ, R4 ;  /* 0x000000ffff087224 */ /* 0x000fc400078e0004 */
[--C-:B------:R-:W-:Y:S01]  /*0ec0*/  @!P1 IMAD.IADD R12, R12, 0x1, -R91.reuse ;  /* 0x000000010c0c9824 */ /* 0x100fe200078e0a5b */
[C---:B------:R-:W-:Y:S01]  /*0ed0*/  ISETP.GT.U32.AND P1, PT, R91.reuse, R10, PT ;  /* 0x0000000a5b00720c */ /* 0x040fe20003f24070 */
[----:B------:R-:W-:Y:S02]  /*0ee0*/  @!P4 IMAD.IADD R14, R14, 0x1, -R91 ;  /* 0x000000010e0ec824 */ /* 0x000fe400078e0a5b */
[----:B------:R-:W-:Y:S01]  /*0ef0*/  @!P5 IMAD.MOV R8, RZ, RZ, -R8 ;  /* 0x000000ffff08d224 */ /* 0x000fe200078e0a08 */
[C---:B------:R-:W-:Y:S01]  /*0f00*/  ISETP.GT.U32.AND P4, PT, R91.reuse, R12, PT ;  /* 0x0000000c5b00720c */ /* 0x040fe20003f84070 */
[----:B------:R-:W-:Y:S01]  /*0f10*/  @!P2 IMAD.MOV R6, RZ, RZ, -R6 ;  /* 0x000000ffff06a224 */ /* 0x000fe200078e0a06 */
[----:B------:R-:W-:Y:S01]  /*0f20*/  ISETP.GT.U32.AND P5, PT, R91, R14, PT ;  /* 0x0000000e5b00720c */ /* 0x000fe20003fa4070 */
[----:B------:R-:W-:Y:S01]  /*0f30*/  IMAD.MOV R5, RZ, RZ, -R5 ;  /* 0x000000ffff057224 */ /* 0x000fe200078e0a05 */
[----:B------:R-:W-:-:S04]  /*0f40*/  ISETP.NE.AND P2, PT, R54, RZ, PT ;  /* 0x000000ff3600720c */ /* 0x000fc80003f45270 */
[----:B------:R-:W-:Y:S01]  /*0f50*/  SEL R4, R7, R6, !P2 ;  /* 0x0000000607047207 */ /* 0x000fe20005000000 */
[----:B------:R-:W-:Y:S01]  /*0f60*/  IMAD R6, R91, R5, R18 ;  /* 0x000000055b067224 */ /* 0x000fe200078e0212 */
[----:B------:R-:W-:Y:S01]  /*0f70*/  SEL R7, R7, R8, !P2 ;  /* 0x0000000807077207 */ /* 0x000fe20005000000 */
[----:B------:R-:W-:Y:S01]  /*0f80*/  IMAD.HI.U32 R5, R3, R20, RZ ;  /* 0x0000001403057227 */ /* 0x000fe200078e00ff */
[----:B------:R-:W-:-:S03]  /*0f90*/  ISETP.GT.U32.AND P2, PT, R91, R16, PT ;  /* 0x000000105b00720c */ /* 0x000fc60003f44070 */
[--C-:B------:R-:W-:Y:S01]  /*0fa0*/  @!P5 IMAD.IADD R14, R14, 0x1, -R91.reuse ;  /* 0x000000010e0ed824 */ /* 0x100fe200078e0a5b */
[----:B------:R-:W-:Y:S01]  /*0fb0*/  ISETP.GT.U32.AND P5, PT, R91, R6, PT ;  /* 0x000000065b00720c */ /* 0x000fe20003fa4070 */
[--C-:B------:R-:W-:Y:S01]  /*0fc0*/  @!P4 IMAD.IADD R12, R12, 0x1, -R91.reuse ;  /* 0x000000010c0cc824 */ /* 0x100fe200078e0a5b */
[----:B------:R-:W-:Y:S01]  /*0fd0*/  ISETP.GE.AND P4, PT, R90, RZ, PT ;  /* 0x000000ff5a00720c */ /* 0x000fe20003f86270 */
[----:B------:R-:W-:Y:S01]  /*0fe0*/  @!P1 IMAD.IADD R10, R10, 0x1, -R91 ;  /* 0x000000010a0a9824 */ /* 0x000fe200078e0a5b */
[----:B------:R-:W-:Y:S01]  /*0ff0*/  ISETP.GE.AND P1, PT, R15, RZ, PT ;  /* 0x000000ff0f00720c */ /* 0x000fe20003f26270 */
[----:B------:R-:W-:Y:S01]  /*1000*/  IMAD.HI.U32 R8, R3, R22, RZ ;  /* 0x0000001603087227 */ /* 0x000fe200078e00ff */
[----:B------:R-:W-:-:S03]  /*1010*/  LOP3.LUT R15, R90, 0xe, RZ, 0xfc, !PT ;  /* 0x0000000e5a0f7812 */ /* 0x000fc600078efcff */
[----:B------:R-:W-:Y:S02]  /*1020*/  IMAD.MOV R5, RZ, RZ, -R5 ;  /* 0x000000ffff057224 */ /* 0x000fe400078e0a05 */
[----:B------:R-:W-:Y:S02]  /*1030*/  IMAD.MOV R18, RZ, RZ, -R8 ;  /* 0x000000ffff127224 */ /* 0x000fe400078e0a08 */
[----:B------:R-:W-:Y:S01]  /*1040*/  IMAD R8, R91, R5, R20 ;  /* 0x000000055b087224 */ /* 0x000fe200078e0214 */
[----:B------:R-:W-:Y:S01]  /*1050*/  IABS R5, R15 ;  /* 0x0000000f00057213 */ /* 0x000fe20000000000 */
[----:B------:R-:W-:Y:S01]  /*1060*/  IMAD.MOV.U32 R53, RZ, RZ, R10 ;  /* 0x000000ffff357224 */ /* 0x000fe200078e000a */
[----:B------:R-:W-:Y:S01]  /*1070*/  LOP3.LUT R20, R90, 0x14, RZ, 0xfc, !PT ;  /* 0x000000145a147812 */ /* 0x000fe200078efcff */
[----:B------:R-:W-:Y:S02]  /*1080*/  @!P5 IMAD.IADD R6, R6, 0x1, -R91 ;  /* 0x000000010606d824 */ /* 0x000fe400078e0a5b */
[----:B------:R-:W-:Y:S01]  /*1090*/  IMAD.MOV.U32 R32, RZ, RZ, R12 ;  /* 0x000000ffff207224 */ /* 0x000fe200078e000c */
[----:B------:R-:W-:Y:S01]  /*10a0*/  IABS R12, R17 ;  /* 0x00000011000c7213 */ /* 0x000fe20000000000 */
[----:B------:R-:W-:-:S02]  /*10b0*/  IMAD.MOV.U32 R10, RZ, RZ, R5 ;  /* 0x000000ffff0a7224 */ /* 0x000fc400078e0005 */
[----:B------:R-:W-:Y:S01]  /*10c0*/  @!P4 IMAD.MOV R53, RZ, RZ, -R53 ;  /* 0x000000ffff35c224 */ /* 0x000fe200078e0a35 */
[C---:B------:R-:W-:Y:S01]  /*10d0*/  ISETP.GT.U32.AND P4, PT, R91.reuse, R8, PT ;  /* 0x000000085b00720c */ /* 0x040fe20003f84070 */
[----:B------:R-:W-:Y:S01]  /*10e0*/  @!P3 IMAD.MOV R32, RZ, RZ, -R32 ;  /* 0x000000ffff20b224 */ /* 0x000fe200078e0a20 */
[----:B------:R-:W-:Y:S01]  /*10f0*/  ISETP.GT.U32.AND P3, PT, R91, R6, PT ;  /* 0x000000065b00720c */ /* 0x000fe20003f64070 */
[----:B------:R-:W-:-:S04]  /*1100*/  IMAD.HI.U32 R5, R3, R10, RZ ;  /* 0x0000000a03057227 */ /* 0x000fc800078e00ff */
[----:B------:R-:W-:Y:S01]  /*1110*/  @!P2 IMAD.IADD R16, R16, 0x1, -R91 ;  /* 0x000000011010a824 */ /* 0x000fe200078e0a5b */
[----:B------:R-:W-:Y:S01]  /*1120*/  ISETP.GE.AND P2, PT, R9, RZ, PT ;  /* 0x000000ff0900720c */ /* 0x000fe20003f46270 */
[C---:B------:R-:W-:Y:S02]  /*1130*/  IMAD R18, R91.reuse, R18, R22 ;  /* 0x000000125b127224 */ /* 0x040fe400078e0216 */
[----:B------:R-:W-:Y:S01]  /*1140*/  IMAD.MOV.U32 R21, RZ, RZ, R14 ;  /* 0x000000ffff157224 */ /* 0x000fe200078e000e */
[C---:B------:R-:W-:Y:S01]  /*1150*/  ISETP.GT.U32.AND P5, PT, R91.reuse, R16, PT ;  /* 0x000000105b00720c */ /* 0x040fe20003fa4070 */
[----:B------:R-:W-:Y:S01]  /*1160*/  IMAD.MOV R5, RZ, RZ, -R5 ;  /* 0x000000ffff057224 */ /* 0x000fe200078e0a05 */
[----:B------:R-:W-:Y:S01]  /*1170*/  IABS R14, R19 ;  /* 0x00000013000e7213 */ /* 0x000fe20000000000 */
[----:B------:R-:W-:Y:S01]  /*1180*/  @!P6 IMAD.MOV R21, RZ, RZ, -R21 ;  /* 0x000000ffff15e224 */ /* 0x000fe200078e0a15 */
[C---:B------:R-:W-:Y:S01]  /*1190*/  ISETP.GT.U32.AND P6, PT, R91.reuse, R18, PT ;  /* 0x000000125b00720c */ /* 0x040fe20003fc4070 */
[----:B------:R-:W-:-:S02]  /*11a0*/  IMAD R10, R91, R5, R10 ;  /* 0x000000055b0a7224 */ /* 0x000fc400078e020a */
[--C-:B------:R-:W-:Y:S01]  /*11b0*/  @!P4 IMAD.IADD R8, R8, 0x1, -R91.reuse ;  /* 0x000000010808c824 */ /* 0x100fe200078e0a5b */
[----:B------:R0:W-:Y:S01]  /*11c0*/  STL [R1+0x238], R21 ;  /* 0x0002381501007387 */ /* 0x0001e20000100800 */
[----:B------:R-:W-:Y:S01]  /*11d0*/  @!P3 IMAD.IADD R6, R6, 0x1, -R91 ;  /* 0x000000010606b824 */ /* 0x000fe200078e0a5b */
[----:B------:R-:W-:Y:S01]  /*11e0*/  ISETP.GT.U32.AND P3, PT, R91, R10, PT ;  /* 0x0000000a5b00720c */ /* 0x000fe20003f64070 */
[----:B------:R-:W-:Y:S01]  /*11f0*/  IMAD.HI.U32 R5, R3, R12, RZ ;  /* 0x0000000c03057227 */ /* 0x000fe200078e00ff */
[----:B------:R-:W-:-:S03]  /*1200*/  ISETP.GT.U32.AND P4, PT, R91, R8, PT ;  /* 0x000000085b00720c */ /* 0x000fc60003f84070 */
[--C-:B------:R-:W-:Y:S01]  /*1210*/  @!P5 IMAD.IADD R16, R16, 0x1, -R91.reuse ;  /* 0x000000011010d824 */ /* 0x100fe200078e0a5b */
[----:B------:R-:W-:Y:S01]  /*1220*/  ISETP.GE.AND P5, PT, R11, RZ, PT ;  /* 0x000000ff0b00720c */ /* 0x000fe20003fa6270 */
[----:B------:R-:W-:Y:S01]  /*1230*/  @!P6 IMAD.IADD R18, R18, 0x1, -R91 ;  /* 0x000000011212e824 */ /* 0x000fe200078e0a5b */
[----:B------:R-:W-:Y:S01]  /*1240*/  IABS R11, R20 ;  /* 0x00000014000b7213 */ /* 0x000fe20000000000 */
[----:B------:R-:W-:Y:S01]  /*1250*/  IMAD.HI.U32 R9, R3, R14, RZ ;  /* 0x0000000e03097227 */ /* 0x000fe200078e00ff */
[----:B------:R-:W-:Y:S02]  /*1260*/  ISETP.GE.AND P6, PT, R13, RZ, PT ;  /* 0x000000ff0d00720c */ /* 0x000fe40003fc6270 */
[----:B------:R-:W-:Y:S01]  /*1270*/  LOP3.LUT R13, R90, 0x1a, RZ, 0xfc, !PT ;  /* 0x0000001a5a0d7812 */ /* 0x000fe200078efcff */
[----:B------:R-:W-:Y:S02]  /*1280*/  IMAD.MOV R5, RZ, RZ, -R5 ;  /* 0x000000ffff057224 */ /* 0x000fe400078e0a05 */
[----:B------:R-:W-:Y:S01]  /*1290*/  @!P3 IMAD.IADD R10, R10, 0x1, -R91 ;  /* 0x000000010a0ab824 */ /* 0x000fe200078e0a5b */
[----:B------:R-:W-:Y:S01]  /*12a0*/  ISETP.GT.U32.AND P3, PT, R91, R18, PT ;  /* 0x000000125b00720c */ /* 0x000fe20003f64070 */
[----:B------:R-:W-:-:S02]  /*12b0*/  IMAD.MOV R9, RZ, RZ, -R9 ;  /* 0x000000ffff097224 */ /* 0x000fc400078e0a09 */
[----:B------:R-:W-:Y:S02]  /*12c0*/  @!P4 IMAD.IADD R8, R8, 0x1, -R91 ;  /* 0x000000010808c824 */ /* 0x000fe400078e0a5b */
[C---:B------:R-:W-:Y:S02]  /*12d0*/  IMAD R12, R91.reuse, R5, R12 ;  /* 0x000000055b0c7224 */ /* 0x040fe400078e020c */
[----:B0-----:R-:W-:Y:S02]  /*12e0*/  IMAD.MOV.U32 R21, RZ, RZ, R16 ;  /* 0x000000ffff157224 */ /* 0x001fe400078e0010 */
[----:B------:R-:W-:Y:S01]  /*12f0*/  IMAD.MOV.U32 R16, RZ, RZ, R11 ;  /* 0x000000ffff107224 */ /* 0x000fe200078e000b */
[C---:B------:R-:W-:Y:S01]  /*1300*/  ISETP.GT.U32.AND P4, PT, R91.reuse, R12, PT ;  /* 0x0000000c5b00720c */ /* 0x040fe20003f84070 */
[----:B------:R-:W-:Y:S01]  /*1310*/  IMAD R14, R91, R9, R14 ;  /* 0x000000095b0e7224 */ /* 0x000fe200078e020e */
[----:B------:R-:W-:Y:S01]  /*1320*/  LOP3.LUT R9, R90, 0x16, RZ, 0xfc, !PT ;  /* 0x000000165a097812 */ /* 0x000fe200078efcff */
[----:B------:R-:W-:-:S02]  /*1330*/  IMAD.MOV.U32 R11, RZ, RZ, R8 ;  /* 0x000000ffff0b7224 */ /* 0x000fc400078e0008 */
[----:B------:R-:W-:Y:S01]  /*1340*/  IMAD.HI.U32 R5, R3, R16, RZ ;  /* 0x0000001003057227 */ /* 0x000fe200078e00ff */
[----:B------:R-:W-:-:S03]  /*1350*/  IABS R8, R9 ;  /* 0x0000000900087213 */ /* 0x000fc60000000000 */
[----:B------:R-:W-:Y:S01]  /*1360*/  @!P5 IMAD.MOV R11, RZ, RZ, -R11 ;  /* 0x000000ffff0bd224 */ /* 0x000fe200078e0a0b */
[C---:B------:R-:W-:Y:S01]  /*1370*/  ISETP.GT.U32.AND P5, PT, R91.reuse, R14, PT ;  /* 0x0000000e5b00720c */ /* 0x040fe20003fa4070 */
[----:B------:R-:W-:Y:S01]  /*1380*/  @!P1 IMAD.MOV R21, RZ, RZ, -R21 ;  /* 0x000000ffff159224 */ /* 0x000fe200078e0a15 */
[----:B------:R-:W-:Y:S01]  /*1390*/  ISETP.GT.U32.AND P1, PT, R91, R10, PT ;  /* 0x0000000a5b00720c */ /* 0x000fe20003f24070 */
[----:B------:R-:W-:Y:S01]  /*13a0*/  @!P2 IMAD.MOV R6, RZ, RZ, -R6 ;  /* 0x000000ffff06a224 */ /* 0x000fe200078e0a06 */
[----:B------:R-:W-:Y:S01]  /*13b0*/  ISETP.GE.AND P2, PT, R15, RZ, PT ;  /* 0x000000ff0f00720c */ /* 0x000fe20003f46270 */
[----:B------:R-:W-:Y:S01]  /*13c0*/  IMAD.MOV R5, RZ, RZ, -R5 ;  /* 0x000000ffff057224 */ /* 0x000fe200078e0a05 */
[----:B------:R0:W-:Y:S01]  /*13d0*/  STL [R1+0x47c], R21 ;  /* 0x00047c1501007387 */ /* 0x0001e20000100800 */
[--C-:B------:R-:W-:Y:S01]  /*13e0*/  @!P3 IMAD.IADD R18, R18, 0x1, -R91.reuse ;  /* 0x000000011212b824 */ /* 0x100fe200078e0a5b */
[----:B------:R-:W-:Y:S01]  /*13f0*/  ISETP.GE.AND P3, PT, R17, RZ, PT ;  /* 0x000000ff1100720c */ /* 0x000fe20003f66270 */
[----:B------:R-:W-:Y:S01]  /*1400*/  @!P4 IMAD.IADD R12, R12, 0x1, -R91 ;  /* 0x000000010c0cc824 */ /* 0x000fe200078e0a5b */
[----:B------:R1:W-:Y:S01]  /*1410*/  STL [R1+0x1d4], R6 ;  /* 0x0001d40601007387 */ /* 0x0003e20000100800 */
[----:B------:R-:W-:Y:S01]  /*1420*/  LOP3.LUT R17, R90, 0x1e, RZ, 0xfc, !PT ;  /* 0x0000001e5a117812 */ /* 0x000fe200078efcff */
[----:B-----5:R-:W-:-:S02]  /*1430*/  IMAD R4, R4, R87, RZ ;  /* 0x0000005704047224 */ /* 0x020fc400078e02ff */
[--C-:B------:R-:W-:Y:S01]  /*1440*/  @!P5 IMAD.IADD R14, R14, 0x1, -R91.reuse ;  /* 0x000000010e0ed824 */ /* 0x100fe200078e0a5b */
[C---:B------:R-:W-:Y:S01]  /*1450*/  ISETP.GT.U32.AND P4, PT, R91.reuse, R12, PT ;  /* 0x0000000c5b00720c */ /* 0x040fe20003f84070 */
[----:B0-----:R-:W-:Y:S01]  /*1460*/  IMAD.MOV.U32 R21, RZ, RZ, R18 ;  /* 0x000000ffff157224 */ /* 0x001fe200078e0012 */
[----:B------:R0:W-:Y:S01]  /*1470*/  STL [R1+0x1d0], R11 ;  /* 0x0001d00b01007387 */ /* 0x0001e20000100800 */
[----:B------:R-:W-:Y:S01]  /*1480*/  @!P1 IMAD.IADD R10, R10, 0x1, -R91 ;  /* 0x000000010a0a9824 */ /* 0x000fe200078e0a5b */
[C---:B------:R-:W-:Y:S01]  /*1490*/  ISETP.GT.U32.AND P5, PT, R91.reuse, R14, PT ;  /* 0x0000000e5b00720c */ /* 0x040fe20003fa4070 */
[----:B-1----:R-:W-:Y:S01]  /*14a0*/  IMAD R6, R91, R5, R16 ;  /* 0x000000055b067224 */ /* 0x002fe200078e0210 */
[----:B------:R-:W-:Y:S01]  /*14b0*/  ISETP.GE.AND P1, PT, R19, RZ, PT ;  /* 0x000000ff1300720c */ /* 0x000fe20003f26270 */
[----:B------:R-:W-:Y:S01]  /*14c0*/  @!P6 IMAD.MOV R21, RZ, RZ, -R21 ;  /* 0x000000ffff15e224 */ /* 0x000fe200078e0a15 */
[----:B------:R-:W-:Y:S01]  /*14d0*/  IABS R18, R13 ;  /* 0x0000000d00127213 */ /* 0x000fe20000000000 */
[----:B------:R-:W-:Y:S01]  /*14e0*/  IMAD.HI.U32 R5, R3, R8, RZ ;  /* 0x0000000803057227 */ /* 0x000fe200078e00ff */
[----:B------:R-:W-:-:S02]  /*14f0*/  ISETP.GT.U32.AND P6, PT, R91, R6, PT ;  /* 0x000000065b00720c */ /* 0x000fc40003fc4070 */
[----:B0-----:R-:W-:Y:S01]  /*1500*/  LOP3.LUT R11, R90, 0x18, RZ, 0xfc, !PT ;  /* 0x000000185a0b7812 */ /* 0x001fe200078efcff */
[----:B------:R-:W-:Y:S01]  /*1510*/  @!P4 IMAD.IADD R12, R12, 0x1, -R91 ;  /* 0x000000010c0cc824 */ /* 0x000fe200078e0a5b */
[----:B------:R-:W-:Y:S01]  /*1520*/  ISETP.GE.AND P4, PT, R9, RZ, PT ;  /* 0x000000ff0900720c */ /* 0x000fe20003f86270 */
[----:B------:R-:W-:Y:S01]  /*1530*/  IMAD.MOV.U32 R15, RZ, RZ, R10 ;  /* 0x000000ffff0f7224 */ /* 0x000fe200078e000a */
[----:B------:R-:W-:Y:S01]  /*1540*/  IABS R16, R11 ;  /* 0x0000000b00107213 */ /* 0x000fe20000000000 */
[----:B------:R-:W-:Y:S01]  /*1550*/  IMAD.MOV R10, RZ, RZ, -R5 ;  /* 0x000000ffff0a7224 */ /* 0x000fe200078e0a05 */
[----:B------:R0:W-:Y:S01]  /*1560*/  STL [R1+0x2b4], R21 ;  /* 0x0002b41501007387 */ /* 0x0001e20000100800 */
[----:B------:R-:W-:Y:S01]  /*1570*/  @!P5 IMAD.IADD R14, R14, 0x1, -R91 ;  /* 0x000000010e0ed824 */ /* 0x000fe200078e0a5b */
[----:B------:R-:W-:Y:S01]  /*1580*/  LOP3.LUT R19, R90, 0x20, RZ, 0xfc, !PT ;  /* 0x000000205a137812 */ /* 0x000fe200078efcff */
[----:B------:R-:W-:Y:S01]  /*1590*/  IMAD.HI.U32 R9, R3, R16, RZ ;  /* 0x0000001003097227 */ /* 0x000fe200078e00ff */
[----:B------:R-:W-:-:S03]  /*15a0*/  ISETP.GE.AND P5, PT, R11, RZ, PT ;  /* 0x000000ff0b00720c */ /* 0x000fc60003fa6270 */
[----:B------:R-:W-:Y:S02]  /*15b0*/  @!P6 IMAD.IADD R6, R6, 0x1, -R91 ;  /* 0x000000010606e824 */ /* 0x000fe400078e0a5b */
[C---:B------:R-:W-:Y:S01]  /*15c0*/  IMAD R8, R91.reuse, R10, R8 ;  /* 0x0000000a5b087224 */ /* 0x040fe200078e0208 */
[----:B0-----:R-:W-:Y:S01]  /*15d0*/  LOP3.LUT R21, R90, 0x22, RZ, 0xfc, !PT ;  /* 0x000000225a157812 */ /* 0x001fe200078efcff */
[----:B------:R-:W-:Y:S01]  /*15e0*/  IMAD.MOV R9, RZ, RZ, -R9 ;  /* 0x000000ffff097224 */ /* 0x000fe200078e0a09 */
[C---:B------:R-:W-:Y:S01]  /*15f0*/  ISETP.GT.U32.AND P6, PT, R91.reuse, R6, PT ;  /* 0x000000065b00720c */ /* 0x040fe20003fc4070 */
[----:B------:R-:W-:Y:S02]  /*1600*/  IMAD.MOV.U32 R44, RZ, RZ, R14 ;  /* 0x000000ffff2c7224 */ /* 0x000fe400078e000e */
[C---:B------:R-:W-:Y:S01]  /*1610*/  IMAD R10, R91.reuse, R9, R16 ;  /* 0x000000095b0a7224 */ /* 0x040fe200078e0210 */
[----:B------:R-:W-:Y:S01]  /*1620*/  IABS R16, R17 ;  /* 0x0000001100107213 */ /* 0x000fe20000000000 */
[----:B------:R-:W-:Y:S01]  /*1630*/  @!P1 IMAD.MOV R44, RZ, RZ, -R44 ;  /* 0x000000ffff2c9224 */ /* 0x000fe200078e0a2c */
[----:B------:R-:W-:Y:S01]  /*1640*/  ISETP.GT.U32.AND P1, PT, R91, R8, PT ;  /* 0x000000085b00720c */ /* 0x000fe20003f24070 */
[----:B------:R-:W-:Y:S01]  /*1650*/  @!P2 IMAD.MOV R15, RZ, RZ, -R15 ;  /* 0x000000ffff0fa224 */ /* 0x000fe200078e0a0f */
[----:B------:R-:W-:Y:S01]  /*1660*/  ISETP.GE.AND P2, PT, R20, RZ, PT ;  /* 0x000000ff1400720c */ /* 0x000fe20003f46270 */
[----:B------:R-:W-:Y:S01]  /*1670*/  IMAD.HI.U32 R5, R3, R18, RZ ;  /* 0x0000001203057227 */ /* 0x000fe200078e00ff */
[----:B------:R-:W-:-:S02]  /*1680*/  IABS R20, R21 ;  /* 0x0000001500147213 */ /* 0x000fc40000000000 */
[----:B------:R0:W-:Y:S01]  /*1690*/  STL [R1+0x480], R15 ;  /* 0x0004800f01007387 */ /* 0x0001e20000100800 */
[----:B------:R-:W-:Y:S01]  /*16a0*/  @!P6 IMAD.IADD R6, R6, 0x1, -R91 ;  /* 0x000000010606e824 */ /* 0x000fe200078e0a5b */
[C---:B------:R-:W-:Y:S01]  /*16b0*/  ISETP.GT.U32.AND P6, PT, R91.reuse, R10, PT ;  /* 0x0000000a5b00720c */ /* 0x040fe20003fc4070 */
[----:B------:R-:W-:Y:S02]  /*16c0*/  IMAD.MOV R5, RZ, RZ, -R5 ;  /* 0x000000ffff057224 */ /* 0x000fe400078e0a05 */
[----:B------:R-:W-:Y:S02]  /*16d0*/  IMAD.MOV.U32 R42, RZ, RZ, R12 ;  /* 0x000000ffff2a7224 */ /* 0x000fe400078e000c */
[----:B------:R-:W-:Y:S02]  /*16e0*/  @!P1 IMAD.IADD R8, R8, 0x1, -R91 ;  /* 0x0000000108089824 */ /* 0x000fe400078e0a5b */
[C---:B------:R-:W-:Y:S01]  /*16f0*/  IMAD R12, R91.reuse, R5, R18 ;  /* 0x000000055b0c7224 */ /* 0x040fe200078e0212 */
[----:B0-----:R-:W-:Y:S01]  /*1700*/  LOP3.LUT R15, R90, 0x1c, RZ, 0xfc, !PT ;  /* 0x0000001c5a0f7812 */ /* 0x001fe200078efcff */
[----:B------:R-:W-:Y:S01]  /*1710*/  IMAD.MOV.U32 R22, RZ, RZ, R6 ;  /* 0x000000ffff167224 */ /* 0x000fe200078e0006 */
[----:B------:R-:W-:Y:S01]  /*1720*/  ISETP.GT.U32.AND P1, PT, R91, R8, PT ;  /* 0x000000085b00720c */ /* 0x000fe20003f24070 */
[----:B------:R-:W-:Y:S01]  /*1730*/  IMAD.HI.U32 R9, R3, R16, RZ ;  /* 0x0000001003097227 */ /* 0x000fe200078e00ff */
[----:B------:R-:W-:-:S02]  /*1740*/  IABS R14, R15 ;  /* 0x0000000f000e7213 */ /* 0x000fc40000000000 */
[----:B------:R-:W-:Y:S01]  /*1750*/  IABS R18, R19 ;  /* 0x0000001300127213 */ /* 0x000fe20000000000 */
[----:B------:R-:W-:Y:S02]  /*1760*/  @!P6 IMAD.IADD R10, R10, 0x1, -R91 ;  /* 0x000000010a0ae824 */ /* 0x000fe400078e0a5b */
[----:B------:R-:W-:Y:S01]  /*1770*/  @!P2 IMAD.MOV R22, RZ, RZ, -R22 ;  /* 0x000000ffff16a224 */ /* 0x000fe200078e0a16 */
[----:B------:R-:W-:Y:S01]  /*1780*/  ISETP.GT.U32.AND P2, PT, R91, R12, PT ;  /* 0x0000000c5b00720c */ /* 0x000fe20003f44070 */
[----:B------:R-:W-:Y:S01]  /*1790*/  IMAD.HI.U32 R5, R3, R14, RZ ;  /* 0x0000000e03057227 */ /* 0x000fe200078e00ff */
[----:B------:R-:W-:Y:S02]  /*17a0*/  ISETP.GT.U32.AND P6, PT, R91, R10, PT ;  /* 0x0000000a5b00720c */ /* 0x000fe40003fc4070 */
[----:B------:R0:W-:Y:S01]  /*17b0*/  STL [R1+0x314], R22 ;  /* 0x0003141601007387 */ /* 0x0001e20000100800 */
[----:B------:R-:W-:Y:S01]  /*17c0*/  @!P3 IMAD.MOV R42, RZ, RZ, -R42 ;  /* 0x000000ffff2ab224 */ /* 0x000fe200078e0a2a */
[----:B------:R-:W-:Y:S01]  /*17d0*/  ISETP.GE.AND P3, PT, R13, RZ, PT ;  /* 0x000000ff0d00720c */ /* 0x000fe20003f66270 */
[----:B------:R-:W-:-:S02]  /*17e0*/  IMAD.MOV R5, RZ, RZ, -R5 ;  /* 0x000000ffff057224 */ /* 0x000fc400078e0a05 */
[----:B------:R-:W-:-:S04]  /*17f0*/  IMAD.HI.U32 R11, R3, R18, RZ ;  /* 0x00000012030b7227 */ /* 0x000fc800078e00ff */
[----:B------:R-:W-:Y:S02]  /*1800*/  IMAD.MOV R9, RZ, RZ, -R9 ;  /* 0x000000ffff097224 */ /* 0x000fe400078e0a09 */
[----:B------:R-:W-:-:S04]  /*1810*/  IMAD.HI.U32 R13, R3, R20, RZ ;  /* 0x00000014030d7227 */ /* 0x000fc800078e00ff */
[C---:B------:R-:W-:Y:S02]  /*1820*/  IMAD R6, R91.reuse, R5, R14 ;  /* 0x000000055b067224 */ /* 0x040fe400078e020e */
[----:B------:R-:W-:Y:S02]  /*1830*/  IMAD.MOV R11, RZ, RZ, -R11 ;  /* 0x000000ffff0b7224 */ /* 0x000fe400078e0a0b */
[----:B------:R-:W-:Y:S02]  /*1840*/  IMAD R14, R91, R9, R16 ;  /* 0x000000095b0e7224 */ /* 0x000fe400078e0210 */
[----:B------:R-:W-:Y:S02]  /*1850*/  IMAD.MOV R13, RZ, RZ, -R13 ;  /* 0x000000ffff0d7224 */ /* 0x000fe400078e0a0d */
[--C-:B------:R-:W-:Y:S01]  /*1860*/  @!P1 IMAD.IADD R8, R8, 0x1, -R91.reuse ;  /* 0x0000000108089824 */ /* 0x100fe200078e0a5b */
[----:B------:R-:W-:Y:S01]  /*1870*/  ISETP.GE.AND P1, PT, R15, RZ, PT ;  /* 0x000000ff0f00720c */ /* 0x000fe20003f26270 */
[C---:B------:R-:W-:Y:S01]  /*1880*/  IMAD R16, R91.reuse, R11, R18 ;  /* 0x0000000b5b107224 */ /* 0x040fe200078e0212 */
[----:B------:R-:W-:Y:S01]  /*1890*/  LOP3.LUT R11, R90, 0x24, RZ, 0xfc, !PT ;  /* 0x000000245a0b7812 */ /* 0x000fe200078efcff */
[--C-:B------:R-:W-:Y:S01]  /*18a0*/  @!P2 IMAD.IADD R12, R12, 0x1, -R91.reuse ;  /* 0x000000010c0ca824 */ /* 0x100fe200078e0a5b */
[C---:B------:R-:W-:Y:S01]  /*18b0*/  ISETP.GT.U32.AND P2, PT, R91.reuse, R14, PT ;  /* 0x0000000e5b00720c */ /* 0x040fe20003f44070 */
[C---:B------:R-:W-:Y:S01]  /*18c0*/  IMAD R18, R91.reuse, R13, R20 ;  /* 0x0000000d5b127224 */ /* 0x040fe200078e0214 */
[----:B------:R-:W-:Y:S01]  /*18d0*/  LOP3.LUT R13, R90, 0x26, RZ, 0xfc, !PT ;  /* 0x000000265a0d7812 */ /* 0x000fe200078efcff */
[----:B------:R-:W-:Y:S01]  /*18e0*/  @!P6 IMAD.IADD R10, R10, 0x1, -R91 ;  /* 0x000000010a0ae824 */ /* 0x000fe200078e0a5b */
[C---:B------:R-:W-:Y:S01]  /*18f0*/  ISETP.GT.U32.AND P6, PT, R91.reuse, R6, PT ;  /* 0x000000065b00720c */ /* 0x040fe20003fc4070 */
[----:B------:R-:W-:Y:S01]  /*1900*/  IMAD.MOV.U32 R25, RZ, RZ, R8 ;  /* 0x000000ffff197224 */ /* 0x000fe200078e0008 */
[----:B0-----:R-:W-:Y:S01]  /*1910*/  IABS R22, R13 ;  /* 0x0000000d00167213 */ /* 0x001fe20000000000 */
[----:B------:R-:W-:Y:S01]  /*1920*/  IMAD.MOV.U32 R43, RZ, RZ, R10 ;  /* 0x000000ffff2b7224 */ /* 0x000fe200078e000a */
[----:B------:R-:W-:Y:S01]  /*1930*/  IABS R20, R11 ;  /* 0x0000000b00147213 */ /* 0x000fe20000000000 */
[----:B------:R-:W-:Y:S01]  /*1940*/  @!P4 IMAD.MOV R25, RZ, RZ, -R25 ;  /* 0x000000ffff19c224 */ /* 0x000fe200078e0a19 */
[C---:B------:R-:W-:Y:S01]  /*1950*/  ISETP.GT.U32.AND P4, PT, R91.reuse, R12, PT ;  /* 0x0000000c5b00720c */ /* 0x040fe20003f84070 */
[----:B------:R-:W-:Y:S01]  /*1960*/  @!P5 IMAD.MOV R43, RZ, RZ, -R43 ;  /* 0x000000ffff2bd224 */ /* 0x000fe200078e0a2b */
[----:B------:R-:W-:Y:S01]  /*1970*/  ISETP.GT.U32.AND P5, PT, R91, R16, PT ;  /* 0x000000105b00720c */ /* 0x000fe20003fa4070 */
[----:B------:R-:W-:Y:S01]  /*1980*/  IMAD.HI.U32 R8, R3, R22, RZ ;  /* 0x0000001603087227 */ /* 0x000fe200078e00ff */
[----:B------:R-:W-:Y:S01]  /*1990*/  LOP3.LUT R15, R90, 0x28, RZ, 0xfc, !PT ;  /* 0x000000285a0f7812 */ /* 0x000fe200078efcff */
[----:B------:R0:W-:Y:S02]  /*19a0*/  STL [R1+0x484], R25 ;  /* 0x0004841901007387 */ /* 0x0001e40000100800 */
[--C-:B------:R-:W-:Y:S01]  /*19b0*/  @!P2 IMAD.IADD R14, R14, 0x1, -R91.reuse ;  /* 0x000000010e0ea824 */ /* 0x100fe200078e0a5b */
[----:B------:R-:W-:Y:S01]  /*19c0*/  IABS R24, R15 ;  /* 0x0000000f00187213 */ /* 0x000fe20000000000 */
[----:B------:R-:W-:-:S02]  /*19d0*/  @!P6 IMAD.IADD R6, R6, 0x1, -R91 ;  /* 0x000000010606e824 */ /* 0x000fc400078e0a5b */
[----:B------:R-:W-:Y:S01]  /*19e0*/  IMAD.MOV R10, RZ, RZ, -R8 ;  /* 0x000000ffff0a7224 */ /* 0x000fe200078e0a08 */
[C---:B------:R-:W-:Y:S01]  /*19f0*/  ISETP.GT.U32.AND P2, PT, R91.reuse, R14, PT ;  /* 0x0000000e5b00720c */ /* 0x040fe20003f44070 */
[----:B------:R-:W-:Y:S01]  /*1a00*/  @!P4 IMAD.IADD R12, R12, 0x1, -R91 ;  /* 0x000000010c0cc824 */ /* 0x000fe200078e0a5b */
[C---:B------:R-:W-:Y:S01]  /*1a10*/  ISETP.GT.U32.AND P6, PT, R91.reuse, R6, PT ;  /* 0x000000065b00720c */ /* 0x040fe20003fc4070 */
[C---:B------:R-:W-:Y:S01]  /*1a20*/  IMAD R10, R91.reuse, R10, R22 ;  /* 0x0000000a5b0a7224 */ /* 0x040fe200078e0216 */
[----:B------:R-:W-:Y:S01]  /*1a30*/  ISETP.GT.U32.AND P4, PT, R91, R18, PT ;  /* 0x000000125b00720c */ /* 0x000fe20003f84070 */
[----:B------:R-:W-:-:S04]  /*1a40*/  IMAD.HI.U32 R5, R3, R20, RZ ;  /* 0x0000001403057227 */ /* 0x000fc800078e00ff */
[----:B------:R-:W-:Y:S01]  /*1a50*/  @!P5 IMAD.IADD R16, R16, 0x1, -R91 ;  /* 0x000000011010d824 */ /* 0x000fe200078e0a5b */
[C---:B------:R-:W-:Y:S01]  /*1a60*/  ISETP.GT.U32.AND P5, PT, R91.reuse, R10, PT ;  /* 0x0000000a5b00720c */ /* 0x040fe20003fa4070 */
[----:B------:R-:W-:Y:S02]  /*1a70*/  IMAD.MOV R5, RZ, RZ, -R5 ;  /* 0x000000ffff057224 */ /* 0x000fe400078e0a05 */
[--C-:B------:R-:W-:Y:S02]  /*1a80*/  @!P2 IMAD.IADD R14, R14, 0x1, -R91.reuse ;  /* 0x000000010e0ea824 */ /* 0x100fe400078e0a5b */
[----:B------:R-:W-:Y:S02]  /*1a90*/  IMAD R8, R91, R5, R20 ;  /* 0x000000055b087224 */ /* 0x000fe400078e0214 */
[--C-:B------:R-:W-:Y:S01]  /*1aa0*/  @!P6 IMAD.IADD R6, R6, 0x1, -R91.reuse ;  /* 0x000000010606e824 */ /* 0x100fe200078e0a5b */
[----:B------:R-:W-:Y:S01]  /*1ab0*/  ISETP.GE.AND P6, PT, R17, RZ, PT ;  /* 0x000000ff1100720c */ /* 0x000fe20003fc6270 */
[----:B------:R-:W-:Y:S01]  /*1ac0*/  @!P4 IMAD.IADD R18, R18, 0x1, -R91 ;  /* 0x000000011212c824 */ /* 0x000fe200078e0a5b */
[----:B------:R-:W-:Y:S01]  /*1ad0*/  ISETP.GT.U32.AND P2, PT, R91, R8, PT ;  /* 0x000000085b00720c */ /* 0x000fe20003f44070 */
[----:B------:R-:W-:Y:S01]  /*1ae0*/  IMAD.HI.U32 R5, R3, R24, RZ ;  /* 0x0000001803057227 */ /* 0x000fe200078e00ff */
[----:B------:R-:W-:-:S02]  /*1af0*/  ISETP.GE.AND P4, PT, R19, RZ, PT ;  /* 0x000000ff1300720c */ /* 0x000fc40003f86270 */
[----:B------:R-:W-:Y:S01]  /*1b00*/  LOP3.LUT R17, R90, 0x2c, RZ, 0xfc, !PT ;  /* 0x0000002c5a117812 */ /* 0x000fe200078efcff */
[----:B------:R-:W-:Y:S01]  /*1b10*/  @!P5 IMAD.IADD R10, R10, 0x1, -R91 ;  /* 0x000000010a0ad824 */ /* 0x000fe200078e0a5b */
[----:B------:R-:W-:Y:S01]  /*1b20*/  ISETP.GT.U32.AND P5, PT, R91, R18, PT ;  /* 0x000000125b00720c */ /* 0x000fe20003fa4070 */
[----:B------:R-:W-:Y:S01]  /*1b30*/  IMAD.HI.U32 R9, R3, R26, RZ ;  /* 0x0000001a03097227 */ /* 0x000fe200078e00ff */
[----:B------:R-:W-:-:S03]  /*1b40*/  LOP3.LUT R19, R90, 0x2e, RZ, 0xfc, !PT ;  /* 0x0000002e5a137812 */ /* 0x000fc600078efcff */
[----:B------:R-:W-:Y:S02]  /*1b50*/  IMAD.MOV R5, RZ, RZ, -R5 ;  /* 0x000000ffff057224 */ /* 0x000fe400078e0a05 */
[----:B0-----:R-:W-:Y:S02]  /*1b60*/  IMAD.MOV.U32 R25, RZ, RZ, R6 ;  /* 0x000000ffff197224 */ /* 0x001fe400078e0006 */
[----:B------:R-:W-:Y:S02]  /*1b70*/  IMAD.MOV R9, RZ, RZ, -R9 ;  /* 0x000000ffff097224 */ /* 0x000fe400078e0a09 */
[----:B------:R-:W-:Y:S01]  /*1b80*/  IMAD R20, R91, R5, R24 ;  /* 0x000000055b147224 */ /* 0x000fe200078e0218 */
[----:B------:R-:W-:Y:S01]  /*1b90*/  IABS R5, R17 ;  /* 0x0000001100057213 */ /* 0x000fe20000000000 */
[----:B------:R-:W-:Y:S02]  /*1ba0*/  IMAD.MOV.U32 R41, RZ, RZ, R12 ;  /* 0x000000ffff297224 */ /* 0x000fe400078e000c */
[----:B------:R-:W-:-:S02]  /*1bb0*/  IMAD.MOV.U32 R6, RZ, RZ, R14 ;  /* 0x000000ffff067224 */ /* 0x000fc400078e000e */
[----:B------:R-:W-:Y:S01]  /*1bc0*/  @!P2 IMAD.IADD R8, R8, 0x1, -R91 ;  /* 0x000000010808a824 */ /* 0x000fe200078e0a5b */
[C---:B------:R-:W-:Y:S01]  /*1bd0*/  ISETP.GT.U32.AND P2, PT, R91.reuse, R16, PT ;  /* 0x000000105b00720c */ /* 0x040fe20003f44070 */
[C---:B------:R-:W-:Y:S01]  /*1be0*/  IMAD R22, R91.reuse, R9, R26 ;  /* 0x000000095b167224 */ /* 0x040fe200078e021a */
[----:B------:R-:W-:Y:S01]  /*1bf0*/  IABS R9, R19 ;  /* 0x0000001300097213 */ /* 0x000fe20000000000 */
[----:B------:R-:W-:Y:S01]  /*1c00*/  @!P3 IMAD.MOV R41, RZ, RZ, -R41 ;  /* 0x000000ffff29b224 */ /* 0x000fe200078e0a29 */
[C---:B------:R-:W-:Y:S01]  /*1c10*/  ISETP.GT.U32.AND P3, PT, R91.reuse, R10, PT ;  /* 0x0000000a5b00720c */ /* 0x040fe20003f64070 */
[----:B------:R-:W-:Y:S01]  /*1c20*/  @!P6 IMAD.MOV R6, RZ, RZ, -R6 ;  /* 0x000000ffff06e224 */ /* 0x000fe200078e0a06 */
[C---:B------:R-:W-:Y:S01]  /*1c30*/  ISETP.GT.U32.AND P6, PT, R91.reuse, R20, PT ;  /* 0x000000145b00720c */ /* 0x040fe20003fc4070 */
[----:B------:R-:W-:Y:S01]  /*1c40*/  @!P1 IMAD.MOV R25, RZ, RZ, -R25 ;  /* 0x000000ffff199224 */ /* 0x000fe200078e0a19 */
[C---:B------:R-:W-:Y:S01]  /*1c50*/  ISETP.GT.U32.AND P1, PT, R91.reuse, R8, PT ;  /* 0x000000085b00720c */ /* 0x040fe20003f24070 */
[----:B------:R-:W-:Y:S01]  /*1c60*/  @!P5 IMAD.IADD R18, R18, 0x1, -R91 ;  /* 0x000000011212d824 */ /* 0x000fe200078e0a5b */
[----:B------:R-:W-:Y:S01]  /*1c70*/  ISETP.GT.U32.AND P5, PT, R91, R22, PT ;  /* 0x000000165b00720c */ /* 0x000fe20003fa4070 */
[----:B------:R-:W-:Y:S01]  /*1c80*/  IMAD.MOV.U32 R12, RZ, RZ, R5 ;  /* 0x000000ffff0c7224 */ /* 0x000fe200078e0005 */
[----:B------:R-:W-:Y:S01]  /*1c90*/  STL [R1+0x320], R25 ;  /* 0x0003201901007387 */ /* 0x000fe20000100800 */
[----:B------:R-:W-:-:S02]  /*1ca0*/  IMAD.MOV.U32 R14, RZ, RZ, R9 ;  /* 0x000000ffff0e7224 */ /* 0x000fc400078e0009 */
[----:B------:R-:W-:Y:S01]  /*1cb0*/  IMAD.HI.U32 R5, R3, R12, RZ ;  /* 0x0000000c03057227 */ /* 0x000fe200078e00ff */
[----:B------:R0:W-:Y:S03]  /*1cc0*/  STL [R1+0x488], R6 ;  /* 0x0004880601007387 */ /* 0x0001e60000100800 */
[--C-:B------:R-:W-:Y:S01]  /*1cd0*/  @!P3 IMAD.IADD R10, R10, 0x1, -R91.reuse ;  /* 0x000000010a0ab824 */ /* 0x100fe200078e0a5b */
[----:B------:R-:W-:Y:S01]  /*1ce0*/  ISETP.GE.AND P3, PT, R13, RZ, PT ;  /* 0x000000ff0d00720c */ /* 0x000fe20003f66270 */
[--C-:B------:R-:W-:Y:S01]  /*1cf0*/  @!P6 IMAD.IADD R20, R20, 0x1, -R91.reuse ;  /* 0x000000011414e824 */ /* 0x100fe200078e0a5b */
[----:B------:R-:W-:Y:S01]  /*1d00*/  ISETP.GE.AND P6, PT, R15, RZ, PT ;  /* 0x000000ff0f00720c */ /* 0x000fe20003fc6270 */
[----:B------:R-:W-:Y:S01]  /*1d10*/  @!P1 IMAD.IADD R8, R8, 0x1, -R91 ;  /* 0x0000000108089824 */ /* 0x000fe200078e0a5b */
[----:B------:R-:W-:Y:S01]  /*1d20*/  ISETP.GE.AND P1, PT, R11, RZ, PT ;  /* 0x000000ff0b00720c */ /* 0x000fe20003f26270 */
[----:B------:R-:W-:Y:S01]  /*1d30*/  IMAD.MOV R5, RZ, RZ, -R5 ;  /* 0x000000ffff057224 */ /* 0x000fe200078e0a05 */
[C---:B------:R-:W-:Y:S01]  /*1d40*/  LOP3.LUT R11, R90.reuse, 0x30, RZ, 0xfc, !PT ;  /* 0x000000305a0b7812 */ /* 0x040fe200078efcff */
[----:B0-----:R-:W-:Y:S01]  /*1d50*/  IMAD.HI.U32 R6, R3, R14, RZ ;  /* 0x0000000e03067227 */ /* 0x001fe200078e00ff */
[----:B------:R-:W-:-:S03]  /*1d60*/  LOP3.LUT R13, R90, 0x34, RZ, 0xfc, !PT ;  /* 0x000000345a0d7812 */ /* 0x000fc600078efcff */
[----:B------:R-:W-:Y:S02]  /*1d70*/  IMAD.MOV R9, RZ, RZ, -R6 ;  /* 0x000000ffff097224 */ /* 0x000fe400078e0a06 */
[--C-:B------:R-:W-:Y:S01]  /*1d80*/  @!P5 IMAD.IADD R22, R22, 0x1, -R91.reuse ;  /* 0x000000011616d824 */ /* 0x100fe200078e0a5b */
[C---:B------:R-:W-:Y:S01]  /*1d90*/  ISETP.GT.U32.AND P5, PT, R91.reuse, R20, PT ;  /* 0x000000145b00720c */ /* 0x040fe20003fa4070 */
[C---:B------:R-:W-:Y:S02]  /*1da0*/  IMAD R6, R91.reuse, R5, R12 ;  /* 0x000000055b067224 */ /* 0x040fe400078e020c */
[----:B------:R-:W-:Y:S01]  /*1db0*/  IMAD R12, R91, R9, R14 ;  /* 0x000000095b0c7224 */ /* 0x000fe200078e020e */
[----:B------:R-:W-:Y:S01]  /*1dc0*/  IABS R14, R11 ;  /* 0x0000000b000e7213 */ /* 0x000fe20000000000 */
[----:B------:R-:W-:Y:S01]  /*1dd0*/  @!P2 IMAD.IADD R16, R16, 0x1, -R91 ;  /* 0x000000011010a824 */ /* 0x000fe200078e0a5b */
[----:B------:R-:W-:Y:S01]  /*1de0*/  ISETP.GE.AND P2, PT, R21, RZ, PT ;  /* 0x000000ff1500720c */ /* 0x000fe20003f46270 */
[----:B------:R-:W-:Y:S01]  /*1df0*/  IMAD.MOV.U32 R24, RZ, RZ, R10 ;  /* 0x000000ffff187224 */ /* 0x000fe200078e000a */
[C---:B------:R-:W-:Y:S01]  /*1e00*/  LOP3.LUT R9, R90.reuse, 0x32, RZ, 0xfc, !PT ;  /* 0x000000325a097812 */ /* 0x040fe200078efcff */
[----:B------:R-:W-:Y:S01]  /*1e10*/  IMAD.MOV.U32 R40, RZ, RZ, R16 ;  /* 0x000000ffff287224 */ /* 0x000fe200078e0010 */
[----:B------:R-:W-:Y:S01]  /*1e20*/  LOP3.LUT R21, R90, 0x3c, RZ, 0xfc, !PT ;  /* 0x0000003c5a157812 */ /* 0x000fe200078efcff */
[----:B------:R-:W-:Y:S01]  /*1e30*/  IMAD.HI.U32 R5, R3, R14, RZ ;  /* 0x0000000e03057227 */ /* 0x000fe200078e00ff */
[----:B------:R-:W-:-:S03]  /*1e40*/  IABS R10, R9 ;  /* 0x00000009000a7213 */ /* 0x000fc60000000000 */
[----:B------:R-:W-:Y:S01]  /*1e50*/  @!P3 IMAD.MOV R24, RZ, RZ, -R24 ;  /* 0x000000ffff18b224 */ /* 0x000fe200078e0a18 */
[C---:B------:R-:W-:Y:S01]  /*1e60*/  ISETP.GT.U32.AND P3, PT, R91.reuse, R12, PT ;  /* 0x0000000c5b00720c */ /* 0x040fe20003f64070 */
[----:B------:R-:W-:Y:S01]  /*1e70*/  @!P4 IMAD.MOV R40, RZ, RZ, -R40 ;  /* 0x000000ffff28c224 */ /* 0x000fe200078e0a28 */
[----:B------:R-:W-:Y:S01]  /*1e80*/  ISETP.GT.U32.AND P4, PT, R91, R6, PT ;  /* 0x000000065b00720c */ /* 0x000fe20003f84070 */
[----:B------:R-:W-:Y:S01]  /*1e90*/  @!P5 IMAD.IADD R20, R20, 0x1, -R91 ;  /* 0x000000011414d824 */ /* 0x000fe200078e0a5b */
[----:B------:R-:W-:Y:S01]  /*1ea0*/  ISETP.GE.AND P5, PT, R17, RZ, PT ;  /* 0x000000ff1100720c */ /* 0x000fe20003fa6270 */
[----:B------:R-:W-:Y:S02]  /*1eb0*/  IMAD.MOV R5, RZ, RZ, -R5 ;  /* 0x000000ffff057224 */ /* 0x000fe400078e0a05 */
[----:B------:R-:W-:Y:S02]  /*1ec0*/  IMAD.MOV.U32 R25, RZ, RZ, R8 ;  /* 0x000000ffff197224 */ /* 0x000fe400078e0008 */
[----:B------:R-:W-:Y:S01]  /*1ed0*/  IMAD R8, R91, R5, R14 ;  /* 0x000000055b087224 */ /* 0x000fe200078e020e */
[----:B------:R-:W-:Y:S01]  /*1ee0*/  IABS R14, R13 ;  /* 0x0000000d000e7213 */ /* 0x000fe20000000000 */
[----:B------:R-:W-:-:S02]  /*1ef0*/  IMAD.MOV.U32 R56, RZ, RZ, R20 ;  /* 0x000000ffff387224 */ /* 0x000fc400078e0014 */
[----:B------:R-:W-:Y:S02]  /*1f00*/  IMAD.MOV.U32 R57, RZ, RZ, R18 ;  /* 0x000000ffff397224 */ /* 0x000fe400078e0012 */
[----:B------:R-:W-:Y:S01]  /*1f10*/  @!P6 IMAD.MOV R56, RZ, RZ, -R56 ;  /* 0x000000ffff38e224 */ /* 0x000fe200078e0a38 */
[C---:B------:R-:W-:Y:S01]  /*1f20*/  ISETP.GT.U32.AND P6, PT, R91.reuse, R8, PT ;  /* 0x000000085b00720c */ /* 0x040fe20003fc4070 */
[----:B------:R-:W-:Y:S02]  /*1f30*/  @!P3 IMAD.IADD R12, R12, 0x1, -R91 ;  /* 0x000000010c0cb824 */ /* 0x000fe400078e0a5b */
[----:B------:R-:W-:Y:S01]  /*1f40*/  @!P2 IMAD.MOV R57, RZ, RZ, -R57 ;  /* 0x000000ffff39a224 */ /* 0x000fe200078e0a39 */
[C---:B------:R-:W-:Y:S01]  /*1f50*/  ISETP.GT.U32.AND P2, PT, R91.reuse, R22, PT ;  /* 0x000000165b00720c */ /* 0x040fe20003f44070 */
[----:B------:R-:W-:Y:S01]  /*1f60*/  @!P4 IMAD.IADD R6, R6, 0x1, -R91 ;  /* 0x000000010606c824 */ /* 0x000fe200078e0a5b */
[----:B------:R-:W-:Y:S01]  /*1f70*/  ISETP.GT.U32.AND P3, PT, R91, R12, PT ;  /* 0x0000000c5b00720c */ /* 0x000fe20003f64070 */
[----:B------:R-:W-:-:S03]  /*1f80*/  IMAD.HI.U32 R5, R3, R10, RZ ;  /* 0x0000000a03057227 */ /* 0x000fc600078e00ff */
[----:B------:R-:W-:Y:S01]  /*1f90*/  ISETP.GT.U32.AND P4, PT, R91, R6, PT ;  /* 0x000000065b00720c */ /* 0x000fe20003f84070 */
[----:B------:R-:W-:Y:S01]  /*1fa0*/  @!P1 IMAD.MOV R25, RZ, RZ, -R25 ;  /* 0x000000ffff199224 */ /* 0x000fe200078e0a19 */
[----:B------:R-:W-:Y:S01]  /*1fb0*/  ISETP.GE.AND P1, PT, R23, RZ, PT ;  /* 0x000000ff1700720c */ /* 0x000fe20003f26270 */
[----:B------:R-:W-:Y:S01]  /*1fc0*/  IMAD.MOV R5, RZ, RZ, -R5 ;  /* 0x000000ffff057224 */ /* 0x000fe200078e0a05 */
[----:B------:R-:W-:Y:S01]  /*1fd0*/  LOP3.LUT R23, R90, 0x4e, RZ, 0xfc, !PT ;  /* 0x0000004e5a177812 */ /* 0x000fe200078efcff */
[--C-:B------:R-:W-:Y:S01]  /*1fe0*/  @!P6 IMAD.IADD R8, R8, 0x1, -R91.reuse ;  /* 0x000000010808e824 */ /* 0x100fe200078e0a5b */
[----:B------:R-:W-:Y:S01]  /*1ff0*/  STL [R1+0x370], R25 ;  /* 0x0003701901007387 */ /* 0x000fe20000100800 */
[----:B------:R-:W-:Y:S01]  /*2000*/  IMAD R10, R91, R5, R10 ;  /* 0x000000055b0a7224 */ /* 0x000fe200078e020a */
[----:B------:R-:W-:Y:S01]  /*2010*/  IABS R28, R23 ;  /* 0x00000017001c7213 */ /* 0x000fe20000000000 */
[--C-:B------:R-:W-:Y:S01]  /*2020*/  @!P2 IMAD.IADD R22, R22, 0x1, -R91.reuse ;  /* 0x000000011616a824 */ /* 0x100fe200078e0a5b */
[----:B------:R-:W-:Y:S01]  /*2030*/  ISETP.GE.AND P2, PT, R19, RZ, PT ;  /* 0x000000ff1300720c */ /* 0x000fe20003f46270 */
[--C-:B------:R-:W-:Y:S01]  /*2040*/  @!P3 IMAD.IADD R12, R12, 0x1, -R91.reuse ;  /* 0x000000010c0cb824 */ /* 0x100fe200078e0a5b */
[----:B------:R-:W-:Y:S01]  /*2050*/  ISETP.GT.U32.AND P6, PT, R91, R8, PT ;  /* 0x000000085b00720c */ /* 0x000fe20003fc4070 */
[----:B------:R-:W-:Y:S01]  /*2060*/  IMAD.HI.U32 R5, R3, R14, RZ ;  /* 0x0000000e03057227 */ /* 0x000fe200078e00ff */
[----:B------:R-:W-:Y:S01]  /*2070*/  ISETP.GT.U32.AND P3, PT, R91, R10, PT ;  /* 0x0000000a5b00720c */ /* 0x000fe20003f64070 */
[----:B------:R-:W-:Y:S01]  /*2080*/  STL [R1+0x48c], R24 ;  /* 0x00048c1801007387 */ /* 0x000fe20000100800 */
[C---:B------:R-:W-:Y:S01]  /*2090*/  LOP3.LUT R19, R90.reuse, 0x40, RZ, 0xfc, !PT ;  /* 0x000000405a137812 */ /* 0x040fe200078efcff */
[----:B------:R-:W-:Y:S01]  /*20a0*/  IMAD.MOV.U32 R51, RZ, RZ, R22 ;  /* 0x000000ffff337224 */ /* 0x000fe200078e0016 */
[----:B------:R-:W-:Y:S01]  /*20b0*/  LOP3.LUT R22, R90, 0x3e, RZ, 0xfc, !PT ;  /* 0x0000003e5a167812 */ /* 0x000fe200078efcff */
[----:B------:R-:W-:Y:S01]  /*20c0*/  @!P4 IMAD.IADD R6, R6, 0x1, -R91 ;  /* 0x000000010606c824 */ /* 0x000fe200078e0a5b */
[----:B------:R-:W-:Y:S01]  /*20d0*/  ISETP.GE.AND P4, PT, R9, RZ, PT ;  /* 0x000000ff0900720c */ /* 0x000fe20003f86270 */
[----:B------:R-:W-:Y:S01]  /*20e0*/  IMAD.MOV R5, RZ, RZ, -R5 ;  /* 0x000000ffff057224 */ /* 0x000fe200078e0a05 */
[C---:B------:R-:W-:Y:S01]  /*20f0*/  LOP3.LUT R9, R90.reuse, 0x38, RZ, 0xfc, !PT ;  /* 0x000000385a097812 */ /* 0x040fe200078efcff */
[----:B------:R-:W-:Y:S01]  /*2100*/  @!P1 IMAD.MOV R51, RZ, RZ, -R51 ;  /* 0x000000ffff339224 */ /* 0x000fe200078e0a33 */
[----:B------:R-:W-:Y:S01]  /*2110*/  ISETP.GE.AND P1, PT, R11, RZ, PT ;  /* 0x000000ff0b00720c */ /* 0x000fe20003f26270 */
[----:B------:R-:W-:Y:S01]  /*2120*/  IMAD.MOV.U32 R15, RZ, RZ, R6 ;  /* 0x000000ffff0f7224 */ /* 0x000fe200078e0006 */
[----:B------:R-:W-:Y:S01]  /*2130*/  LOP3.LUT R11, R90, 0x36, RZ, 0xfc, !PT ;  /* 0x000000365a0b7812 */ /* 0x000fe200078efcff */
[----:B------:R-:W-:Y:S01]  /*2140*/  IMAD R14, R91, R5, R14 ;  /* 0x000000055b0e7224 */ /* 0x000fe200078e020e */
[----:B------:R-:W-:Y:S01]  /*2150*/  IABS R18, R22 ;  /* 0x0000001600127213 */ /* 0x000fe20000000000 */
[----:B------:R-:W-:Y:S01]  /*2160*/  @!P5 IMAD.MOV R15, RZ, RZ, -R15 ;  /* 0x000000ffff0fd224 */ /* 0x000fe200078e0a0f */
[----:B------:R-:W-:Y:S01]  /*2170*/  IABS R16, R11 ;  /* 0x0000000b00107213 */ /* 0x000fe20000000000 */
[----:B------:R-:W-:Y:S01]  /*2180*/  @!P2 IMAD.MOV R12, RZ, RZ, -R12 ;  /* 0x000000ffff0ca224 */ /* 0x000fe200078e0a0c */
[----:B------:R-:W-:Y:S01]  /*2190*/  ISETP.GE.AND P2, PT, R11, RZ, PT ;  /* 0x000000ff0b00720c */ /* 0x000fe20003f46270 */
[--C-:B------:R-:W-:Y:S01]  /*21a0*/  @!P6 IMAD.IADD R8, R8, 0x1, -R91.reuse ;  /* 0x000000010808e824 */ /* 0x100fe200078e0a5b */
[----:B------:R-:W-:Y:S01]  /*21b0*/  ISETP.GT.U32.AND P6, PT, R91, R14, PT ;  /* 0x0000000e5b00720c */ /* 0x000fe20003fc4070 */
[----:B------:R-:W-:Y:S01]  /*21c0*/  @!P3 IMAD.IADD R10, R10, 0x1, -R91 ;  /* 0x000000010a0ab824 */ /* 0x000fe200078e0a5b */
[----:B------:R-:W-:Y:S01]  /*21d0*/  STL [R1+0x374], R15 ;  /* 0x0003740f01007387 */ /* 0x000fe20000100800 */
[----:B------:R-:W-:Y:S01]  /*21e0*/  IMAD.HI.U32 R6, R3, R16, RZ ;  /* 0x0000001003067227 */ /* 0x000fe200078e00ff */
[----:B------:R-:W-:-:S02]  /*21f0*/  LOP3.LUT R11, R90, 0x3a, RZ, 0xfc, !PT ;  /* 0x0000003a5a0b7812 */ /* 0x000fc400078efcff */
[----:B------:R0:W-:Y:S01]  /*2200*/  STL [R1+0x490], R12 ;  /* 0x0004900c01007387 */ /* 0x0001e20000100800 */
[C---:B------:R-:W-:Y:S01]  /*2210*/  ISETP.GT.U32.AND P3, PT, R91.reuse, R10, PT ;  /* 0x0000000a5b00720c */ /* 0x040fe20003f64070 */
[----:B------:R-:W-:Y:S01]  /*2220*/  IMAD.MOV R6, RZ, RZ, -R6 ;  /* 0x000000ffff067224 */ /* 0x000fe200078e0a06 */
[----:B------:R-:W-:Y:S01]  /*2230*/  IABS R20, R19 ;  /* 0x0000001300147213 */ /* 0x000fe20000000000 */
[----:B------:R-:W-:Y:S01]  /*2240*/  IMAD.MOV.U32 R50, RZ, RZ, R8 ;  /* 0x000000ffff327224 */ /* 0x000fe200078e0008 */
[----:B------:R-:W-:Y:S01]  /*2250*/  IABS R8, R11 ;  /* 0x0000000b00087213 */ /* 0x000fe20000000000 */
[----:B------:R-:W-:Y:S01]  /*2260*/  IMAD R16, R91, R6, R16 ;  /* 0x000000065b107224 */ /* 0x000fe200078e0210 */
[----:B------:R-:W-:Y:S01]  /*2270*/  ISETP.GE.AND P5, PT, R13, RZ, PT ;  /* 0x000000ff0d00720c */ /* 0x000fe20003fa6270 */
[--C-:B------:R-:W-:Y:S01]  /*2280*/  @!P6 IMAD.IADD R14, R14, 0x1, -R91.reuse ;  /* 0x000000010e0ee824 */ /* 0x100fe200078e0a5b */
[----:B------:R-:W-:Y:S01]  /*2290*/  LOP3.LUT R13, R90, 0x42, RZ, 0xfc, !PT ;  /* 0x000000425a0d7812 */ /* 0x000fe200078efcff */
[----:B------:R-:W-:Y:S01]  /*22a0*/  @!P1 IMAD.MOV R50, RZ, RZ, -R50 ;  /* 0x000000ffff329224 */ /* 0x000fe200078e0a32 */
[----:B0-----:R-:W-:Y:S01]  /*22b0*/  IABS R12, R9 ;  /* 0x00000009000c7213 */ /* 0x001fe20000000000 */
[----:B------:R-:W-:Y:S01]  /*22c0*/  IMAD R7, R7, R87, RZ ;  /* 0x0000005707077224 */ /* 0x000fe200078e02ff */
[C---:B------:R-:W-:Y:S01]  /*22d0*/  ISETP.GT.U32.AND P1, PT, R91.reuse, R16, PT ;  /* 0x000000105b00720c */ /* 0x040fe20003f24070 */
[----:B------:R-:W-:Y:S01]  /*22e0*/  @!P3 IMAD.IADD R10, R10, 0x1, -R91 ;  /* 0x000000010a0ab824 */ /* 0x000fe200078e0a5b */
[----:B------:R-:W-:Y:S01]  /*22f0*/  ISETP.GT.U32.AND P6, PT, R91, R14, PT ;  /* 0x0000000e5b00720c */ /* 0x000fe20003fc4070 */
[----:B------:R-:W-:Y:S01]  /*2300*/  IMAD.HI.U32 R5, R3, R12, RZ ;  /* 0x0000000c03057227 */ /* 0x000fe200078e00ff */
[----:B------:R-:W-:-:S02]  /*2310*/  ISETP.GE.AND P3, PT, R9, RZ, PT ;  /* 0x000000ff0900720c */ /* 0x000fc40003f66270 */
[----:B------:R-:W-:Y:S01]  /*2320*/  IABS R9, R21 ;  /* 0x0000001500097213 */ /* 0x000fe20000000000 */
[----:B------:R-:W-:Y:S01]  /*2330*/  IMAD.MOV R5, RZ, RZ, -R5 ;  /* 0x000000ffff057224 */ /* 0x000fe200078e0a05 */
[----:B------:R-:W-:Y:S01]  /*2340*/  IABS R24, R27 ;  /* 0x0000001b00187213 */ /* 0x000fe20000000000 */
[----:B------:R-:W-:Y:S01]  /*2350*/  IMAD.MOV.U32 R49, RZ, RZ, R10 ;  /* 0x000000ffff317224 */ /* 0x000fe200078e000a */
[----:B------:R-:W-:Y:S01]  /*2360*/  LOP3.LUT R25, R90, 0x4c, RZ, 0xfc, !PT ;  /* 0x0000004c5a197812 */ /* 0x000fe200078efcff */
[----:B------:R-:W-:Y:S02]  /*2370*/  IMAD R6, R91, R5, R12 ;  /* 0x000000055b067224 */ /* 0x000fe400078e020c */
[----:B------:R-:W-:Y:S01]  /*2380*/  IMAD.HI.U32 R5, R3, R8, RZ ;  /* 0x0000000803057227 */ /* 0x000fe200078e00ff */
[----:B------:R-:W-:-:S03]  /*2390*/  IABS R26, R25 ;  /* 0x00000019001a7213 */ /* 0x000fc60000000000 */
[----:B------:R-:W-:Y:S02]  /*23a0*/  IMAD.MOV R5, RZ, RZ, -R5 ;  /* 0x000000ffff057224 */ /* 0x000fe400078e0a05 */
[----:B------:R-:W-:Y:S01]  /*23b0*/  @!P4 IMAD.MOV R49, RZ, RZ, -R49 ;  /* 0x000000ffff31c224 */ /* 0x000fe200078e0a31 */
[C---:B------:R-:W-:Y:S01]  /*23c0*/  ISETP.GT.U32.AND P4, PT, R91.reuse, R6, PT ;  /* 0x000000065b00720c */ /* 0x040fe20003f84070 */
[C---:B------:R-:W-:Y:S02]  /*23d0*/  IMAD R8, R91.reuse, R5, R8 ;  /* 0x000000055b087224 */ /* 0x040fe400078e0208 */
[--C-:B------:R-:W-:Y:S02]  /*23e0*/  @!P1 IMAD.IADD R16, R16, 0x1, -R91.reuse ;  /* 0x0000000110109824 */ /* 0x100fe400078e0a5b */
[----:B------:R-:W-:Y:S01]  /*23f0*/  @!P6 IMAD.IADD R14, R14, 0x1, -R91 ;  /* 0x000000010e0ee824 */ /* 0x000fe200078e0a5b */
[C---:B------:R-:W-:Y:S01]  /*2400*/  ISETP.GT.U32.AND P6, PT, R91.reuse, R8, PT ;  /* 0x000000085b00720c */ /* 0x040fe20003fc4070 */
[----:B------:R-:W-:Y:S01]  /*2410*/  IMAD.MOV.U32 R12, RZ, RZ, R9 ;  /* 0x000000ffff0c7224 */ /* 0x000fe200078e0009 */
[----:B------:R-:W-:Y:S01]  /*2420*/  ISETP.GT.U32.AND P1, PT, R91, R16, PT ;  /* 0x000000105b00720c */ /* 0x000fe20003f24070 */
[----:B------:R-:W-:-:S04]  /*2430*/  IMAD.HI.U32 R5, R3, R18, RZ ;  /* 0x0000001203057227 */ /* 0x000fc800078e00ff */
[----:B------:R-:W-:-:S04]  /*2440*/  IMAD.HI.U32 R9, R3, R12, RZ ;  /* 0x0000000c03097227 */ /* 0x000fc800078e00ff */
[----:B------:R-:W-:Y:S02]  /*2450*/  IMAD.MOV R9, RZ, RZ, -R9 ;  /* 0x000000ffff097224 */ /* 0x000fe400078e0a09 */
[----:B------:R-:W-:Y:S02]  /*2460*/  @!P4 IMAD.IADD R6, R6, 0x1, -R91 ;  /* 0x000000010606c824 */ /* 0x000fe400078e0a5b */
[----:B------:R-:W-:Y:S02]  /*2470*/  IMAD.MOV R5, RZ, RZ, -R5 ;  /* 0x000000ffff057224 */ /* 0x000fe400078e0a05 */
[C---:B------:R-:W-:Y:S02]  /*2480*/  IMAD R10, R91.reuse, R9, R12 ;  /* 0x000000095b0a7224 */ /* 0x040fe400078e020c */
[--C-:B------:R-:W-:Y:S01]  /*2490*/  @!P6 IMAD.IADD R8, R8, 0x1, -R91.reuse ;  /* 0x000000010808e824 */ /* 0x100fe200078e0a5b */
[C---:B------:R-:W-:Y:S01]  /*24a0*/  ISETP.GT.U32.AND P6, PT, R91.reuse, R6, PT ;  /* 0x000000065b00720c */ /* 0x040fe20003fc4070 */
[C---:B------:R-:W-:Y:S01]  /*24b0*/  IMAD R12, R91.reuse, R5, R18 ;  /* 0x000000055b0c7224 */ /* 0x040fe200078e0212 */
[----:B------:R-:W-:Y:S01]  /*24c0*/  ISETP.GT.U32.AND P4, PT, R91, R10, PT ;  /* 0x0000000a5b00720c */ /* 0x000fe20003f84070 */
[----:B------:R-:W-:Y:S01]  /*24d0*/  @!P1 IMAD.IADD R16, R16, 0x1, -R91 ;  /* 0x0000000110109824 */ /* 0x000fe200078e0a5b */
[----:B------:R-:W-:Y:S01]  /*24e0*/  ISETP.GE.AND P1, PT, R11, RZ, PT ;  /* 0x000000ff0b00720c */ /* 0x000fe20003f26270 */
[----:B------:R-:W-:-:S04]  /*24f0*/  IMAD.HI.U32 R5, R3, R20, RZ ;  /* 0x0000001403057227 */ /* 0x000fc800078e00ff */
[----:B------:R-:W-:Y:S01]  /*2500*/  IMAD.MOV.U32 R15, RZ, RZ, R16 ;  /* 0x000000ffff0f7224 */ /* 0x000fe200078e0010 */
[----:B------:R-:W-:Y:S01]  /*2510*/  IABS R16, R13 ;  /* 0x0000000d00107213 */ /* 0x000fe20000000000 */
[----:B------:R-:W-:Y:S02]  /*2520*/  IMAD.MOV R5, RZ, RZ, -R5 ;  /* 0x000000ffff057224 */ /* 0x000fe400078e0a05 */
[----:B------:R-:W-:Y:S02]  /*2530*/  IMAD.MOV.U32 R17, RZ, RZ, R14 ;  /* 0x000000ffff117224 */ /* 0x000fe400078e000e */
[----:B------:R-:W-:Y:S01]  /*2540*/  @!P2 IMAD.MOV R15, RZ, RZ, -R15 ;  /* 0x000000ffff0fa224 */ /* 0x000fe200078e0a0f */
[C---:B------:R-:W-:Y:S01]  /*2550*/  ISETP.GT.U32.AND P2, PT, R91.reuse, R12, PT ;  /* 0x0000000c5b00720c */ /* 0x040fe20003f44070 */
[----:B------:R-:W-:Y:S02]  /*2560*/  IMAD R14, R91, R5, R20 ;  /* 0x000000055b0e7224 */ /* 0x000fe400078e0214 */
[----:B------:R-:W-:-:S02]  /*2570*/  @!P6 IMAD.IADD R6, R6, 0x1, -R91 ;  /* 0x000000010606e824 */ /* 0x000fc400078e0a5b */
[----:B------:R-:W-:Y:S01]  /*2580*/  @!P5 IMAD.MOV R17, RZ, RZ, -R17 ;  /* 0x000000ffff11d224 */ /* 0x000fe200078e0a11 */
[C---:B------:R-:W-:Y:S01]  /*2590*/  ISETP.GT.U32.AND P6, PT, R91.reuse, R14, PT ;  /* 0x0000000e5b00720c */ /* 0x040fe20003fc4070 */
[--C-:B------:R-:W-:Y:S01]  /*25a0*/  @!P4 IMAD.IADD R10, R10, 0x1, -R91.reuse ;  /* 0x000000010a0ac824 */ /* 0x100fe200078e0a5b */
[----:B------:R-:W-:Y:S01]  /*25b0*/  ISETP.GT.U32.AND P5, PT, R91, R8, PT ;  /* 0x000000085b00720c */ /* 0x000fe20003fa4070 */
[----:B------:R-:W-:Y:S01]  /*25c0*/  IMAD.HI.U32 R5, R3, R16, RZ ;  /* 0x0000001003057227 */ /* 0x000fe200078e00ff */
[----:B------:R0:W-:Y:S02]  /*25d0*/  STL [R1+0x478], R17 ;  /* 0x0004781101007387 */ /* 0x0001e40000100800 */
[----:B------:R-:W-:Y:S01]  /*25e0*/  ISETP.GT.U32.AND P4, PT, R91, R10, PT ;  /* 0x0000000a5b00720c */ /* 0x000fe20003f84070 */
[----:B------:R-:W-:Y:S01]  /*25f0*/  @!P2 IMAD.IADD R12, R12, 0x1, -R91 ;  /* 0x000000010c0ca824 */ /* 0x000fe200078e0a5b */
[----:B------:R1:W-:Y:S01]  /*2600*/  STL [R1+0x494], R15 ;  /* 0x0004940f01007387 */ /* 0x0003e20000100800 */
[----:B------:R-:W-:-:S02]  /*2610*/  IMAD.MOV R11, RZ, RZ, -R5 ;  /* 0x000000ffff0b7224 */ /* 0x000fc400078e0a05 */
[----:B------:R-:W-:Y:S01]  /*2620*/  IMAD.MOV.U32 R48, RZ, RZ, R6 ;  /* 0x000000ffff307224 */ /* 0x000fe200078e0006 */
[----:B------:R-:W-:Y:S01]  /*2630*/  ISETP.GT.U32.AND P2, PT, R91, R12, PT ;  /* 0x0000000c5b00720c */ /* 0x000fe20003f44070 */
[--C-:B------:R-:W-:Y:S01]  /*2640*/  @!P6 IMAD.IADD R14, R14, 0x1, -R91.reuse ;  /* 0x000000010e0ee824 */ /* 0x100fe200078e0a5b */
[----:B0-----:R-:W-:Y:S01]  /*2650*/  LOP3.LUT R17, R90, 0x44, RZ, 0xfc, !PT ;  /* 0x000000445a117812 */ /* 0x001fe200078efcff */
[--C-:B------:R-:W-:Y:S01]  /*2660*/  @!P5 IMAD.IADD R8, R8, 0x1, -R91.reuse ;  /* 0x000000010808d824 */ /* 0x100fe200078e0a5b */
[----:B------:R-:W-:Y:S01]  /*2670*/  ISETP.GE.AND P5, PT, R21, RZ, PT ;  /* 0x000000ff1500720c */ /* 0x000fe20003fa6270 */
[C---:B------:R-:W-:Y:S01]  /*2680*/  IMAD R16, R91.reuse, R11, R16 ;  /* 0x0000000b5b107224 */ /* 0x040fe200078e0210 */
[----:B------:R-:W-:Y:S01]  /*2690*/  IABS R18, R17 ;  /* 0x0000001100127213 */ /* 0x000fe20000000000 */
[----:B------:R-:W-:Y:S01]  /*26a0*/  @!P4 IMAD.IADD R10, R10, 0x1, -R91 ;  /* 0x000000010a0ac824 */ /* 0x000fe200078e0a5b */
[----:B------:R-:W-:Y:S01]  /*26b0*/  ISETP.GT.U32.AND P6, PT, R91, R14, PT ;  /* 0x0000000e5b00720c */ /* 0x000fe20003fc4070 */
[----:B------:R-:W-:Y:S01]  /*26c0*/  IMAD.MOV.U32 R52, RZ, RZ, R8 ;  /* 0x000000ffff347224 */ /* 0x000fe200078e0008 */
[C---:B-1----:R-:W-:Y:S01]  /*26d0*/  LOP3.LUT R15, R90.reuse, 0x46, RZ, 0xfc, !PT ;  /* 0x000000465a0f7812 */ /* 0x042fe200078efcff */
[----:B------:R-:W-:Y:S01]  /*26e0*/  IMAD.HI.U32 R5, R3, R18, RZ ;  /* 0x0000001203057227 */ /* 0x000fe200078e00ff */
[----:B------:R-:W-:-:S02]  /*26f0*/  LOP3.LUT R21, R90, 0x48, RZ, 0xfc, !PT ;  /* 0x000000485a157812 */ /* 0x000fc400078efcff */
[----:B------:R-:W-:Y:S01]  /*2700*/  IABS R20, R15 ;  /* 0x0000000f00147213 */ /* 0x000fe20000000000 */
[----:B------:R-:W-:Y:S01]  /*2710*/  IMAD.MOV R5, RZ, RZ, -R5 ;  /* 0x000000ffff057224 */ /* 0x000fe200078e0a05 */
[----:B------:R-:W-:Y:S01]  /*2720*/  ISETP.GE.AND P4, PT, R22, RZ, PT ;  /* 0x000000ff1600720c */ /* 0x000fe20003f86270 */
[----:B------:R-:W-:Y:S01]  /*2730*/  @!P2 IMAD.IADD R12, R12, 0x1, -R91 ;  /* 0x000000010c0ca824 */ /* 0x000fe200078e0a5b */
[----:B------:R-:W-:Y:S01]  /*2740*/  IABS R22, R21 ;  /* 0x0000001500167213 */ /* 0x000fe20000000000 */
[C---:B------:R-:W-:Y:S01]  /*2750*/  IMAD R18, R91.reuse, R5, R18 ;  /* 0x000000055b127224 */ /* 0x040fe200078e0212 */
[----:B------:R-:W-:Y:S01]  /*2760*/  ISETP.GT.U32.AND P2, PT, R91, R16, PT ;  /* 0x000000105b00720c */ /* 0x000fe20003f44070 */
[----:B------:R-:W-:-:S04]  /*2770*/  IMAD.HI.U32 R9, R3, R20, RZ ;  /* 0x0000001403097227 */ /* 0x000fc800078e00ff */
[----:B------:R-:W-:Y:S01]  /*2780*/  @!P6 IMAD.IADD R14, R14, 0x1, -R91 ;  /* 0x000000010e0ee824 */ /* 0x000fe200078e0a5b */
[----:B------:R-:W-:Y:S01]  /*2790*/  ISETP.GT.U32.AND P6, PT, R91, R18, PT ;  /* 0x000000125b00720c */ /* 0x000fe20003fc4070 */
[----:B------:R-:W-:Y:S02]  /*27a0*/  IMAD.MOV R9, RZ, RZ, -R9 ;  /* 0x000000ffff097224 */ /* 0x000fe400078e0a09 */
[----:B------:R-:W-:-:S04]  /*27b0*/  IMAD.HI.U32 R5, R3, R22, RZ ;  /* 0x0000001603057227 */ /* 0x000fc800078e00ff */
[C---:B------:R-:W-:Y:S02]  /*27c0*/  IMAD R20, R91.reuse, R9, R20 ;  /* 0x000000095b147224 */ /* 0x040fe400078e0214 */
[----:B------:R-:W-:Y:S02]  /*27d0*/  IMAD.MOV R5, RZ, RZ, -R5 ;  /* 0x000000ffff057224 */ /* 0x000fe400078e0a05 */
[----:B------:R-:W-:Y:S01]  /*27e0*/  @!P2 IMAD.IADD R16, R16, 0x1, -R91 ;  /* 0x000000011010a824 */ /* 0x000fe200078e0a5b */
[C---:B------:R-:W-:Y:S01]  /*27f0*/  ISETP.GT.U32.AND P2, PT, R91.reuse, R20, PT ;  /* 0x000000145b00720c */ /* 0x040fe20003f44070 */
[----:B------:R-:W-:Y:S02]  /*2800*/  IMAD R22, R91, R5, R22 ;  /* 0x000000055b167224 */ /* 0x000fe400078e0216 */
[----:B------:R-:W-:-:S04]  /*2810*/  IMAD.HI.U32 R5, R3, R24, RZ ;  /* 0x0000001803057227 */ /* 0x000fc800078e00ff */
[----:B------:R-:W-:Y:S01]  /*2820*/  @!P6 IMAD.IADD R18, R18, 0x1, -R91 ;  /* 0x000000011212e824 */ /* 0x000fe200078e0a5b */
[C---:B------:R-:W-:Y:S01]  /*2830*/  ISETP.GT.U32.AND P6, PT, R91.reuse, R22, PT ;  /* 0x000000165b00720c */ /* 0x040fe20003fc4070 */
[----:B------:R-:W-:Y:S02]  /*2840*/  IMAD.MOV R11, RZ, RZ, -R5 ;  /* 0x000000ffff0b7224 */ /* 0x000fe400078e0a05 */
[----:B------:R-:W-:Y:S02]  /*2850*/  IMAD.MOV.U32 R31, RZ, RZ, R12 ;  /* 0x000000ffff1f7224 */ /* 0x000fe400078e000c */
[----:B------:R-:W-:Y:S01]  /*2860*/  IMAD R24, R91, R11, R24 ;  /* 0x0000000b5b187224 */ /* 0x000fe200078e0218 */
[----:B------:R-:W-:Y:S01]  /*2870*/  LOP3.LUT R11, R90, 0x52, RZ, 0xfc, !PT ;  /* 0x000000525a0b7812 */ /* 0x000fe200078efcff */
[----:B------:R-:W-:Y:S01]  /*2880*/  @!P2 IMAD.IADD R20, R20, 0x1, -R91 ;  /* 0x000000011414a824 */ /* 0x000fe200078e0a5b */
[----:B------:R-:W-:Y:S01]  /*2890*/  ISETP.GE.AND P2, PT, R19, RZ, PT ;  /* 0x000000ff1300720c */ /* 0x000fe20003f46270 */
[----:B------:R-:W-:Y:S01]  /*28a0*/  @!P4 IMAD.MOV R31, RZ, RZ, -R31 ;  /* 0x000000ffff1fc224 */ /* 0x000fe200078e0a1f */
[C---:B------:R-:W-:Y:S01]  /*28b0*/  ISETP.GT.U32.AND P4, PT, R91.reuse, R24, PT ;  /* 0x000000185b00720c */ /* 0x040fe20003f84070 */
[----:B------:R-:W-:Y:S01]  /*28c0*/  IMAD.MOV.U32 R33, RZ, RZ, R10 ;  /* 0x000000ffff217224 */ /* 0x000fe200078e000a */
[----:B------:R-:W-:Y:S01]  /*28d0*/  IABS R12, R11 ;  /* 0x0000000b000c7213 */ /* 0x000fe20000000000 */
[----:B------:R-:W-:Y:S01]  /*28e0*/  @!P6 IMAD.IADD R22, R22, 0x1, -R91 ;  /* 0x000000011616e824 */ /* 0x000fe200078e0a5b */
[----:B------:R-:W-:Y:S01]  /*28f0*/  ISETP.GT.U32.AND P6, PT, R91, R20, PT ;  /* 0x000000145b00720c */ /* 0x000fe20003fc4070 */
[----:B------:R-:W-:Y:S01]  /*2900*/  IMAD.HI.U32 R5, R3, R28, RZ ;  /* 0x0000001c03057227 */ /* 0x000fe200078e00ff */
[----:B------:R-:W-:-:S03]  /*2910*/  LOP3.LUT R19, R90, 0x5a, RZ, 0xfc, !PT ;  /* 0x0000005a5a137812 */ /* 0x000fc600078efcff */
[----:B------:R-:W-:Y:S01]  /*2920*/  @!P5 IMAD.MOV R33, RZ, RZ, -R33 ;  /* 0x000000ffff21d224 */ /* 0x000fe200078e0a21 */
[C---:B------:R-:W-:Y:S01]  /*2930*/  ISETP.GT.U32.AND P5, PT, R91.reuse, R22, PT ;  /* 0x000000165b00720c */ /* 0x040fe20003fa4070 */
[----:B------:R-:W-:Y:S02]  /*2940*/  IMAD.MOV R5, RZ, RZ, -R5 ;  /* 0x000000ffff057224 */ /* 0x000fe400078e0a05 */
[----:B------:R-:W-:Y:S01]  /*2950*/  @!P1 IMAD.MOV R52, RZ, RZ, -R52 ;  /* 0x000000ffff349224 */ /* 0x000fe200078e0a34 */
[----:B------:R-:W-:Y:S01]  /*2960*/  ISETP.GT.U32.AND P1, PT, R91, R18, PT ;  /* 0x000000125b00720c */ /* 0x000fe20003f24070 */
[----:B------:R-:W-:Y:S01]  /*2970*/  IMAD.HI.U32 R9, R3, R26, RZ ;  /* 0x0000001a03097227 */ /* 0x000fe200078e00ff */
[----:B------:R-:W-:Y:S03]  /*2980*/  STL [R1+0x498], R33 ;  /* 0x0004982101007387 */ /* 0x000fe60000100800 */
[----:B------:R-:W-:Y:S01]  /*2990*/  @!P3 IMAD.MOV R48, RZ, RZ, -R48 ;  /* 0x000000ffff30b224 */ /* 0x000fe200078e0a30 */
[C---:B------:R-:W-:Y:S01]  /*29a0*/  ISETP.GT.U32.AND P3, PT, R91.reuse, R16, PT ;  /* 0x000000105b00720c */ /* 0x040fe20003f64070 */
[----:B------:R-:W-:Y:S01]  /*29b0*/  IMAD R6, R91, R5, R28 ;  /* 0x000000055b067224 */ /* 0x000fe200078e021c */
[----:B------:R-:W-:Y:S01]  /*29c0*/  STL [R1+0x49c], R31 ;  /* 0x00049c1f01007387 */ /* 0x000fe20000100800 */
[----:B------:R-:W-:-:S02]  /*29d0*/  IMAD.MOV R9, RZ, RZ, -R9 ;  /* 0x000000ffff097224 */ /* 0x000fc400078e0a09 */
[----:B------:R-:W-:Y:S01]  /*29e0*/  @!P4 IMAD.IADD R24, R24, 0x1, -R91 ;  /* 0x000000011818c824 */ /* 0x000fe200078e0a5b */
[----:B------:R-:W-:Y:S01]  /*29f0*/  ISETP.GE.AND P4, PT, R21, RZ, PT ;  /* 0x000000ff1500720c */ /* 0x000fe20003f86270 */
[----:B------:R-:W-:Y:S01]  /*2a00*/  IMAD.HI.U32 R5, R3, R30, RZ ;  /* 0x0000001e03057227 */ /* 0x000fe200078e00ff */
[----:B------:R-:W-:-:S03]  /*2a10*/  LOP3.LUT R21, R90, 0x62, RZ, 0xfc, !PT ;  /* 0x000000625a157812 */ /* 0x000fc600078efcff */
[--C-:B------:R-:W-:Y:S01]  /*2a20*/  @!P6 IMAD.IADD R20, R20, 0x1, -R91.reuse ;  /* 0x000000011414e824 */ /* 0x100fe200078e0a5b */
[C---:B------:R-:W-:Y:S01]  /*2a30*/  ISETP.GT.U32.AND P6, PT, R91.reuse, R6, PT ;  /* 0x000000065b00720c */ /* 0x040fe20003fc4070 */
[----:B------:R-:W-:Y:S02]  /*2a40*/  IMAD R26, R91, R9, R26 ;  /* 0x000000095b1a7224 */ /* 0x000fe400078e021a */
[----:B------:R-:W-:Y:S02]  /*2a50*/  IMAD.MOV.U32 R36, RZ, RZ, R14 ;  /* 0x000000ffff247224 */ /* 0x000fe400078e000e */
[----:B------:R-:W-:Y:S01]  /*2a60*/  @!P5 IMAD.IADD R22, R22, 0x1, -R91 ;  /* 0x000000011616d824 */ /* 0x000fe200078e0a5b */
[----:B------:R-:W-:Y:S01]  /*2a70*/  ISETP.GE.AND P5, PT, R15, RZ, PT ;  /* 0x000000ff0f00720c */ /* 0x000fe20003fa6270 */
[----:B------:R-:W-:Y:S01]  /*2a80*/  IMAD.MOV R5, RZ, RZ, -R5 ;  /* 0x000000ffff057224 */ /* 0x000fe200078e0a05 */
[----:B------:R-:W-:Y:S01]  /*2a90*/  LOP3.LUT R15, R90, 0x66, RZ, 0xfc, !PT ;  /* 0x000000665a0f7812 */ /* 0x000fe200078efcff */
[----:B------:R-:W-:Y:S01]  /*2aa0*/  @!P2 IMAD.MOV R36, RZ, RZ, -R36 ;  /* 0x000000ffff24a224 */ /* 0x000fe200078e0a24 */
[----:B------:R-:W-:Y:S01]  /*2ab0*/  ISETP.GT.U32.AND P2, PT, R91, R26, PT ;  /* 0x0000001a5b00720c */ /* 0x000fe20003f44070 */
[--C-:B------:R-:W-:Y:S01]  /*2ac0*/  @!P1 IMAD.IADD R18, R18, 0x1, -R91.reuse ;  /* 0x0000000112129824 */ /* 0x100fe200078e0a5b */
[----:B------:R-:W-:Y:S01]  /*2ad0*/  ISETP.GE.AND P1, PT, R17, RZ, PT ;  /* 0x000000ff1100720c */ /* 0x000fe20003f26270 */
[--C-:B------:R-:W-:Y:S01]  /*2ae0*/  @!P3 IMAD.IADD R16, R16, 0x1, -R91.reuse ;  /* 0x000000011010b824 */ /* 0x100fe200078e0a5b */
[----:B------:R-:W-:Y:S01]  /*2af0*/  ISETP.GE.AND P3, PT, R13, RZ, PT ;  /* 0x000000ff0d00720c */ /* 0x000fe20003f66270 */
[C---:B------:R-:W-:Y:S01]  /*2b00*/  IMAD R8, R91.reuse, R5, R30 ;  /* 0x000000055b087224 */ /* 0x040fe200078e021e */
[C---:B------:R-:W-:Y:S01]  /*2b10*/  LOP3.LUT R13, R90.reuse, 0x54, RZ, 0xfc, !PT ;  /* 0x000000545a0d7812 */ /* 0x040fe200078efcff */
[----:B------:R-:W-:Y:S01]  /*2b20*/  IMAD.MOV.U32 R54, RZ, RZ, R22 ;  /* 0x000000ffff367224 */ /* 0x000fe200078e0016 */
[----:B------:R-:W-:Y:S01]  /*2b30*/  LOP3.LUT R17, R90, 0x5c, RZ, 0xfc, !PT ;  /* 0x0000005c5a117812 */ /* 0x000fe200078efcff */
[----:B------:R-:W-:Y:S01]  /*2b40*/  @!P6 IMAD.IADD R6, R6, 0x1, -R91 ;  /* 0x000000010606e824 */ /* 0x000fe200078e0a5b */
[C---:B------:R-:W-:Y:S01]  /*2b50*/  ISETP.GT.U32.AND P6, PT, R91.reuse, R24, PT ;  /* 0x000000185b00720c */ /* 0x040fe20003fc4070 */
[----:B------:R-:W-:Y:S01]  /*2b60*/  @!P4 IMAD.MOV R54, RZ, RZ, -R54 ;  /* 0x000000ffff36c224 */ /* 0x000fe200078e0a36 */
[----:B------:R-:W-:Y:S01]  /*2b70*/  ISETP.GT.U32.AND P4, PT, R91, R8, PT ;  /* 0x000000085b00720c */ /* 0x000fe20003f84070 */
[----:B------:R-:W-:-:S02]  /*2b80*/  IMAD.MOV.U32 R9, RZ, RZ, R18 ;  /* 0x000000ffff097224 */ /* 0x000fc400078e0012 */
[----:B------:R-:W-:Y:S01]  /*2b90*/  IMAD.MOV.U32 R10, RZ, RZ, R16 ;  /* 0x000000ffff0a7224 */ /* 0x000fe200078e0010 */
[----:B------:R-:W-:Y:S01]  /*2ba0*/  IABS R16, R19 ;  /* 0x0000001300107213 */ /* 0x000fe20000000000 */
[----:B------:R-:W-:Y:S01]  /*2bb0*/  @!P2 IMAD.IADD R26, R26, 0x1, -R91 ;  /* 0x000000011a1aa824 */ /* 0x000fe200078e0a5b */
[----:B------:R-:W-:Y:S01]  /*2bc0*/  ISETP.GE.AND P2, PT, R27, RZ, PT ;  /* 0x000000ff1b00720c */ /* 0x000fe20003f46270 */
[----:B------:R-:W-:Y:S01]  /*2bd0*/  @!P1 IMAD.MOV R9, RZ, RZ, -R9 ;  /* 0x000000ffff099224 */ /* 0x000fe200078e0a09 */
[C---:B------:R-:W-:Y:S01]  /*2be0*/  ISETP.GT.U32.AND P1, PT, R91.reuse, R6, PT ;  /* 0x000000065b00720c */ /* 0x040fe20003f24070 */
[----:B------:R-:W-:Y:S01]  /*2bf0*/  IMAD.MOV.U32 R5, RZ, RZ, R20 ;  /* 0x000000ffff057224 */ /* 0x000fe200078e0014 */
[----:B------:R-:W-:Y:S01]  /*2c00*/  IABS R20, R17 ;  /* 0x0000001100147213 */ /* 0x000fe20000000000 */
[----:B------:R-:W-:Y:S01]  /*2c10*/  @!P3 IMAD.MOV R10, RZ, RZ, -R10 ;  /* 0x000000ffff0ab224 */ /* 0x000fe200078e0a0a */
[----:B------:R-:W-:Y:S01]  /*2c20*/  ISETP.GT.U32.AND P3, PT, R91, R26, PT ;  /* 0x0000001a5b00720c */ /* 0x000fe20003f64070 */
[----:B------:R-:W-:Y:S01]  /*2c30*/  @!P5 IMAD.MOV R5, RZ, RZ, -R5 ;  /* 0x000000ffff05d224 */ /* 0x000fe200078e0a05 */
[----:B------:R-:W-:Y:S01]  /*2c40*/  ISETP.GE.AND P5, PT, R25, RZ, PT ;  /* 0x000000ff1900720c */ /* 0x000fe20003fa6270 */
[--C-:B------:R-:W-:Y:S01]  /*2c50*/  @!P4 IMAD.IADD R8, R8, 0x1, -R91.reuse ;  /* 0x000000010808c824 */ /* 0x100fe200078e0a5b */
[----:B------:R0:W-:Y:S01]  /*2c60*/  STL [R1+0x138], R10 ;  /* 0x0001380a01007387 */ /* 0x0001e20000100800 */
[----:B------:R-:W-:Y:S01]  /*2c70*/  @!P6 IMAD.IADD R24, R24, 0x1, -R91 ;  /* 0x000000011818e824 */ /* 0x000fe200078e0a5b */
[----:B------:R-:W-:-:S02]  /*2c80*/  ISETP.GE.AND P6, PT, R23, RZ, PT ;  /* 0x000000ff1700720c */ /* 0x000fc40003fc6270 */
[----:B------:R1:W-:Y:S01]  /*2c90*/  STL [R1+0x4a0], R9 ;  /* 0x0004a00901007387 */ /* 0x0003e20000100800 */
[----:B------:R-:W-:Y:S01]  /*2ca0*/  ISETP.GT.U32.AND P4, PT, R91, R8, PT ;  /* 0x000000085b00720c */ /* 0x000fe20003f84070 */
[--C-:B------:R-:W-:Y:S01]  /*2cb0*/  @!P1 IMAD.IADD R6, R6, 0x1, -R91.reuse ;  /* 0x0000000106069824 */ /* 0x100fe200078e0a5b */
[----:B------:R-:W-:Y:S01]  /*2cc0*/  ISETP.GE.AND P1, PT, R11, RZ, PT ;  /* 0x000000ff0b00720c */ /* 0x000fe20003f26270 */
[----:B------:R2:W-:Y:S01]  /*2cd0*/  STL [R1+0x4a4], R5 ;  /* 0x0004a40501007387 */ /* 0x0005e20000100800 */
[----:B------:R-:W-:Y:S01]  /*2ce0*/  @!P3 IMAD.IADD R26, R26, 0x1, -R91 ;  /* 0x000000011a1ab824 */ /* 0x000fe200078e0a5b */
[----:B0-----:R-:W-:Y:S01]  /*2cf0*/  IABS R10, R13 ;  /* 0x0000000d000a7213 */ /* 0x001fe20000000000 */
[----:B------:R-:W-:Y:S01]  /*2d00*/  IMAD.MOV.U32 R11, RZ, RZ, R6 ;  /* 0x000000ffff0b7224 */ /* 0x000fe200078e0006 */
[----:B------:R-:W-:Y:S01]  /*2d10*/  ISETP.GE.AND P3, PT, R29, RZ, PT ;  /* 0x000000ff1d00720c */ /* 0x000fe20003f66270 */
[----:B------:R-:W-:Y:S01]  /*2d20*/  IMAD.MOV.U32 R14, RZ, RZ, R24 ;  /* 0x000000ffff0e7224 */ /* 0x000fe200078e0018 */
[C---:B------:R-:W-:Y:S01]  /*2d30*/  LOP3.LUT R25, R90.reuse, 0x60, RZ, 0xfc, !PT ;  /* 0x000000605a197812 */ /* 0x040fe200078efcff */
[----:B-1----:R-:W-:Y:S01]  /*2d40*/  IMAD.HI.U32 R9, R3, R10, RZ ;  /* 0x0000000a03097227 */ /* 0x002fe200078e00ff */
[----:B------:R-:W-:-:S02]  /*2d50*/  LOP3.LUT R23, R90, 0x64, RZ, 0xfc, !PT ;  /* 0x000000645a177812 */ /* 0x000fc400078efcff */
[----:B------:R-:W-:Y:S01]  /*2d60*/  IABS R22, R25 ;  /* 0x0000001900167213 */ /* 0x000fe20000000000 */
[----:B--2---:R-:W-:Y:S01]  /*2d70*/  IMAD.HI.U32 R5, R3, R12, RZ ;  /* 0x0000000c03057227 */ /* 0x004fe200078e00ff */
[----:B------:R-:W-:-:S03]  /*2d80*/  IABS R24, R15 ;  /* 0x0000000f00187213 */ /* 0x000fc60000000000 */
[----:B------:R-:W-:Y:S02]  /*2d90*/  IMAD.MOV R5, RZ, RZ, -R5 ;  /* 0x000000ffff057224 */ /* 0x000fe400078e0a05 */
[----:B------:R-:W-:Y:S02]  /*2da0*/  @!P6 IMAD.MOV R11, RZ, RZ, -R11 ;  /* 0x000000ffff0be224 */ /* 0x000fe400078e0a0b */
[C---:B------:R-:W-:Y:S01]  /*2db0*/  IMAD R12, R91.reuse, R5, R12 ;  /* 0x000000055b0c7224 */ /* 0x040fe200078e020c */
[----:B------:R-:W-:Y:S01]  /*2dc0*/  LOP3.LUT R5, R90, 0x56, RZ, 0xfc, !PT ;  /* 0x000000565a057812 */ /* 0x000fe200078efcff */
[----:B------:R-:W-:Y:S02]  /*2dd0*/  IMAD.MOV R9, RZ, RZ, -R9 ;  /* 0x000000ffff097224 */ /* 0x000fe400078e0a09 */
[----:B------:R-:W-:Y:S01]  /*2de0*/  @!P4 IMAD.IADD R8, R8, 0x1, -R91 ;  /* 0x000000010808c824 */ /* 0x000fe200078e0a5b */
[C---:B------:R-:W-:Y:S01]  /*2df0*/  ISETP.GT.U32.AND P6, PT, R91.reuse, R12, PT ;  /* 0x0000000c5b00720c */ /* 0x040fe20003fc4070 */
[----:B------:R-:W-:Y:S01]  /*2e00*/  @!P2 IMAD.MOV R14, RZ, RZ, -R14 ;  /* 0x000000ffff0ea224 */ /* 0x000fe200078e0a0e */
[----:B------:R-:W-:Y:S01]  /*2e10*/  IABS R6, R5 ;  /* 0x0000000500067213 */ /* 0x000fe20000000000 */
[----:B------:R-:W-:Y:S01]  /*2e20*/  IMAD R10, R91, R9, R10 ;  /* 0x000000095b0a7224 */ /* 0x000fe200078e020a */
[----:B------:R-:W-:Y:S01]  /*2e30*/  LOP3.LUT R9, R90, 0x58, RZ, 0xfc, !PT ;  /* 0x000000585a097812 */ /* 0x000fe200078efcff */
[----:B------:R-:W-:Y:S01]  /*2e40*/  IMAD.MOV.U32 R35, RZ, RZ, R8 ;  /* 0x000000ffff237224 */ /* 0x000fe200078e0008 */
[----:B------:R0:W-:Y:S01]  /*2e50*/  STL [R1+0xd0], R14 ;  /* 0x0000d00e01007387 */ /* 0x0001e20000100800 */
[----:B------:R-:W-:-:S02]  /*2e60*/  ISETP.GE.AND P2, PT, R13, RZ, PT ;  /* 0x000000ff0d00720c */ /* 0x000fc40003f46270 */
[----:B------:R-:W-:Y:S01]  /*2e70*/  @!P3 IMAD.MOV R35, RZ, RZ, -R35 ;  /* 0x000000ffff23b224 */ /* 0x000fe200078e0a23 */
[----:B------:R-:W-:Y:S02]  /*2e80*/  ISETP.GT.U32.AND P3, PT, R91, R10, PT ;  /* 0x0000000a5b00720c */ /* 0x000fe40003f64070 */
[----:B------:R-:W-:Y:S01]  /*2e90*/  ISETP.GE.AND P4, PT, R9, RZ, PT ;  /* 0x000000ff0900720c */ /* 0x000fe20003f86270 */
[----:B------:R-:W-:Y:S01]  /*2ea0*/  @!P6 IMAD.IADD R12, R12, 0x1, -R91 ;  /* 0x000000010c0ce824 */ /* 0x000fe200078e0a5b */
[----:B------:R-:W-:Y:S01]  /*2eb0*/  LOP3.LUT R13, R90, 0x5e, RZ, 0xfc, !PT ;  /* 0x0000005e5a0d7812 */ /* 0x000fe200078efcff */
[----:B0-----:R-:W-:-:S03]  /*2ec0*/  IMAD.MOV.U32 R14, RZ, RZ, R26 ;  /* 0x000000ffff0e7224 */ /* 0x001fc600078e001a */
[----:B------:R-:W-:Y:S01]  /*2ed0*/  ISETP.GT.U32.AND P6, PT, R91, R12, PT ;  /* 0x0000000c5b00720c */ /* 0x000fe20003fc4070 */
[----:B------:R-:W-:Y:S01]  /*2ee0*/  @!P5 IMAD.MOV R14, RZ, RZ, -R14 ;  /* 0x000000ffff0ed224 */ /* 0x000fe200078e0a0e */
[----:B------:R-:W-:Y:S01]  /*2ef0*/  ISETP.GE.AND P5, PT, R5, RZ, PT ;  /* 0x000000ff0500720c */ /* 0x000fe20003fa6270 */
[----:B------:R-:W-:Y:S01]  /*2f00*/  IMAD.HI.U32 R5, R3, R6, RZ ;  /* 0x0000000603057227 */ /* 0x000fe200078e00ff */
[----:B------:R-:W-:Y:S02]  /*2f10*/  IABS R18, R13 ;  /* 0x0000000d00127213 */ /* 0x000fe40000000000 */
[----:B------:R0:W-:Y:S01]  /*2f20*/  STL [R1+0x4a8], R14 ;  /* 0x0004a80e01007387 */ /* 0x0001e20000100800 */
[----:B------:R-:W-:Y:S02]  /*2f30*/  IMAD.MOV R8, RZ, RZ, -R5 ;  /* 0x000000ffff087224 */ /* 0x000fe400078e0a05 */
[----:B------:R-:W-:Y:S01]  /*2f40*/  @!P3 IMAD.IADD R10, R10, 0x1, -R91 ;  /* 0x000000010a0ab824 */ /* 0x000fe200078e0a5b */
[----:B------:R1:W-:Y:S01]  /*2f50*/  STL [R1+0x4ac], R11 ;  /* 0x0004ac0b01007387 */ /* 0x0003e20000100800 */
[----:B------:R-:W-:-:S02]  /*2f60*/  IMAD R6, R91, R8, R6 ;  /* 0x000000085b067224 */ /* 0x000fc400078e0206 */
[----:B------:R-:W-:Y:S01]  /*2f70*/  @!P6 IMAD.IADD R12, R12, 0x1, -R91 ;  /* 0x000000010c0ce824 */ /* 0x000fe200078e0a5b */
[----:B------:R-:W-:Y:S02]  /*2f80*/  ISETP.GT.U32.AND P3, PT, R91, R10, PT ;  /* 0x0000000a5b00720c */ /* 0x000fe40003f64070 */
[----:B0-----:R-:W-:Y:S01]  /*2f90*/  IABS R14, R9 ;  /* 0x00000009000e7213 */ /* 0x001fe20000000000 */
[----:B------:R-:W-:Y:S01]  /*2fa0*/  IMAD.HI.U32 R9, R3, R20, RZ ;  /* 0x0000001403097227 */ /* 0x000fe200078e00ff */
[----:B------:R-:W-:-:S03]  /*2fb0*/  ISETP.GT.U32.AND P6, PT, R91, R6, PT ;  /* 0x000000065b00720c */ /* 0x000fc60003fc4070 */
[----:B------:R-:W-:-:S04]  /*2fc0*/  IMAD.HI.U32 R5, R3, R14, RZ ;  /* 0x0000000e03057227 */ /* 0x000fc800078e00ff */
[----:B------:R-:W-:Y:S02]  /*2fd0*/  IMAD.MOV R8, RZ, RZ, -R5 ;  /* 0x000000ffff087224 */ /* 0x000fe400078e0a05 */
[----:B------:R-:W-:-:S04]  /*2fe0*/  IMAD.HI.U32 R5, R3, R16, RZ ;  /* 0x0000001003057227 */ /* 0x000fc800078e00ff */
[----:B------:R-:W-:Y:S02]  /*2ff0*/  IMAD.MOV R5, RZ, RZ, -R5 ;  /* 0x000000ffff057224 */ /* 0x000fe400078e0a05 */
[C---:B------:R-:W-:Y:S02]  /*3000*/  IMAD R8, R91.reuse, R8, R14 ;  /* 0x000000085b087224 */ /* 0x040fe400078e020e */
[----:B------:R-:W-:Y:S02]  /*3010*/  IMAD.MOV R9, RZ, RZ, -R9 ;  /* 0x000000ffff097224 */ /* 0x000fe400078e0a09 */
[----:B------:R-:W-:Y:S02]  /*3020*/  IMAD.MOV.U32 R45, RZ, RZ, R12 ;  /* 0x000000ffff2d7224 */ /* 0x000fe400078e000c */
[C---:B------:R-:W-:Y:S01]  /*3030*/  IMAD R14, R91.reuse, R5, R16 ;  /* 0x000000055b0e7224 */ /* 0x040fe200078e0210 */
[----:B------:R-:W-:Y:S01]  /*3040*/  IABS R16, R21 ;  /* 0x0000001500107213 */ /* 0x000fe20000000000 */
[----:B------:R-:W-:-:S02]  /*3050*/  IMAD R20, R91, R9, R20 ;  /* 0x000000095b147224 */ /* 0x000fc400078e0214 */
[----:B------:R-:W-:Y:S01]  /*3060*/  @!P1 IMAD.MOV R45, RZ, RZ, -R45 ;  /* 0x000000ffff2d9224 */ /* 0x000fe200078e0a2d */
[C---:B------:R-:W-:Y:S01]  /*3070*/  ISETP.GT.U32.AND P1, PT, R91.reuse, R8, PT ;  /* 0x000000085b00720c */ /* 0x040fe20003f24070 */
[--C-:B------:R-:W-:Y:S01]  /*3080*/  @!P3 IMAD.IADD R10, R10, 0x1, -R91.reuse ;  /* 0x000000010a0ab824 */ /* 0x100fe200078e0a5b */
[C---:B------:R-:W-:Y:S01]  /*3090*/  ISETP.GT.U32.AND P3, PT, R91.reuse, R14, PT ;  /* 0x0000000e5b00720c */ /* 0x040fe20003f64070 */
[----:B------:R-:W-:Y:S01]  /*30a0*/  @!P6 IMAD.IADD R6, R6, 0x1, -R91 ;  /* 0x000000010606e824 */ /* 0x000fe200078e0a5b */
[----:B------:R-:W-:Y:S01]  /*30b0*/  ISETP.GT.U32.AND P6, PT, R91, R20, PT ;  /* 0x000000145b00720c */ /* 0x000fe20003fc4070 */
[----:B-1----:R-:W-:-:S04]  /*30c0*/  IMAD.HI.U32 R11, R3, R18, RZ ;  /* 0x00000012030b7227 */ /* 0x002fc800078e00ff */
[----:B------:R-:W-:Y:S02]  /*30d0*/  IMAD.MOV R11, RZ, RZ, -R11 ;  /* 0x000000ffff0b7224 */ /* 0x000fe400078e0a0b */
[----:B------:R-:W-:-:S04]  /*30e0*/  IMAD.HI.U32 R5, R3, R22, RZ ;  /* 0x0000001603057227 */ /* 0x000fc800078e00ff */
[--C-:B------:R-:W-:Y:S01]  /*30f0*/  @!P1 IMAD.IADD R8, R8, 0x1, -R91.reuse ;  /* 0x0000000108089824 */ /* 0x100fe200078e0a5b */
[C---:B------:R-:W-:Y:S01]  /*3100*/  ISETP.GT.U32.AND P1, PT, R91.reuse, R6, PT ;  /* 0x000000065b00720c */ /* 0x040fe20003f24070 */
[--C-:B------:R-:W-:Y:S02]  /*3110*/  @!P3 IMAD.IADD R14, R14, 0x1, -R91.reuse ;  /* 0x000000010e0eb824 */ /* 0x100fe400078e0a5b */
[----:B------:R-:W-:Y:S01]  /*3120*/  @!P6 IMAD.IADD R20, R20, 0x1, -R91 ;  /* 0x000000011414e824 */ /* 0x000fe200078e0a5b */
[C---:B------:R-:W-:Y:S01]  /*3130*/  ISETP.GT.U32.AND P3, PT, R91.reuse, R8, PT ;  /* 0x000000085b00720c */ /* 0x040fe20003f64070 */
[C---:B------:R-:W-:Y:S01]  /*3140*/  IMAD R12, R91.reuse, R11, R18 ;  /* 0x0000000b5b0c7224 */ /* 0x040fe200078e0212 */
[----:B------:R-:W-:Y:S01]  /*3150*/  ISETP.GT.U32.AND P6, PT, R91, R14, PT ;  /* 0x0000000e5b00720c */ /* 0x000fe20003fc4070 */
[----:B------:R-:W-:Y:S01]  /*3160*/  IMAD.MOV R5, RZ, RZ, -R5 ;  /* 0x000000ffff057224 */ /* 0x000fe200078e0a05 */
[----:B------:R-:W-:Y:S01]  /*3170*/  IABS R18, R23 ;  /* 0x0000001700127213 */ /* 0x000fe20000000000 */
[----:B------:R-:W-:-:S02]  /*3180*/  IMAD.MOV.U32 R26, RZ, RZ, R10 ;  /* 0x000000ffff1a7224 */ /* 0x000fc400078e000a */
[C---:B------:R-:W-:Y:S02]  /*3190*/  IMAD R22, R91.reuse, R5, R22 ;  /* 0x000000055b167224 */ /* 0x040fe400078e0216 */
[----:B------:R-:W-:Y:S01]  /*31a0*/  @!P1 IMAD.IADD R6, R6, 0x1, -R91 ;  /* 0x0000000106069824 */ /* 0x000fe200078e0a5b */
[----:B------:R-:W-:Y:S01]  /*31b0*/  ISETP.GT.U32.AND P1, PT, R91, R12, PT ;  /* 0x0000000c5b00720c */ /* 0x000fe20003f24070 */
[----:B------:R-:W-:-:S04]  /*31c0*/  IMAD.HI.U32 R9, R3, R18, RZ ;  /* 0x0000001203097227 */ /* 0x000fc800078e00ff */
[--C-:B------:R-:W-:Y:S01]  /*31d0*/  @!P6 IMAD.IADD R14, R14, 0x1, -R91.reuse ;  /* 0x000000010e0ee824 */ /* 0x100fe200078e0a5b */
[----:B------:R-:W-:Y:S01]  /*31e0*/  ISETP.GT.U32.AND P6, PT, R91, R22, PT ;  /* 0x000000165b00720c */ /* 0x000fe20003fc4070 */
[----:B------:R-:W-:Y:S01]  /*31f0*/  @!P3 IMAD.IADD R8, R8, 0x1, -R91 ;  /* 0x000000010808b824 */ /* 0x000fe200078e0a5b */
[----:B------:R-:W-:Y:S01]  /*3200*/  ISETP.GE.AND P3, PT, R19, RZ, PT ;  /* 0x000000ff1300720c */ /* 0x000fe20003f66270 */
[----:B------:R-:W-:-:S04]  /*3210*/  IMAD.HI.U32 R10, R3, R24, RZ ;  /* 0x00000018030a7227 */ /* 0x000fc800078e00ff */
[----:B------:R-:W-:Y:S01]  /*3220*/  @!P1 IMAD.IADD R12, R12, 0x1, -R91 ;  /* 0x000000010c0c9824 */ /* 0x000fe200078e0a5b */
[----:B------:R-:W-:Y:S01]  /*3230*/  ISETP.GE.AND P1, PT, R13, RZ, PT ;  /* 0x000000ff0d00720c */ /* 0x000fe20003f26270 */
[----:B------:R-:W-:Y:S01]  /*3240*/  @!P2 IMAD.MOV R26, RZ, RZ, -R26 ;  /* 0x000000ffff1aa224 */ /* 0x000fe200078e0a1a */
[C---:B------:R-:W-:Y:S01]  /*3250*/  ISETP.GT.U32.AND P2, PT, R91.reuse, R20, PT ;  /* 0x000000145b00720c */ /* 0x040fe20003f44070 */
[----:B------:R-:W-:Y:S02]  /*3260*/  IMAD.MOV R9, RZ, RZ, -R9 ;  /* 0x000000ffff097224 */ /* 0x000fe400078e0a09 */
[----:B------:R-:W-:Y:S01]  /*3270*/  @!P6 IMAD.IADD R22, R22, 0x1, -R91 ;  /* 0x000000011616e824 */ /* 0x000fe200078e0a5b */
[----:B------:R-:W-:Y:S01]  /*3280*/  ISETP.GT.U32.AND P6, PT, R91, R12, PT ;  /* 0x0000000c5b00720c */ /* 0x000fe20003fc4070 */
[----:B------:R-:W-:Y:S01]  /*3290*/  IMAD.HI.U32 R5, R3, R16, RZ ;  /* 0x0000001003057227 */ /* 0x000fe200078e00ff */
[----:B------:R0:W-:Y:S03]  /*32a0*/  STL [R1+0x4b4], R26 ;  /* 0x0004b41a01007387 */ /* 0x0001e60000100800 */
[----:B------:R-:W-:-:S02]  /*32b0*/  IMAD.MOV R11, RZ, RZ, -R10 ;  /* 0x000000ffff0b7224 */ /* 0x000fc400078e0a0a */
[C---:B------:R-:W-:Y:S01]  /*32c0*/  IMAD R10, R91.reuse, R9, R18 ;  /* 0x000000095b0a7224 */ /* 0x040fe200078e0212 */
[C---:B------:R-:W-:Y:S01]  /*32d0*/  LOP3.LUT R9, R90.reuse, 0x68, RZ, 0xfc, !PT ;  /* 0x000000685a097812 */ /* 0x040fe200078efcff */
[----:B------:R-:W-:Y:S02]  /*32e0*/  IMAD.MOV.U32 R47, RZ, RZ, R14 ;  /* 0x000000ffff2f7224 */ /* 0x000fe400078e000e */
[----:B------:R-:W-:Y:S02]  /*32f0*/  IMAD.MOV R5, RZ, RZ, -R5 ;  /* 0x000000ffff057224 */ /* 0x000fe400078e0a05 */
[C---:B------:R-:W-:Y:S01]  /*3300*/  IMAD R18, R91.reuse, R11, R24 ;  /* 0x0000000b5b127224 */ /* 0x040fe200078e0218 */
[----:B------:R-:W-:Y:S01]  /*3310*/  LOP3.LUT R11, R90, 0x6a, RZ, 0xfc, !PT ;  /* 0x0000006a5a0b7812 */ /* 0x000fe200078efcff */
[----:B------:R-:W-:Y:S01]  /*3320*/  @!P3 IMAD.MOV R47, RZ, RZ, -R47 ;  /* 0x000000ffff2fb224 */ /* 0x000fe200078e0a2f */
[C---:B------:R-:W-:Y:S01]  /*3330*/  ISETP.GT.U32.AND P3, PT, R91.reuse, R10, PT ;  /* 0x0000000a5b00720c */ /* 0x040fe20003f64070 */
[----:B------:R-:W-:Y:S01]  /*3340*/  IMAD R16, R91, R5, R16 ;  /* 0x000000055b107224 */ /* 0x000fe200078e0210 */
[----:B------:R-:W-:Y:S01]  /*3350*/  IABS R14, R11 ;  /* 0x0000000b000e7213 */ /* 0x000fe20000000000 */
[----:B0-----:R-:W-:-:S02]  /*3360*/  IMAD.MOV.U32 R26, RZ, RZ, R6 ;  /* 0x000000ffff1a7224 */ /* 0x001fc400078e0006 */
[--C-:B------:R-:W-:Y:S01]  /*3370*/  @!P6 IMAD.IADD R12, R12, 0x1, -R91.reuse ;  /* 0x000000010c0ce824 */ /* 0x100fe200078e0a5b */
[----:B------:R-:W-:Y:S01]  /*3380*/  ISETP.GT.U32.AND P6, PT, R91, R18, PT ;  /* 0x000000125b00720c */ /* 0x000fe20003fc4070 */
[--C-:B------:R-:W-:Y:S01]  /*3390*/  @!P2 IMAD.IADD R20, R20, 0x1, -R91.reuse ;  /* 0x000000011414a824 */ /* 0x100fe200078e0a5b */
[----:B------:R-:W-:Y:S01]  /*33a0*/  ISETP.GE.AND P2, PT, R17, RZ, PT ;  /* 0x000000ff1100720c */ /* 0x000fe20003f46270 */
[----:B------:R-:W-:Y:S01]  /*33b0*/  @!P5 IMAD.MOV R26, RZ, RZ, -R26 ;  /* 0x000000ffff1ad224 */ /* 0x000fe200078e0a1a */
[----:B------:R-:W-:Y:S01]  /*33c0*/  ISETP.GT.U32.AND P5, PT, R91, R16, PT ;  /* 0x000000105b00720c */ /* 0x000fe20003fa4070 */
[----:B------:R-:W-:Y:S01]  /*33d0*/  IMAD.MOV.U32 R5, RZ, RZ, R20 ;  /* 0x000000ffff057224 */ /* 0x000fe200078e0014 */
[----:B------:R-:W-:Y:S01]  /*33e0*/  LOP3.LUT R17, R90, 0x70, RZ, 0xfc, !PT ;  /* 0x000000705a117812 */ /* 0x000fe200078efcff */
[----:B------:R-:W-:Y:S01]  /*33f0*/  @!P3 IMAD.IADD R10, R10, 0x1, -R91 ;  /* 0x000000010a0ab824 */ /* 0x000fe200078e0a5b */
[----:B------:R-:W-:Y:S01]  /*3400*/  STL [R1+0x4b8], R26 ;  /* 0x0004b81a01007387 */ /* 0x000fe20000100800 */
[----:B------:R-:W-:Y:S01]  /*3410*/  IMAD.MOV.U32 R46, RZ, RZ, R8 ;  /* 0x000000ffff2e7224 */ /* 0x000fe200078e0008 */
[----:B------:R-:W-:Y:S01]  /*3420*/  IABS R8, R9 ;  /* 0x0000000900087213 */ /* 0x000fe20000000000 */
[----:B------:R-:W-:-:S04]  /*3430*/  IMAD.HI.U32 R6, R3, R14, RZ ;  /* 0x0000000e03067227 */ /* 0x000fc800078e00ff */
[----:B------:R-:W-:Y:S01]  /*3440*/  @!P6 IMAD.IADD R18, R18, 0x1, -R91 ;  /* 0x000000011212e824 */ /* 0x000fe200078e0a5b */
[----:B------:R-:W-:Y:S01]  /*3450*/  ISETP.GT.U32.AND P6, PT, R91, R10, PT ;  /* 0x0000000a5b00720c */ /* 0x000fe20003fc4070 */
[----:B------:R-:W-:Y:S01]  /*3460*/  @!P2 IMAD.MOV R5, RZ, RZ, -R5 ;  /* 0x000000ffff05a224 */ /* 0x000fe200078e0a05 */
[----:B------:R-:W-:Y:S01]  /*3470*/  ISETP.GE.AND P2, PT, R25, RZ, PT ;  /* 0x000000ff1900720c */ /* 0x000fe20003f46270 */
[----:B------:R-:W-:Y:S01]  /*3480*/  @!P5 IMAD.IADD R16, R16, 0x1, -R91 ;  /* 0x000000011010d824 */ /* 0x000fe200078e0a5b */
[----:B------:R-:W-:Y:S01]  /*3490*/  ISETP.GE.AND P5, PT, R23, RZ, PT ;  /* 0x000000ff1700720c */ /* 0x000fe20003fa6270 */
[----:B------:R-:W-:Y:S01]  /*34a0*/  IMAD.MOV R6, RZ, RZ, -R6 ;  /* 0x000000ffff067224 */ /* 0x000fe200078e0a06 */
[----:B------:R0:W-:Y:S01]  /*34b0*/  STL [R1+0x4bc], R5 ;  /* 0x0004bc0501007387 */ /* 0x0001e20000100800 */
[----:B------:R-:W-:Y:S01]  /*34c0*/  IMAD.MOV.U32 R13, RZ, RZ, R12 ;  /* 0x000000ffff0d7224 */ /* 0x000fe200078e000c */
[C---:B------:R-:W-:Y:S01]  /*34d0*/  ISETP.GT.U32.AND P3, PT, R91.reuse, R16, PT ;  /* 0x000000105b00720c */ /* 0x040fe20003f64070 */
[----:B------:R-:W-:Y:S01]  /*34e0*/  @!P4 IMAD.MOV R46, RZ, RZ, -R46 ;  /* 0x000000ffff2ec224 */ /* 0x000fe200078e0a2e */
[C---:B------:R-:W-:Y:S01]  /*34f0*/  ISETP.GT.U32.AND P4, PT, R91.reuse, R22, PT ;  /* 0x000000165b00720c */ /* 0x040fe20003f84070 */
[----:B------:R-:W-:-:S02]  /*3500*/  IMAD R12, R91, R6, R14 ;  /* 0x000000065b0c7224 */ /* 0x000fc400078e020e */
[----:B------:R-:W-:Y:S02]  /*3510*/  @!P6 IMAD.IADD R10, R10, 0x1, -R91 ;  /* 0x000000010a0ae824 */ /* 0x000fe400078e0a5b */
[----:B------:R-:W-:Y:S01]  /*3520*/  @!P1 IMAD.MOV R13, RZ, RZ, -R13 ;  /* 0x000000ffff0d9224 */ /* 0x000fe200078e0a0d */
[----:B------:R-:W-:Y:S01]  /*3530*/  ISETP.GT.U32.AND P6, PT, R91, R12, PT ;  /* 0x0000000c5b00720c */ /* 0x000fe20003fc4070 */
[----:B0-----:R-:W-:Y:S01]  /*3540*/  IMAD.HI.U32 R5, R3, R8, RZ ;  /* 0x0000000803057227 */ /* 0x001fe200078e00ff */
[----:B------:R-:W-:Y:S02]  /*3550*/  ISETP.GT.U32.AND P1, PT, R91, R18, PT ;  /* 0x000000125b00720c */ /* 0x000fe40003f24070 */
[----:B------:R0:W-:Y:S01]  /*3560*/  STL [R1+0x4d8], R13 ;  /* 0x0004d80d01007387 */ /* 0x0001e20000100800 */
[----:B------:R-:W-:Y:S02]  /*3570*/  IMAD.MOV R5, RZ, RZ, -R5 ;  /* 0x000000ffff057224 */ /* 0x000fe400078e0a05 */
[----:B------:R-:W-:-:S02]  /*3580*/  @!P3 IMAD.IADD R16, R16, 0x1, -R91 ;  /* 0x000000011010b824 */ /* 0x000fc400078e0a5b */
[----:B------:R-:W-:Y:S02]  /*3590*/  IMAD R8, R91, R5, R8 ;  /* 0x000000055b087224 */ /* 0x000fe400078e0208 */
[--C-:B------:R-:W-:Y:S01]  /*35a0*/  @!P4 IMAD.IADD R22, R22, 0x1, -R91.reuse ;  /* 0x000000011616c824 */ /* 0x100fe200078e0a5b */
[----:B------:R-:W-:Y:S01]  /*35b0*/  ISETP.GE.AND P4, PT, R21, RZ, PT ;  /* 0x000000ff1500720c */ /* 0x000fe20003f86270 */
[--C-:B------:R-:W-:Y:S01]  /*35c0*/  @!P6 IMAD.IADD R12, R12, 0x1, -R91.reuse ;  /* 0x000000010c0ce824 */ /* 0x100fe200078e0a5b */
[C---:B------:R-:W-:Y:S01]  /*35d0*/  ISETP.GT.U32.AND P3, PT, R91.reuse, R8, PT ;  /* 0x000000085b00720c */ /* 0x040fe20003f64070 */
[----:B------:R-:W-:Y:S01]  /*35e0*/  IMAD.MOV.U32 R33, RZ, RZ, R22 ;  /* 0x000000ffff217224 */ /* 0x000fe200078e0016 */
[----:B0-----:R-:W-:Y:S01]  /*35f0*/  LOP3.LUT R13, R90, 0x6c, RZ, 0xfc, !PT ;  /* 0x0000006c5a0d7812 */ /* 0x001fe200078efcff */
[----:B------:R-:W-:Y:S01]  /*3600*/  IMAD.MOV.U32 R34, RZ, RZ, R16 ;  /* 0x000000ffff227224 */ /* 0x000fe200078e0010 */
[----:B------:R-:W-:Y:S01]  /*3610*/  ISETP.GT.U32.AND P6, PT, R91, R12, PT ;  /* 0x0000000c5b00720c */ /* 0x000fe20003fc4070 */
[----:B------:R-:W-:Y:S01]  /*3620*/  @!P1 IMAD.IADD R18, R18, 0x1, -R91 ;  /* 0x0000000112129824 */ /* 0x000fe200078e0a5b */
[----:B------:R-:W-:Y:S01]  /*3630*/  IABS R14, R13 ;  /* 0x0000000d000e7213 */ /* 0x000fe20000000000 */
[----:B------:R-:W-:Y:S01]  /*3640*/  @!P2 IMAD.MOV R33, RZ, RZ, -R33 ;  /* 0x000000ffff21a224 */ /* 0x000fe200078e0a21 */
[----:B------:R-:W-:Y:S01]  /*3650*/  ISETP.GE.AND P1, PT, R9, RZ, PT ;  /* 0x000000ff0900720c */ /* 0x000fe20003f26270 */
[----:B------:R-:W-:Y:S01]  /*3660*/  IMAD.MOV.U32 R19, RZ, RZ, R10 ;  /* 0x000000ffff137224 */ /* 0x000fe200078e000a */
[----:B------:R-:W-:Y:S01]  /*3670*/  ISETP.GE.AND P2, PT, R15, RZ, PT ;  /* 0x000000ff0f00720c */ /* 0x000fe20003f46270 */
[----:B------:R-:W-:Y:S01]  /*3680*/  IMAD.HI.U32 R5, R3, R14, RZ ;  /* 0x0000000e03057227 */ /* 0x000fe200078e00ff */
[----:B------:R-:W-:-:S02]  /*3690*/  LOP3.LUT R15, R90, 0x6e, RZ, 0xfc, !PT ;  /* 0x0000006e5a0f7812 */ /* 0x000fc400078efcff */
[----:B------:R-:W-:Y:S01]  /*36a0*/  IABS R22, R17 ;  /* 0x0000001100167213 */ /* 0x000fe20000000000 */
[----:B------:R-:W-:Y:S01]  /*36b0*/  @!P3 IMAD.IADD R8, R8, 0x1, -R91 ;  /* 0x000000010808b824 */ /* 0x000fe200078e0a5b */
[----:B------:R-:W-:Y:S01]  /*36c0*/  IABS R20, R15 ;  /* 0x0000000f00147213 */ /* 0x000fe20000000000 */
[----:B------:R-:W-:Y:S01]  /*36d0*/  @!P4 IMAD.MOV R34, RZ, RZ, -R34 ;  /* 0x000000ffff22c224 */ /* 0x000fe200078e0a22 */
[----:B------:R-:W-:Y:S01]  /*36e0*/  ISETP.GE.AND P3, PT, R11, RZ, PT ;  /* 0x000000ff0b00720c */ /* 0x000fe20003f66270 */
[----:B------:R-:W-:Y:S01]  /*36f0*/  IMAD.MOV R9, RZ, RZ, -R5 ;  /* 0x000000ffff097224 */ /* 0x000fe200078e0a05 */
[C---:B------:R-:W-:Y:S01]  /*3700*/  ISETP.GT.U32.AND P4, PT, R91.reuse, R8, PT ;  /* 0x000000085b00720c */ /* 0x040fe20003f84070 */
[----:B------:R-:W-:Y:S01]  /*3710*/  @!P6 IMAD.IADD R12, R12, 0x1, -R91 ;  /* 0x000000010c0ce824 */ /* 0x000fe200078e0a5b */
[C---:B------:R-:W-:Y:S01]  /*3720*/  LOP3.LUT R21, R90.reuse, 0x7c, RZ, 0xfc, !PT ;  /* 0x0000007c5a157812 */ /* 0x040fe200078efcff */
[----:B------:R-:W-:Y:S01]  /*3730*/  IMAD R14, R91, R9, R14 ;  /* 0x000000095b0e7224 */ /* 0x000fe200078e020e */
[----:B------:R-:W-:Y:S01]  /*3740*/  LOP3.LUT R11, R90, 0x7a, RZ, 0xfc, !PT ;  /* 0x0000007a5a0b7812 */ /* 0x000fe200078efcff */
[----:B------:R-:W-:-:S03]  /*3750*/  IMAD.HI.U32 R5, R3, R20, RZ ;  /* 0x0000001403057227 */ /* 0x000fc600078e00ff */
[----:B------:R-:W-:Y:S01]  /*3760*/  ISETP.GT.U32.AND P6, PT, R91, R14, PT ;  /* 0x0000000e5b00720c */ /* 0x000fe20003fc4070 */
[----:B------:R-:W-:Y:S02]  /*3770*/  IMAD.MOV R5, RZ, RZ, -R5 ;  /* 0x000000ffff057224 */ /* 0x000fe400078e0a05 */
[----:B------:R-:W-:Y:S02]  /*3780*/  IMAD.MOV.U32 R10, RZ, RZ, R18 ;  /* 0x000000ffff0a7224 */ /* 0x000fe400078e0012 */
[----:B------:R-:W-:Y:S01]  /*3790*/  @!P4 IMAD.IADD R8, R8, 0x1, -R91 ;  /* 0x000000010808c824 */ /* 0x000fe200078e0a5b */
[----:B------:R-:W-:Y:S01]  /*37a0*/  ISETP.GE.AND P4, PT, R17, RZ, PT ;  /* 0x000000ff1100720c */ /* 0x000fe20003f86270 */
[----:B------:R-:W-:Y:S01]  /*37b0*/  IMAD R18, R91, R5, R20 ;  /* 0x000000055b127224 */ /* 0x000fe200078e0214 */
[C---:B------:R-:W-:Y:S01]  /*37c0*/  LOP3.LUT R5, R90.reuse, 0x72, RZ, 0xfc, !PT ;  /* 0x000000725a057812 */ /* 0x040fe200078efcff */
[----:B------:R-:W-:Y:S01]  /*37d0*/  IMAD.MOV.U32 R28, RZ, RZ, R8 ;  /* 0x000000ffff1c7224 */ /* 0x000fe200078e0008 */
[----:B------:R-:W-:Y:S01]  /*37e0*/  LOP3.LUT R17, R90, 0x76, RZ, 0xfc, !PT ;  /* 0x000000765a117812 */ /* 0x000fe200078efcff */
[----:B------:R-:W-:Y:S01]  /*37f0*/  IMAD.HI.U32 R6, R3, R22, RZ ;  /* 0x0000001603067227 */ /* 0x000fe200078e00ff */
[----:B------:R-:W-:-:S02]  /*3800*/  IABS R20, R5 ;  /* 0x0000000500147213 */ /* 0x000fc40000000000 */
[----:B------:R-:W-:Y:S01]  /*3810*/  IABS R16, R17 ;  /* 0x0000001100107213 */ /* 0x000fe20000000000 */
[----:B------:R-:W-:Y:S01]  /*3820*/  @!P1 IMAD.MOV R28, RZ, RZ, -R28 ;  /* 0x000000ffff1c9224 */ /* 0x000fe200078e0a1c */
[----:B------:R-:W-:Y:S01]  /*3830*/  ISETP.GT.U32.AND P1, PT, R91, R18, PT ;  /* 0x000000125b00720c */ /* 0x000fe20003f24070 */
[----:B------:R-:W-:Y:S02]  /*3840*/  @!P6 IMAD.IADD R14, R14, 0x1, -R91 ;  /* 0x000000010e0ee824 */ /* 0x000fe400078e0a5b */
[----:B------:R-:W-:Y:S01]  /*3850*/  @!P5 IMAD.MOV R19, RZ, RZ, -R19 ;  /* 0x000000ffff13d224 */ /* 0x000fe200078e0a13 */
[----:B------:R-:W-:Y:S01]  /*3860*/  ISETP.GE.AND P5, PT, R13, RZ, PT ;  /* 0x000000ff0d00720c */ /* 0x000fe20003fa6270 */
[----:B------:R-:W-:Y:S01]  /*3870*/  @!P2 IMAD.MOV R10, RZ, RZ, -R10 ;  /* 0x000000ffff0aa224 */ /* 0x000fe200078e0a0a */
[----:B------:R-:W-:Y:S01]  /*3880*/  ISETP.GT.U32.AND P6, PT, R91, R14, PT ;  /* 0x0000000e5b00720c */ /* 0x000fe20003fc4070 */
[----:B------:R-:W-:Y:S01]  /*3890*/  IMAD.MOV R6, RZ, RZ, -R6 ;  /* 0x000000ffff067224 */ /* 0x000fe200078e0a06 */
[----:B------:R-:W-:Y:S01]  /*38a0*/  ISETP.GE.AND P2, PT, R15, RZ, PT ;  /* 0x000000ff0f00720c */ /* 0x000fe20003f46270 */
[----:B------:R-:W-:Y:S01]  /*38b0*/  STL [R1+0x550], R19 ;  /* 0x0005501301007387 */ /* 0x000fe20000100800 */
[C---:B------:R-:W-:Y:S01]  /*38c0*/  LOP3.LUT R15, R90.reuse, 0x74, RZ, 0xfc, !PT ;  /* 0x000000745a0f7812 */ /* 0x040fe200078efcff */
[----:B------:R-:W-:Y:S01]  /*38d0*/  IMAD R6, R91, R6, R22 ;  /* 0x000000065b067224 */ /* 0x000fe200078e0216 */
[----:B------:R-:W-:Y:S01]  /*38e0*/  LOP3.LUT R13, R90, 0x78, RZ, 0xfc, !PT ;  /* 0x000000785a0d7812 */ /* 0x000fe200078efcff */
[----:B------:R0:W-:Y:S01]  /*38f0*/  STL [R1+0x620], R10 ;  /* 0x0006200a01007387 */ /* 0x0001e20000100800 */
[----:B------:R-:W-:Y:S01]  /*3900*/  IMAD.MOV.U32 R39, RZ, RZ, R12 ;  /* 0x000000ffff277224 */ /* 0x000fe200078e000c */
[----:B------:R-:W-:Y:S01]  /*3910*/  IABS R22, R11 ;  /* 0x0000000b00167213 */ /* 0x000fe20000000000 */
[----:B------:R-:W-:Y:S01]  /*3920*/  @!P1 IMAD.IADD R18, R18, 0x1, -R91 ;  /* 0x0000000112129824 */ /* 0x000fe200078e0a5b */
[----:B------:R-:W-:Y:S01]  /*3930*/  IABS R12, R13 ;  /* 0x0000000d000c7213 */ /* 0x000fe20000000000 */
[----:B------:R-:W-:Y:S01]  /*3940*/  @!P3 IMAD.MOV R39, RZ, RZ, -R39 ;  /* 0x000000ffff27b224 */ /* 0x000fe200078e0a27 */
[----:B------:R-:W-:Y:S01]  /*3950*/  ISETP.GE.AND P3, PT, R5, RZ, PT ;  /* 0x000000ff0500720c */ /* 0x000fe20003f66270 */
[----:B------:R-:W-:Y:S01]  /*3960*/  @!P6 IMAD.IADD R14, R14, 0x1, -R91 ;  /* 0x000000010e0ee824 */ /* 0x000fe200078e0a5b */
[----:B------:R-:W-:Y:S01]  /*3970*/  ISETP.GT.U32.AND P1, PT, R91, R18, PT ;  /* 0x000000125b00720c */ /* 0x000fe20003f24070 */
[----:B------:R-:W-:Y:S01]  /*3980*/  IMAD.HI.U32 R5, R3, R20, RZ ;  /* 0x0000001403057227 */ /* 0x000fe200078e00ff */
[----:B0-----:R-:W-:-:S02]  /*3990*/  IABS R10, R15 ;  /* 0x0000000f000a7213 */ /* 0x001fc40000000000 */
[----:B------:R-:W-:Y:S01]  /*39a0*/  ISETP.GT.U32.AND P6, PT, R91, R6, PT ;  /* 0x000000065b00720c */ /* 0x000fe20003fc4070 */
[----:B------:R-:W-:Y:S01]  /*39b0*/  IMAD.MOV R5, RZ, RZ, -R5 ;  /* 0x000000ffff057224 */ /* 0x000fe200078e0a05 */
[----:B------:R-:W-:Y:S01]  /*39c0*/  LOP3.LUT R19, R90, 0x7e, RZ, 0xfc, !PT ;  /* 0x0000007e5a137812 */ /* 0x000fe200078efcff */
[----:B------:R-:W-:-:S03]  /*39d0*/  IMAD.HI.U32 R8, R3, R10, RZ ;  /* 0x0000000a03087227 */ /* 0x000fc600078e00ff */
[----:B------:R-:W-:Y:S01]  /*39e0*/  IABS R24, R19 ;  /* 0x0000001300187213 */ /* 0x000fe20000000000 */
[----:B------:R-:W-:Y:S02]  /*39f0*/  IMAD.MOV R8, RZ, RZ, -R8 ;  /* 0x000000ffff087224 */ /* 0x000fe400078e0a08 */
[C---:B------:R-:W-:Y:S02]  /*3a00*/  IMAD R20, R91.reuse, R5, R20 ;  /* 0x000000055b147224 */ /* 0x040fe400078e0214 */
[C---:B------:R-:W-:Y:S02]  /*3a10*/  IMAD R8, R91.reuse, R8, R10 ;  /* 0x000000085b087224 */ /* 0x040fe400078e020a */
[--C-:B------:R-:W-:Y:S01]  /*3a20*/  @!P1 IMAD.IADD R18, R18, 0x1, -R91.reuse ;  /* 0x0000000112129824 */ /* 0x100fe200078e0a5b */
[C---:B------:R-:W-:Y:S01]  /*3a30*/  ISETP.GT.U32.AND P1, PT, R91.reuse, R20, PT ;  /* 0x000000145b00720c */ /* 0x040fe20003f24070 */
[----:B------:R-:W-:Y:S01]  /*3a40*/  @!P6 IMAD.IADD R6, R6, 0x1, -R91 ;  /* 0x000000010606e824 */ /* 0x000fe200078e0a5b */
[----:B------:R-:W-:Y:S01]  /*3a50*/  ISETP.GT.U32.AND P6, PT, R91, R8, PT ;  /* 0x000000085b00720c */ /* 0x000fe20003fc4070 */
[----:B------:R-:W-:-:S04]  /*3a60*/  IMAD.HI.U32 R5, R3, R16, RZ ;  /* 0x0000001003057227 */ /* 0x000fc800078e00ff */
[----:B------:R-:W-:Y:S02]  /*3a70*/  IMAD.MOV R5, RZ, RZ, -R5 ;  /* 0x000000ffff057224 */ /* 0x000fe400078e0a05 */
[----:B------:R-:W-:Y:S02]  /*3a80*/  IMAD.MOV.U32 R23, RZ, RZ, R14 ;  /* 0x000000ffff177224 */ /* 0x000fe400078e000e */
[C---:B------:R-:W-:Y:S01]  /*3a90*/  IMAD R16, R91.reuse, R5, R16 ;  /* 0x000000055b107224 */ /* 0x040fe200078e0210 */
[----:B------:R-:W-:Y:S01]  /*3aa0*/  IABS R5, R21 ;  /* 0x0000001500057213 */ /* 0x000fe20000000000 */
[--C-:B------:R-:W-:Y:S01]  /*3ab0*/  @!P1 IMAD.IADD R20, R20, 0x1, -R91.reuse ;  /* 0x0000000114149824 */ /* 0x100fe200078e0a5b */
[----:B------:R-:W-:Y:S01]  /*3ac0*/  ISETP.GT.U32.AND P1, PT, R91, R6, PT ;  /* 0x000000065b00720c */ /* 0x000fe20003f24070 */
[----:B------:R-:W-:Y:S02]  /*3ad0*/  @!P6 IMAD.IADD R8, R8, 0x1, -R91 ;  /* 0x000000010808e824 */ /* 0x000fe400078e0a5b */
[----:B------:R-:W-:-:S03]  /*3ae0*/  IMAD.HI.U32 R9, R3, R12, RZ ;  /* 0x0000000c03097227 */ /* 0x000fc600078e00ff */
[C---:B------:R-:W-:Y:S01]  /*3af0*/  ISETP.GT.U32.AND P6, PT, R91.reuse, R8, PT ;  /* 0x000000085b00720c */ /* 0x040fe20003fc4070 */
[----:B------:R-:W-:Y:S02]  /*3b00*/  IMAD.MOV.U32 R14, RZ, RZ, R5 ;  /* 0x000000ffff0e7224 */ /* 0x000fe400078e0005 */
[----:B------:R-:W-:Y:S01]  /*3b10*/  @!P5 IMAD.MOV R23, RZ, RZ, -R23 ;  /* 0x000000ffff17d224 */ /* 0x000fe200078e0a17 */
[C---:B------:R-:W-:Y:S01]  /*3b20*/  ISETP.GT.U32.AND P5, PT, R91.reuse, R20, PT ;  /* 0x000000145b00720c */ /* 0x040fe20003fa4070 */
[----:B------:R-:W-:Y:S01]  /*3b30*/  @!P2 IMAD.MOV R18, RZ, RZ, -R18 ;  /* 0x000000ffff12a224 */ /* 0x000fe200078e0a12 */
[----:B------:R-:W-:Y:S01]  /*3b40*/  ISETP.GT.U32.AND P2, PT, R91, R16, PT ;  /* 0x000000105b00720c */ /* 0x000fe20003f44070 */
[----:B------:R-:W-:Y:S01]  /*3b50*/  IMAD.MOV R9, RZ, RZ, -R9 ;  /* 0x000000ffff097224 */ /* 0x000fe200078e0a09 */
[----:B------:R-:W-:Y:S01]  /*3b60*/  STL [R1+0x628], R23 ;  /* 0x0006281701007387 */ /* 0x000fe20000100800 */
[----:B------:R-:W-:-:S03]  /*3b70*/  IMAD.HI.U32 R5, R3, R14, RZ ;  /* 0x0000000e03057227 */ /* 0x000fc600078e00ff */
[----:B------:R0:W-:Y:S01]  /*3b80*/  STL [R1+0x638], R18 ;  /* 0x0006381201007387 */ /* 0x0001e20000100800 */
[----:B------:R-:W-:-:S04]  /*3b90*/  IMAD.HI.U32 R10, R3, R22, RZ ;  /* 0x00000016030a7227 */ /* 0x000fc800078e00ff */
[C---:B------:R-:W-:Y:S01]  /*3ba0*/  IMAD R12, R91.reuse, R9, R12 ;  /* 0x000000095b0c7224 */ /* 0x040fe200078e020c */
[----:B------:R-:W-:Y:S01]  /*3bb0*/  LOP3.LUT R9, R90, 0x80, RZ, 0xfc, !PT ;  /* 0x000000805a097812 */ /* 0x000fe200078efcff */
[----:B------:R-:W-:Y:S02]  /*3bc0*/  IMAD.MOV R10, RZ, RZ, -R10 ;  /* 0x000000ffff0a7224 */ /* 0x000fe400078e0a0a */
[----:B------:R-:W-:Y:S01]  /*3bd0*/  @!P1 IMAD.IADD R6, R6, 0x1, -R91 ;  /* 0x0000000106069824 */ /* 0x000fe200078e0a5b */
[C---:B------:R-:W-:Y:S01]  /*3be0*/  ISETP.GT.U32.AND P1, PT, R91.reuse, R12, PT ;  /* 0x0000000c5b00720c */ /* 0x040fe20003f24070 */
[----:B0-----:R-:W-:Y:S02]  /*3bf0*/  IMAD.MOV R18, RZ, RZ, -R5 ;  /* 0x000000ffff127224 */ /* 0x001fe400078e0a05 */
[C---:B------:R-:W-:Y:S01]  /*3c00*/  IMAD R10, R91.reuse, R10, R22 ;  /* 0x0000000a5b0a7224 */ /* 0x040fe200078e0216 */
[----:B------:R-:W-:Y:S01]  /*3c10*/  IABS R22, R9 ;  /* 0x0000000900167213 */ /* 0x000fe20000000000 */
[----:B------:R-:W-:-:S02]  /*3c20*/  IMAD R14, R91, R18, R14 ;  /* 0x000000125b0e7224 */ /* 0x000fc400078e020e */
[--C-:B------:R-:W-:Y:S02]  /*3c30*/  @!P6 IMAD.IADD R8, R8, 0x1, -R91.reuse ;  /* 0x000000010808e824 */ /* 0x100fe400078e0a5b */
[--C-:B------:R-:W-:Y:S01]  /*3c40*/  @!P5 IMAD.IADD R20, R20, 0x1, -R91.reuse ;  /* 0x000000011414d824 */ /* 0x100fe200078e0a5b */
[C---:B------:R-:W-:Y:S01]  /*3c50*/  ISETP.GT.U32.AND P6, PT, R91.reuse, R14, PT ;  /* 0x0000000e5b00720c */ /* 0x040fe20003fc4070 */
[--C-:B------:R-:W-:Y:S01]  /*3c60*/  @!P2 IMAD.IADD R16, R16, 0x1, -R91.reuse ;  /* 0x000000011010a824 */ /* 0x100fe200078e0a5b */
[----:B------:R-:W-:Y:S01]  /*3c70*/  ISETP.GT.U32.AND P5, PT, R91, R10, PT ;  /* 0x0000000a5b00720c */ /* 0x000fe20003fa4070 */
[----:B------:R-:W-:Y:S01]  /*3c80*/  @!P1 IMAD.IADD R12, R12, 0x1, -R91 ;  /* 0x000000010c0c9824 */ /* 0x000fe200078e0a5b */
[----:B------:R-:W-:Y:S01]  /*3c90*/  ISETP.GE.AND P2, PT, R15, RZ, PT ;  /* 0x000000ff0f00720c */ /* 0x000fe20003f46270 */
[----:B------:R-:W-:Y:S01]  /*3ca0*/  IMAD.HI.U32 R15, R3, R22, RZ ;  /* 0x00000016030f7227 */ /* 0x000fe200078e00ff */
[----:B------:R-:W-:-:S03]  /*3cb0*/  ISETP.GE.AND P1, PT, R17, RZ, PT ;  /* 0x000000ff1100720c */ /* 0x000fc60003f26270 */
[----:B------:R-:W-:Y:S02]  /*3cc0*/  IMAD.MOV.U32 R37, RZ, RZ, R20 ;  /* 0x000000ffff257224 */ /* 0x000fe400078e0014 */
[----:B------:R-:W-:Y:S02]  /*3cd0*/  IMAD.MOV R15, RZ, RZ, -R15 ;  /* 0x000000ffff0f7224 */ /* 0x000fe400078e0a0f */
[--C-:B------:R-:W-:Y:S01]  /*3ce0*/  @!P6 IMAD.IADD R14, R14, 0x1, -R91.reuse ;  /* 0x000000010e0ee824 */ /* 0x100fe200078e0a5b */
[C---:B------:R-:W-:Y:S01]  /*3cf0*/  ISETP.GT.U32.AND P6, PT, R91.reuse, R12, PT ;  /* 0x0000000c5b00720c */ /* 0x040fe20003fc4070 */
[----:B------:R-:W-:Y:S01]  /*3d00*/  @!P5 IMAD.IADD R10, R10, 0x1, -R91 ;  /* 0x000000010a0ad824 */ /* 0x000fe200078e0a5b */
[C---:B------:R-:W-:Y:S01]  /*3d10*/  ISETP.GT.U32.AND P5, PT, R91.reuse, R16, PT ;  /* 0x000000105b00720c */ /* 0x040fe20003fa4070 */
[----:B------:R-:W-:Y:S02]  /*3d20*/  @!P3 IMAD.MOV R37, RZ, RZ, -R37 ;  /* 0x000000ffff25b224 */ /* 0x000fe400078e0a25 */
[----:B------:R-:W-:Y:S01]  /*3d30*/  IMAD.MOV.U32 R38, RZ, RZ, R6 ;  /* 0x000000ffff267224 */ /* 0x000fe200078e0006 */
[C---:B------:R-:W-:Y:S01]  /*3d40*/  ISETP.GT.U32.AND P3, PT, R91.reuse, R10, PT ;  /* 0x0000000a5b00720c */ /* 0x040fe20003f64070 */
[----:B------:R-:W-:-:S02]  /*3d50*/  IMAD R6, R91, R15, R22 ;  /* 0x0000000f5b067224 */ /* 0x000fc400078e0216 */
[----:B------:R-:W-:-:S04]  /*3d60*/  IMAD.HI.U32 R5, R3, R24, RZ ;  /* 0x0000001803057227 */ /* 0x000fc800078e00ff */
[----:B------:R-:W-:Y:S01]  /*3d70*/  @!P6 IMAD.IADD R12, R12, 0x1, -R91 ;  /* 0x000000010c0ce824 */ /* 0x000fe200078e0a5b */
[----:B------:R-:W-:Y:S01]  /*3d80*/  ISETP.GT.U32.AND P6, PT, R91, R6, PT ;  /* 0x000000065b00720c */ /* 0x000fe20003fc4070 */
[----:B------:R-:W-:Y:S02]  /*3d90*/  IMAD.MOV R5, RZ, RZ, -R5 ;  /* 0x000000ffff057224 */ /* 0x000fe400078e0a05 */
[--C-:B------:R-:W-:Y:S01]  /*3da0*/  @!P5 IMAD.IADD R16, R16, 0x1, -R91.reuse ;  /* 0x000000011010d824 */ /* 0x100fe200078e0a5b */
[----:B------:R-:W-:Y:S01]  /*3db0*/  ISETP.GE.AND P5, PT, R13, RZ, PT ;  /* 0x000000ff0d00720c */ /* 0x000fe20003fa6270 */
[----:B------:R-:W-:Y:S01]  /*3dc0*/  IMAD R18, R91, R5, R24 ;  /* 0x000000055b127224 */ /* 0x000fe200078e0218 */
[----:B------:R-:W-:Y:S01]  /*3dd0*/  LOP3.LUT R5, R90, 0x82, RZ, 0xfc, !PT ;  /* 0x000000825a057812 */ /* 0x000fe200078efcff */
[--C-:B------:R-:W-:Y:S01]  /*3de0*/  @!P3 IMAD.IADD R10, R10, 0x1, -R91.reuse ;  /* 0x000000010a0ab824 */ /* 0x100fe200078e0a5b */
[----:B------:R-:W-:Y:S01]  /*3df0*/  LOP3.LUT R13, R90, 0x84, RZ, 0xfc, !PT ;  /* 0x000000845a0d7812 */ /* 0x000fe200078efcff */
[----:B------:R-:W-:Y:S01]  /*3e00*/  @!P4 IMAD.MOV R38, RZ, RZ, -R38 ;  /* 0x000000ffff26c224 */ /* 0x000fe200078e0a26 */
[----:B------:R-:W-:Y:S01]  /*3e10*/  ISETP.GE.AND P3, PT, R11, RZ, PT ;  /* 0x000000ff0b00720c */ /* 0x000fe20003f66270 */
[----:B------:R-:W-:Y:S01]  /*3e20*/  IMAD.MOV.U32 R15, RZ, RZ, R12 ;  /* 0x000000ffff0f7224 */ /* 0x000fe200078e000c */
[----:B------:R-:W-:Y:S01]  /*3e30*/  ISETP.GT.U32.AND P4, PT, R91, R14, PT ;  /* 0x0000000e5b00720c */ /* 0x000fe20003f84070 */
[----:B------:R-:W-:Y:S01]  /*3e40*/  @!P6 IMAD.IADD R6, R6, 0x1, -R91 ;  /* 0x000000010606e824 */ /* 0x000fe200078e0a5b */
[----:B------:R-:W-:Y:S01]  /*3e50*/  IABS R20, R5 ;  /* 0x0000000500147213 */ /* 0x000fe20000000000 */
[----:B------:R-:W-:Y:S01]  /*3e60*/  IMAD.MOV.U32 R23, RZ, RZ, R8 ;  /* 0x000000ffff177224 */ /* 0x000fe200078e0008 */
[----:B------:R-:W-:Y:S01]  /*3e70*/  IABS R11, R13 ;  /* 0x0000000d000b7213 */ /* 0x000fe20000000000 */
[----:B------:R-:W-:-:S02]  /*3e80*/  IMAD.MOV.U32 R17, RZ, RZ, R16 ;  /* 0x000000ffff117224 */ /* 0x000fc400078e0010 */
[----:B------:R-:W-:-:S04]  /*3e90*/  IMAD.HI.U32 R8, R3, R20, RZ ;  /* 0x0000001403087227 */ /* 0x000fc800078e00ff */
[----:B------:R-:W-:Y:S02]  /*3ea0*/  IMAD.MOV.U32 R16, RZ, RZ, R11 ;  /* 0x000000ffff107224 */ /* 0x000fe400078e000b */
[----:B------:R-:W-:Y:S01]  /*3eb0*/  @!P5 IMAD.MOV R15, RZ, RZ, -R15 ;  /* 0x000000ffff0fd224 */ /* 0x000fe200078e0a0f */
[C---:B------:R-:W-:Y:S01]  /*3ec0*/  ISETP.GT.U32.AND P5, PT, R91.reuse, R6, PT ;  /* 0x000000065b00720c */ /* 0x040fe20003fa4070 */
[----:B------:R-:W-:Y:S01]  /*3ed0*/  @!P2 IMAD.MOV R23, RZ, RZ, -R23 ;  /* 0x000000ffff17a224 */ /* 0x000fe200078e0a17 */
[----:B------:R-:W-:Y:S01]  /*3ee0*/  ISETP.GT.U32.AND P2, PT, R91, R18, PT ;  /* 0x000000125b00720c */ /* 0x000fe20003f44070 */
[----:B------:R-:W-:Y:S02]  /*3ef0*/  IMAD.MOV R8, RZ, RZ, -R8 ;  /* 0x000000ffff087224 */ /* 0x000fe400078e0a08 */
[----:B------:R-:W-:Y:S01]  /*3f00*/  @!P1 IMAD.MOV R17, RZ, RZ, -R17 ;  /* 0x000000ffff119224 */ /* 0x000fe200078e0a11 */
[----:B------:R-:W-:Y:S01]  /*3f10*/  STL [R1+0x640], R23 ;  /* 0x0006401701007387 */ /* 0x000fe20000100800 */
[----:B------:R-:W-:-:S03]  /*3f20*/  IMAD.HI.U32 R11, R3, R16, RZ ;  /* 0x00000010030b7227 */ /* 0x000fc600078e00ff */
[----:B------:R-:W-:Y:S01]  /*3f30*/  STL [R1+0x648], R17 ;  /* 0x0006481101007387 */ /* 0x000fe20000100800 */
[----:B------:R-:W-:Y:S01]  /*3f40*/  @!P3 IMAD.MOV R10, RZ, RZ, -R10 ;  /* 0x000000ffff0ab224 */ /* 0x000fe200078e0a0a */
[----:B------:R-:W-:Y:S01]  /*3f50*/  ISETP.GE.AND P3, PT, R9, RZ, PT ;  /* 0x000000ff0900720c */ /* 0x000fe20003f66270 */
[----:B------:R-:W-:Y:S01]  /*3f60*/  @!P4 IMAD.IADD R14, R14, 0x1, -R91 ;  /* 0x000000010e0ec824 */ /* 0x000fe200078e0a5b */
[----:B------:R-:W-:Y:S01]  /*3f70*/  ISETP.GE.AND P4, PT, R21, RZ, PT ;  /* 0x000000ff1500720c */ /* 0x000fe20003f86270 */
[C---:B------:R-:W-:Y:S01]  /*3f80*/  IMAD R8, R91.reuse, R8, R20 ;  /* 0x000000085b087224 */ /* 0x040fe200078e0214 */
[----:B------:R0:W-:Y:S01]  /*3f90*/  STL [R1+0x44], R15 ;  /* 0x0000440f01007387 */ /* 0x0001e20000100800 */
[----:B------:R-:W-:Y:S02]  /*3fa0*/  IMAD.MOV R11, RZ, RZ, -R11 ;  /* 0x000000ffff0b7224 */ /* 0x000fe400078e0a0b */
[----:B------:R-:W-:Y:S01]  /*3fb0*/  @!P5 IMAD.IADD R6, R6, 0x1, -R91 ;  /* 0x000000010606d824 */ /* 0x000fe200078e0a5b */
[----:B------:R1:W-:Y:S01]  /*3fc0*/  STL [R1+0x40], R10 ;  /* 0x0000400a01007387 */ /* 0x0003e20000100800 */
[----:B------:R-:W-:Y:S01]  /*3fd0*/  ISETP.GT.U32.AND P6, PT, R91, R8, PT ;  /* 0x000000085b00720c */ /* 0x000fe20003fc4070 */
[----:B------:R-:W-:-:S02]  /*3fe0*/  IMAD.MOV.U32 R12, RZ, RZ, R14 ;  /* 0x000000ffff0c7224 */ /* 0x000fc400078e000e */
[----:B------:R-:W-:Y:S01]  /*3ff0*/  @!P2 IMAD.IADD R18, R18, 0x1, -R91 ;  /* 0x000000011212a824 */ /* 0x000fe200078e0a5b */
[----:B------:R-:W-:Y:S01]  /*4000*/  ISETP.GE.AND P2, PT, R19, RZ, PT ;  /* 0x000000ff1300720c */ /* 0x000fe20003f46270 */
[----:B------:R-:W-:Y:S01]  /*4010*/  IMAD.MOV.U32 R31, RZ, RZ, R6 ;  /* 0x000000ffff1f7224 */ /* 0x000fe200078e0006 */
[C---:B0-----:R-:W-:Y:S01]  /*4020*/  LOP3.LUT R15, R90.reuse, 0x88, RZ, 0xfc, !PT ;  /* 0x000000885a0f7812 */ /* 0x041fe200078efcff */
[----:B------:R-:W-:Y:S01]  /*4030*/  @!P4 IMAD.MOV R12, RZ, RZ, -R12 ;  /* 0x000000ffff0cc224 */ /* 0x000fe200078e0a0c */
[----:B------:R-:W-:Y:S01]  /*4040*/  ISETP.GE.AND P4, PT, R5, RZ, PT ;  /* 0x000000ff0500720c */ /* 0x000fe20003f86270 */
[C---:B-1----:R-:W-:Y:S01]  /*4050*/  IMAD R10, R91.reuse, R11, R16 ;  /* 0x0000000b5b0a7224 */ /* 0x042fe200078e0210 */
[----:B------:R-:W-:Y:S01]  /*4060*/  LOP3.LUT R5, R90, 0x86, RZ, 0xfc, !PT ;  /* 0x000000865a057812 */ /* 0x000fe200078efcff */
[----:B------:R-:W-:Y:S01]  /*4070*/  @!P3 IMAD.MOV R31, RZ, RZ, -R31 ;  /* 0x000000ffff1fb224 */ /* 0x000fe200078e0a1f */
[C---:B------:R-:W-:Y:S01]  /*4080*/  ISETP.GT.U32.AND P1, PT, R91.reuse, R18, PT ;  /* 0x000000125b00720c */ /* 0x040fe20003f24070 */
[----:B------:R-:W-:Y:S01]  /*4090*/  @!P6 IMAD.IADD R8, R8, 0x1, -R91 ;  /* 0x000000010808e824 */ /* 0x000fe200078e0a5b */
[----:B------:R-:W-:Y:S01]  /*40a0*/  ISETP.GT.U32.AND P5, PT, R91, R10, PT ;  /* 0x0000000a5b00720c */ /* 0x000fe20003fa4070 */
[----:B------:R0:W-:Y:S01]  /*40b0*/  STL [R1+0x650], R12 ;  /* 0x0006500c01007387 */ /* 0x0001e20000100800 */
[----:B------:R-:W-:-:S02]  /*40c0*/  IABS R14, R5 ;  /* 0x00000005000e7213 */ /* 0x000fc40000000000 */
[----:B------:R-:W-:Y:S02]  /*40d0*/  LOP3.LUT R11, R90, 0x8c, RZ, 0xfc, !PT ;  /* 0x0000008c5a0b7812 */ /* 0x000fe400078efcff */
[----:B------:R-:W-:Y:S01]  /*40e0*/  ISETP.GE.AND P6, PT, R5, RZ, PT ;  /* 0x000000ff0500720c */ /* 0x000fe20003fc6270 */
[----:B------:R-:W-:Y:S01]  /*40f0*/  IMAD.HI.U32 R9, R3, R14, RZ ;  /* 0x0000000e03097227 */ /* 0x000fe200078e00ff */
[----:B------:R-:W-:Y:S02]  /*4100*/  IABS R5, R11 ;  /* 0x0000000b00057213 */ /* 0x000fe40000000000 */
[----:B------:R-:W-:Y:S01]  /*4110*/  ISETP.GE.AND P3, PT, R15, RZ, PT ;  /* 0x000000ff0f00720c */ /* 0x000fe20003f66270 */
[----:B------:R-:W-:Y:S01]  /*4120*/  IMAD.MOV R6, RZ, RZ, -R9 ;  /* 0x000000ffff067224 */ /* 0x000fe200078e0a09 */
[----:B0-----:R-:W-:Y:S01]  /*4130*/  IABS R12, R15 ;  /* 0x0000000f000c7213 */ /* 0x001fe20000000000 */
[----:B------:R-:W-:Y:S01]  /*4140*/  @!P5 IMAD.IADD R10, R10, 0x1, -R91 ;  /* 0x000000010a0ad824 */ /* 0x000fe200078e0a5b */
[C---:B------:R-:W-:Y:S01]  /*4150*/  ISETP.GT.U32.AND P5, PT, R91.reuse, R8, PT ;  /* 0x000000085b00720c */ /* 0x040fe20003fa4070 */
[----:B------:R-:W-:-:S02]  /*4160*/  IMAD R6, R91, R6, R14 ;  /* 0x000000065b067224 */ /* 0x000fc400078e020e */
[----:B------:R-:W-:Y:S01]  /*4170*/  @!P1 IMAD.IADD R18, R18, 0x1, -R91 ;  /* 0x0000000112129824 */ /* 0x000fe200078e0a5b */
[----:B------:R-:W-:Y:S01]  /*4180*/  ISETP.GE.AND P1, PT, R13, RZ, PT ;  /* 0x000000ff0d00720c */ /* 0x000fe20003f26270 */
[----:B------:R-:W-:Y:S01]  /*4190*/  IMAD.HI.U32 R9, R3, R12, RZ ;  /* 0x0000000c03097227 */ /* 0x000fe200078e00ff */
[----:B------:R-:W-:-:S03]  /*41a0*/  LOP3.LUT R13, R90, 0x8a, RZ, 0xfc, !PT ;  /* 0x0000008a5a0d7812 */ /* 0x000fc600078efcff */
[----:B------:R-:W-:Y:S01]  /*41b0*/  IMAD.MOV.U32 R17, RZ, RZ, R18 ;  /* 0x000000ffff117224 */ /* 0x000fe200078e0012 */
[----:B------:R-:W-:Y:S01]  /*41c0*/  IABS R88, R13 ;  /* 0x0000000d00587213 */ /* 0x000fe20000000000 */
[----:B------:R-:W-:Y:S01]  /*41d0*/  IMAD.MOV R89, RZ, RZ, -R9 ;  /* 0x000000ffff597224 */ /* 0x000fe200078e0a09 */
[----:B------:R-:W-:Y:S01]  /*41e0*/  LOP3.LUT R18, R90, 0x94, RZ, 0xfc, !PT ;  /* 0x000000945a127812 */ /* 0x000fe200078efcff */
[----:B------:R-:W-:Y:S01]  /*41f0*/  @!P5 IMAD.IADD R8, R8, 0x1, -R91 ;  /* 0x000000010808d824 */ /* 0x000fe200078e0a5b */
[C---:B------:R-:W-:Y:S01]  /*4200*/  ISETP.GT.U32.AND P5, PT, R91.reuse, R6, PT ;  /* 0x000000065b00720c */ /* 0x040fe20003fa4070 */
[----:B------:R-:W-:Y:S01]  /*4210*/  @!P2 IMAD.MOV R17, RZ, RZ, -R17 ;  /* 0x000000ffff11a224 */ /* 0x000fe200078e0a11 */
[C---:B------:R-:W-:Y:S01]  /*4220*/  ISETP.GT.U32.AND P2, PT, R91.reuse, R10, PT ;  /* 0x0000000a5b00720c */ /* 0x040fe20003f44070 */
[C---:B------:R-:W-:Y:S01]  /*4230*/  IMAD R89, R91.reuse, R89, R12 ;  /* 0x000000595b597224 */ /* 0x040fe200078e020c */
[----:B------:R-:W-:Y:S01]  /*4240*/  IABS R12, R18 ;  /* 0x00000012000c7213 */ /* 0x000fe20000000000 */
[----:B------:R-:W-:Y:S01]  /*4250*/  IMAD.MOV.U32 R30, RZ, RZ, R8 ;  /* 0x000000ffff1e7224 */ /* 0x000fe200078e0008 */
[----:B------:R0:W-:Y:S01]  /*4260*/  STL [R1+0x658], R17 ;  /* 0x0006581101007387 */ /* 0x0001e20000100800 */
[----:B------:R-:W-:Y:S01]  /*4270*/  IMAD.MOV.U32 R14, RZ, RZ, R5 ;  /* 0x000000ffff0e7224 */ /* 0x000fe200078e0005 */
[----:B------:R-:W-:Y:S01]  /*4280*/  LOP3.LUT R8, R90, 0x92, RZ, 0xfc, !PT ;  /* 0x000000925a087812 */ /* 0x000fe200078efcff */
[----:B------:R-:W-:Y:S01]  /*4290*/  @!P4 IMAD.MOV R30, RZ, RZ, -R30 ;  /* 0x000000ffff1ec224 */ /* 0x000fe200078e0a1e */
[----:B------:R-:W-:Y:S01]  /*42a0*/  ISETP.GT.U32.AND P4, PT, R91, R89, PT ;  /* 0x000000595b00720c */ /* 0x000fe20003f84070 */
[----:B------:R-:W-:Y:S01]  /*42b0*/  IMAD.HI.U32 R9, R3, R14, RZ ;  /* 0x0000000e03097227 */ /* 0x000fe200078e00ff */
[----:B------:R-:W-:-:S03]  /*42c0*/  IABS R84, R8 ;  /* 0x0000000800547213 */ /* 0x000fc60000000000 */
[--C-:B------:R-:W-:Y:S02]  /*42d0*/  @!P5 IMAD.IADD R6, R6, 0x1, -R91.reuse ;  /* 0x000000010606d824 */ /* 0x100fe400078e0a5b */
[----:B------:R-:W-:Y:S01]  /*42e0*/  @!P2 IMAD.IADD R10, R10, 0x1, -R91 ;  /* 0x000000010a0aa824 */ /* 0x000fe200078e0a5b */
[----:B------:R-:W-:Y:S01]  /*42f0*/  ISETP.GE.AND P2, PT, R13, RZ, PT ;  /* 0x000000ff0d00720c */ /* 0x000fe20003f46270 */
[----:B------:R-:W-:Y:S01]  /*4300*/  IMAD.MOV R9, RZ, RZ, -R9 ;  /* 0x000000ffff097224 */ /* 0x000fe200078e0a09 */
[----:B------:R-:W-:Y:S01]  /*4310*/  ISETP.GT.U32.AND P5, PT, R91, R6, PT ;  /* 0x000000065b00720c */ /* 0x000fe20003fa4070 */
[----:B------:R-:W-:Y:S01]  /*4320*/  IMAD.HI.U32 R5, R3, R88, RZ ;  /* 0x0000005803057227 */ /* 0x000fe200078e00ff */
[----:B------:R-:W-:-:S03]  /*4330*/  LOP3.LUT R13, R90, 0x8e, RZ, 0xfc, !PT ;  /* 0x0000008e5a0d7812 */ /* 0x000fc600078efcff */
[----:B------:R-:W-:Y:S01]  /*4340*/  IMAD.MOV.U32 R16, RZ, RZ, R10 ;  /* 0x000000ffff107224 */ /* 0x000fe200078e000a */
[----:B0-----:R-:W-:Y:S01]  /*4350*/  IABS R17, R13 ;  /* 0x0000000d00117213 */ /* 0x001fe20000000000 */
[----:B------:R-:W-:Y:S02]  /*4360*/  IMAD R10, R91, R9, R14 ;  /* 0x000000095b0a7224 */ /* 0x000fe400078e020e */
[----:B------:R-:W-:Y:S02]  /*4370*/  IMAD.MOV R5, RZ, RZ, -R5 ;  /* 0x000000ffff057224 */ /* 0x000fe400078e0a05 */
[--C-:B------:R-:W-:Y:S02]  /*4380*/  @!P4 IMAD.IADD R89, R89, 0x1, -R91.reuse ;  /* 0x000000015959c824 */ /* 0x100fe400078e0a5b */
[----:B------:R-:W-:Y:S02]  /*4390*/  @!P5 IMAD.IADD R6, R6, 0x1, -R91 ;  /* 0x000000010606d824 */ /* 0x000fe400078e0a5b */
[C---:B------:R-:W-:Y:S01]  /*43a0*/  IMAD R88, R91.reuse, R5, R88 ;  /* 0x000000055b587224 */ /* 0x040fe200078e0258 */
[----:B------:R-:W-:Y:S01]  /*43b0*/  ISETP.GT.U32.AND P4, PT, R91, R89, PT ;  /* 0x000000595b00720c */ /* 0x000fe20003f84070 */
[----:B------:R-:W-:-:S02]  /*43c0*/  IMAD.MOV.U32 R15, RZ, RZ, R6 ;  /* 0x000000ffff0f7224 */ /* 0x000fc400078e0006 */
[----:B------:R-:W-:Y:S01]  /*43d0*/  @!P1 IMAD.MOV R16, RZ, RZ, -R16 ;  /* 0x000000ffff109224 */ /* 0x000fe200078e0a10 */
[C---:B------:R-:W-:Y:S01]  /*43e0*/  ISETP.GT.U32.AND P5, PT, R91.reuse, R88, PT ;  /* 0x000000585b00720c */ /* 0x040fe20003fa4070 */
[----:B------:R-:W-:Y:S01]  /*43f0*/  @!P6 IMAD.MOV R15, RZ, RZ, -R15 ;  /* 0x000000ffff0fe224 */ /* 0x000fe200078e0a0f */
[----:B------:R-:W-:Y:S01]  /*4400*/  ISETP.GT.U32.AND P6, PT, R91, R10, PT ;  /* 0x0000000a5b00720c */ /* 0x000fe20003fc4070 */
[----:B------:R-:W-:Y:S01]  /*4410*/  IMAD.HI.U32 R14, R3, R17, RZ ;  /* 0x00000011030e7227 */ /* 0x000fe200078e00ff */
[----:B------:R-:W-:Y:S01]  /*4420*/  ISETP.GE.AND P1, PT, R11, RZ, PT ;  /* 0x000000ff0b00720c */ /* 0x000fe20003f26270 */
[----:B------:R-:W-:Y:S01]  /*4430*/  STL [R1+0x660], R16 ;  /* 0x0006601001007387 */ /* 0x000fe20000100800 */
[C---:B------:R-:W-:Y:S01]  /*4440*/  LOP3.LUT R11, R90.reuse, 0x90, RZ, 0xfc, !PT ;  /* 0x000000905a0b7812 */ /* 0x040fe200078efcff */
[----:B------:R-:W-:Y:S02]  /*4450*/  IMAD.HI.U32 R6, R3, R84, RZ ;  /* 0x0000005403067227 */ /* 0x000fe400078e00ff */
[----:B------:R0:W-:Y:S01]  /*4460*/  STL [R1+0x66c], R15 ;  /* 0x00066c0f01007387 */ /* 0x0001e20000100800 */
[----:B------:R-:W-:Y:S01]  /*4470*/  IABS R85, R11 ;  /* 0x0000000b00557213 */ /* 0x000fe20000000000 */
[--C-:B------:R-:W-:Y:S01]  /*4480*/  @!P4 IMAD.IADD R89, R89, 0x1, -R91.reuse ;  /* 0x000000015959c824 */ /* 0x100fe200078e0a5b */
[----:B------:R-:W-:Y:S01]  /*4490*/  ISETP.GE.AND P4, PT, R13, RZ, PT ;  /* 0x000000ff0d00720c */ /* 0x000fe20003f86270 */
[----:B------:R-:W-:Y:S01]  /*44a0*/  IMAD.MOV R13, RZ, RZ, -R14 ;  /* 0x000000ffff0d7224 */ /* 0x000fe200078e0a0e */
[----:B------:R-:W-:Y:S01]  /*44b0*/  LOP3.LUT R14, R90, 0x9a, RZ, 0xfc, !PT ;  /* 0x0000009a5a0e7812 */ /* 0x000fe200078efcff */
[----:B------:R-:W-:-:S02]  /*44c0*/  @!P6 IMAD.IADD R10, R10, 0x1, -R91 ;  /* 0x000000010a0ae824 */ /* 0x000fc400078e0a5b */
[----:B------:R-:W-:Y:S01]  /*44d0*/  @!P5 IMAD.IADD R88, R88, 0x1, -R91 ;  /* 0x000000015858d824 */ /* 0x000fe200078e0a5b */
[----:B------:R-:W-:Y:S01]  /*44e0*/  IABS R82, R14 ;  /* 0x0000000e00527213 */ /* 0x000fe20000000000 */
[C---:B------:R-:W-:Y:S01]  /*44f0*/  IMAD R17, R91.reuse, R13, R17 ;  /* 0x0000000d5b117224 */ /* 0x040fe200078e0211 */
[C---:B------:R-:W-:Y:S01]  /*4500*/  ISETP.GT.U32.AND P6, PT, R91.reuse, R10, PT ;  /* 0x0000000a5b00720c */ /* 0x040fe20003fc4070 */
[----:B------:R-:W-:Y:S01]  /*4510*/  IMAD.MOV R6, RZ, RZ, -R6 ;  /* 0x000000ffff067224 */ /* 0x000fe200078e0a06 */
[----:B------:R-:W-:Y:S01]  /*4520*/  ISETP.GT.U32.AND P5, PT, R91, R88, PT ;  /* 0x000000585b00720c */ /* 0x000fe20003fa4070 */
[----:B------:R-:W-:Y:S01]  /*4530*/  IMAD.HI.U32 R9, R3, R85, RZ ;  /* 0x0000005503097227 */ /* 0x000fe200078e00ff */
[C---:B------:R-:W-:Y:S02]  /*4540*/  LOP3.LUT R13, R90.reuse, 0x98, RZ, 0xfc, !PT ;  /* 0x000000985a0d7812 */ /* 0x040fe400078efcff */
[----:B0-----:R-:W-:Y:S01]  /*4550*/  LOP3.LUT R15, R90, 0x9c, RZ, 0xfc, !PT ;  /* 0x0000009c5a0f7812 */ /* 0x001fe200078efcff */
[----:B------:R-:W-:Y:S01]  /*4560*/  @!P3 IMAD.MOV R89, RZ, RZ, -R89 ;  /* 0x000000ffff59b224 */ /* 0x000fe200078e0a59 */
[----:B------:R-:W-:Y:S01]  /*4570*/  ISETP.GT.U32.AND P3, PT, R91, R17, PT ;  /* 0x000000115b00720c */ /* 0x000fe20003f64070 */
[----:B------:R-:W-:Y:S01]  /*4580*/  IMAD.HI.U32 R5, R3, R12, RZ ;  /* 0x0000000c03057227 */ /* 0x000fe200078e00ff */
[----:B------:R-:W-:-:S03]  /*4590*/  IABS R83, R13 ;  /* 0x0000000d00537213 */ /* 0x000fc60000000000 */
[C---:B------:R-:W-:Y:S01]  /*45a0*/  IMAD R84, R91.reuse, R6, R84 ;  /* 0x000000065b547224 */ /* 0x040fe200078e0254 */
[----:B------:R-:W-:Y:S01]  /*45b0*/  LOP3.LUT R6, R90, 0x96, RZ, 0xfc, !PT ;  /* 0x000000965a067812 */ /* 0x000fe200078efcff */
[----:B------:R-:W-:Y:S02]  /*45c0*/  IMAD.MOV R9, RZ, RZ, -R9 ;  /* 0x000000ffff097224 */ /* 0x000fe400078e0a09 */
[----:B------:R-:W-:Y:S01]  /*45d0*/  IMAD.MOV R5, RZ, RZ, -R5 ;  /* 0x000000ffff057224 */ /* 0x000fe200078e0a05 */
[----:B------:R-:W-:Y:S01]  /*45e0*/  IABS R16, R6 ;  /* 0x0000000600107213 */ /* 0x000fe20000000000 */
[----:B------:R-:W-:Y:S01]  /*45f0*/  @!P6 IMAD.IADD R10, R10, 0x1, -R91 ;  /* 0x000000010a0ae824 */ /* 0x000fe200078e0a5b */
[C---:B------:R-:W-:Y:S01]  /*4600*/  ISETP.GT.U32.AND P6, PT, R91.reuse, R84, PT ;  /* 0x000000545b00720c */ /* 0x040fe20003fc4070 */
[C---:B------:R-:W-:Y:S02]  /*4610*/  IMAD R85, R91.reuse, R9, R85 ;  /* 0x000000095b557224 */ /* 0x040fe400078e0255 */
[C---:B------:R-:W-:Y:S01]  /*4620*/  IMAD R12, R91.reuse, R5, R12 ;  /* 0x000000055b0c7224 */ /* 0x040fe200078e020c */
[----:B------:R-:W-:Y:S01]  /*4630*/  IABS R5, R15 ;  /* 0x0000000f00057213 */ /* 0x000fe20000000000 */
[--C-:B------:R-:W-:Y:S01]  /*4640*/  @!P5 IMAD.IADD R88, R88, 0x1, -R91.reuse ;  /* 0x000000015858d824 */ /* 0x100fe200078e0a5b */
[----:B------:R-:W-:Y:S01]  /*4650*/  ISETP.GT.U32.AND P5, PT, R91, R85, PT ;  /* 0x000000555b00720c */ /* 0x000fe20003fa4070 */
[----:B------:R-:W-:Y:S01]  /*4660*/  @!P3 IMAD.IADD R17, R17, 0x1, -R91 ;  /* 0x000000011111b824 */ /* 0x000fe200078e0a5b */
[----:B------:R-:W-:Y:S01]  /*4670*/  ISETP.GT.U32.AND P3, PT, R91, R12, PT ;  /* 0x0000000c5b00720c */ /* 0x000fe20003f64070 */
[----:B------:R-:W-:-:S04]  /*4680*/  IMAD.HI.U32 R19, R3, R16, RZ ;  /* 0x0000001003137227 */ /* 0x000fc800078e00ff */
[----:B------:R-:W-:Y:S01]  /*4690*/  @!P6 IMAD.IADD R84, R84, 0x1, -R91 ;  /* 0x000000015454e824 */ /* 0x000fe200078e0a5b */
[----:B------:R-:W-:Y:S01]  /*46a0*/  ISETP.GT.U32.AND P6, PT, R91, R17, PT ;  /* 0x000000115b00720c */ /* 0x000fe20003fc4070 */
[----:B------:R-:W-:Y:S02]  /*46b0*/  IMAD.MOV R19, RZ, RZ, -R19 ;  /* 0x000000ffff137224 */ /* 0x000fe400078e0a13 */
[----:B------:R-:W-:Y:S01]  /*46c0*/  IMAD.MOV.U32 R20, RZ, RZ, R10 ;  /* 0x000000ffff147224 */ /* 0x000fe200078e000a */
[----:B------:R-:W-:Y:S01]  /*46d0*/  LOP3.LUT R10, R90, 0x9e, RZ, 0xfc, !PT ;  /* 0x0000009e5a0a7812 */ /* 0x000fe200078efcff */
[--C-:B------:R-:W-:Y:S01]  /*46e0*/  @!P5 IMAD.IADD R85, R85, 0x1, -R91.reuse ;  /* 0x000000015555d824 */ /* 0x100fe200078e0a5b */
[----:B------:R-:W-:Y:S01]  /*46f0*/  ISETP.GE.AND P5, PT, R11, RZ, PT ;  /* 0x000000ff0b00720c */ /* 0x000fe20003fa6270 */
[----:B------:R-:W-:Y:S02]  /*4700*/  @!P3 IMAD.IADD R12, R12, 0x1, -R91 ;  /* 0x000000010c0cb824 */ /* 0x000fe400078e0a5b */
[C---:B------:R-:W-:Y:S01]  /*4710*/  IMAD R11, R91.reuse, R19, R16 ;  /* 0x000000135b0b7224 */ /* 0x040fe200078e0210 */
[----:B------:R-:W-:Y:S01]  /*4720*/  ISETP.GT.U32.AND P3, PT, R91, R85, PT ;  /* 0x000000555b00720c */ /* 0x000fe20003f64070 */
[----:B------:R-:W-:Y:S01]  /*4730*/  IMAD.HI.U32 R9, R3, R83, RZ ;  /* 0x0000005303097227 */ /* 0x000fe200078e00ff */
[----:B------:R-:W-:-:S03]  /*4740*/  IABS R19, R10 ;  /* 0x0000000a00137213 */ /* 0x000fc60000000000 */
[----:B------:R-:W-:Y:S01]  /*4750*/  @!P1 IMAD.MOV R20, RZ, RZ, -R20 ;  /* 0x000000ffff149224 */ /* 0x000fe200078e0a14 */
[----:B------:R-:W-:Y:S01]  /*4760*/  ISETP.GT.U32.AND P1, PT, R91, R12, PT ;  /* 0x0000000c5b00720c */ /* 0x000fe20003f24070 */
[----:B------:R-:W-:-:S03]  /*4770*/  IMAD.HI.U32 R16, R3, R82, RZ ;  /* 0x0000005203107227 */ /* 0x000fc600078e00ff */
[----:B------:R0:W-:Y:S01]  /*4780*/  STL [R1+0x668], R20 ;  /* 0x0006681401007387 */ /* 0x0001e20000100800 */
[----:B------:R-:W-:Y:S01]  /*4790*/  @!P6 IMAD.IADD R17, R17, 0x1, -R91 ;  /* 0x000000011111e824 */ /* 0x000fe200078e0a5b */
[C---:B------:R-:W-:Y:S01]  /*47a0*/  ISETP.GT.U32.AND P6, PT, R91.reuse, R11, PT ;  /* 0x0000000b5b00720c */ /* 0x040fe20003fc4070 */
[----:B------:R-:W-:Y:S02]  /*47b0*/  IMAD.MOV R9, RZ, RZ, -R9 ;  /* 0x000000ffff097224 */ /* 0x000fe400078e0a09 */
[----:B------:R-:W-:Y:S02]  /*47c0*/  IMAD.MOV R16, RZ, RZ, -R16 ;  /* 0x000000ffff107224 */ /* 0x000fe400078e0a10 */
[C---:B------:R-:W-:Y:S02]  /*47d0*/  IMAD R83, R91.reuse, R9, R83 ;  /* 0x000000095b537224 */ /* 0x040fe400078e0253 */
[C---:B------:R-:W-:Y:S02]  /*47e0*/  IMAD R82, R91.reuse, R16, R82 ;  /* 0x000000105b527224 */ /* 0x040fe400078e0252 */
[----:B------:R-:W-:Y:S01]  /*47f0*/  @!P2 IMAD.MOV R88, RZ, RZ, -R88 ;  /* 0x000000ffff58a224 */ /* 0x000fe200078e0a58 */
[----:B------:R-:W-:Y:S01]  /*4800*/  ISETP.GT.U32.AND P2, PT, R91, R84, PT ;  /* 0x000000545b00720c */ /* 0x000fe20003f44070 */
[----:B------:R-:W-:Y:S01]  /*4810*/  @!P3 IMAD.IADD R85, R85, 0x1, -R91 ;  /* 0x000000015555b824 */ /* 0x000fe200078e0a5b */
[----:B------:R-:W-:Y:S01]  /*4820*/  ISETP.GT.U32.AND P3, PT, R91, R83, PT ;  /* 0x000000535b00720c */ /* 0x000fe20003f64070 */
[----:B------:R-:W-:-:S04]  /*4830*/  IMAD.HI.U32 R9, R3, R5, RZ ;  /* 0x0000000503097227 */ /* 0x000fc800078e00ff */
[----:B------:R-:W-:Y:S01]  /*4840*/  @!P1 IMAD.IADD R12, R12, 0x1, -R91 ;  /* 0x000000010c0c9824 */ /* 0x000fe200078e0a5b */
[----:B------:R-:W-:Y:S01]  /*4850*/  ISETP.GT.U32.AND P1, PT, R91, R82, PT ;  /* 0x000000525b00720c */ /* 0x000fe20003f24070 */
[----:B------:R-:W-:Y:S02]  /*4860*/  IMAD.MOV R9, RZ, RZ, -R9 ;  /* 0x000000ffff097224 */ /* 0x000fe400078e0a09 */
[----:B------:R-:W-:Y:S02]  /*4870*/  @!P6 IMAD.IADD R11, R11, 0x1, -R91 ;  /* 0x000000010b0be824 */ /* 0x000fe400078e0a5b */
[----:B------:R-:W-:Y:S02]  /*4880*/  IMAD.MOV.U32 R21, RZ, RZ, R17 ;  /* 0x000000ffff157224 */ /* 0x000fe400078e0011 */
[C---:B------:R-:W-:Y:S01]  /*4890*/  IMAD R5, R91.reuse, R9, R5 ;  /* 0x000000095b057224 */ /* 0x040fe200078e0205 */
[----:B------:R-:W-:Y:S01]  /*48a0*/  LOP3.LUT R9, R90, 0xa2, RZ, 0xfc, !PT ;  /* 0x000000a25a097812 */ /* 0x000fe200078efcff */
[----:B------:R-:W-:Y:S01]  /*48b0*/  @!P4 IMAD.MOV R21, RZ, RZ, -R21 ;  /* 0x000000ffff15c224 */ /* 0x000fe200078e0a15 */
[----:B------:R-:W-:Y:S01]  /*48c0*/  ISETP.GT.U32.AND P4, PT, R91, R11, PT ;  /* 0x0000000b5b00720c */ /* 0x000fe20003f84070 */
[----:B0-----:R-:W-:Y:S01]  /*48d0*/  IMAD.HI.U32 R20, R3, R19, RZ ;  /* 0x0000001303147227 */ /* 0x001fe200078e00ff */
[----:B------:R-:W-:-:S02]  /*48e0*/  ISETP.GT.U32.AND P6, PT, R91, R5, PT ;  /* 0x000000055b00720c */ /* 0x000fc40003fc4070 */
[----:B------:R-:W-:Y:S01]  /*48f0*/  STL [R1+0x670], R21 ;  /* 0x0006701501007387 */ /* 0x000fe20000100800 */
[--C-:B------:R-:W-:Y:S01]  /*4900*/  @!P2 IMAD.IADD R84, R84, 0x1, -R91.reuse ;  /* 0x000000015454a824 */ /* 0x100fe200078e0a5b */
[----:B------:R-:W-:Y:S01]  /*4910*/  ISETP.GE.AND P2, PT, R8, RZ, PT ;  /* 0x000000ff0800720c */ /* 0x000fe20003f46270 */
[--C-:B------:R-:W-:Y:S01]  /*4920*/  @!P3 IMAD.IADD R83, R83, 0x1, -R91.reuse ;  /* 0x000000015353b824 */ /* 0x100fe200078e0a5b */
[----:B------:R-:W-:Y:S01]  /*4930*/  ISETP.GE.AND P3, PT, R18, RZ, PT ;  /* 0x000000ff1200720c */ /* 0x000fe20003f66270 */
[----:B------:R-:W-:Y:S01]  /*4940*/  IMAD.MOV R20, RZ, RZ, -R20 ;  /* 0x000000ffff147224 */ /* 0x000fe200078e0a14 */
[----:B------:R-:W-:Y:S01]  /*4950*/  LOP3.LUT R8, R90, 0xa0, RZ, 0xfc, !PT ;  /* 0x000000a05a087812 */ /* 0x000fe200078efcff */
[----:B------:R-:W-:Y:S01]  /*4960*/  @!P1 IMAD.IADD R82, R82, 0x1, -R91 ;  /* 0x0000000152529824 */ /* 0x000fe200078e0a5b */
[----:B------:R-:W-:Y:S01]  /*4970*/  ISETP.GE.AND P1, PT, R6, RZ, PT ;  /* 0x000000ff0600720c */ /* 0x000fe20003f26270 */
[C---:B------:R-:W-:Y:S01]  /*4980*/  IMAD R6, R91.reuse, R20, R19 ;  /* 0x000000145b067224 */ /* 0x040fe200078e0213 */
[----:B------:R-:W-:Y:S01]  /*4990*/  IABS R16, R8 ;  /* 0x0000000800107213 */ /* 0x000fe20000000000 */
[----:B------:R-:W-:Y:S01]  /*49a0*/  @!P5 IMAD.MOV R85, RZ, RZ, -R85 ;  /* 0x000000ffff55d224 */ /* 0x000fe200078e0a55 */
[----:B------:R-:W-:Y:S01]  /*49b0*/  ISETP.GT.U32.AND P5, PT, R91, R83, PT ;  /* 0x000000535b00720c */ /* 0x000fe20003fa4070 */
[----:B------:R-:W-:Y:S01]  /*49c0*/  @!P4 IMAD.IADD R11, R11, 0x1, -R91 ;  /* 0x000000010b0bc824 */ /* 0x000fe200078e0a5b */
[----:B------:R-:W-:Y:S01]  /*49d0*/  ISETP.GT.U32.AND P4, PT, R91, R6, PT ;  /* 0x000000065b00720c */ /* 0x000fe20003f84070 */
[----:B------:R-:W-:Y:S01]  /*49e0*/  IMAD.HI.U32 R17, R3, R16, RZ ;  /* 0x0000001003117227 */ /* 0x000fe200078e00ff */
[----:B------:R-:W-:-:S03]  /*49f0*/  IABS R18, R9 ;  /* 0x0000000900127213 */ /* 0x000fc60000000000 */
[----:B------:R-:W-:Y:S02]  /*4a00*/  @!P6 IMAD.IADD R5, R5, 0x1, -R91 ;  /* 0x000000010505e824 */ /* 0x000fe400078e0a5b */
[----:B------:R-:W-:Y:S01]  /*4a10*/  @!P3 IMAD.MOV R12, RZ, RZ, -R12 ;  /* 0x000000ffff0cb224 */ /* 0x000fe200078e0a0c */
[----:B------:R-:W-:Y:S01]  /*4a20*/  ISETP.GE.AND P3, PT, R13, RZ, PT ;  /* 0x000000ff0d00720c */ /* 0x000fe20003f66270 */
[----:B------:R-:W-:Y:S01]  /*4a30*/  @!P2 IMAD.MOV R84, RZ, RZ, -R84 ;  /* 0x000000ffff54a224 */ /* 0x000fe200078e0a54 */
[C---:B------:R-:W-:Y:S01]  /*4a40*/  ISETP.GT.U32.AND P2, PT, R91.reuse, R82, PT ;  /* 0x000000525b00720c */ /* 0x040fe20003f44070 */
[----:B------:R-:W-:Y:S01]  /*4a50*/  IMAD.MOV R17, RZ, RZ, -R17 ;  /* 0x000000ffff117224 */ /* 0x000fe200078e0a11 */
[----:B------:R-:W-:Y:S01]  /*4a60*/  ISETP.GT.U32.AND P6, PT, R91, R5, PT ;  /* 0x000000055b00720c */ /* 0x000fe20003fc4070 */
[----:B------:R-:W-:Y:S01]  /*4a70*/  IMAD.HI.U32 R13, R3, R18, RZ ;  /* 0x00000012030d7227 */ /* 0x000fe200078e00ff */
[----:B------:R0:W-:Y:S03]  /*4a80*/  STL [R1+0x678], R12 ;  /* 0x0006780c01007387 */ /* 0x0001e60000100800 */
[----:B------:R-:W-:-:S02]  /*4a90*/  IMAD R16, R91, R17, R16 ;  /* 0x000000115b107224 */ /* 0x000fc400078e0210 */
[----:B------:R-:W-:Y:S02]  /*4aa0*/  IMAD.MOV R13, RZ, RZ, -R13 ;  /* 0x000000ffff0d7224 */ /* 0x000fe400078e0a0d */
[--C-:B------:R-:W-:Y:S01]  /*4ab0*/  @!P5 IMAD.IADD R83, R83, 0x1, -R91.reuse ;  /* 0x000000015353d824 */ /* 0x100fe200078e0a5b */
[C---:B------:R-:W-:Y:S01]  /*4ac0*/  ISETP.GT.U32.AND P5, PT, R91.reuse, R16, PT ;  /* 0x000000105b00720c */ /* 0x040fe20003fa4070 */
[----:B------:R-:W-:Y:S01]  /*4ad0*/  @!P4 IMAD.IADD R6, R6, 0x1, -R91 ;  /* 0x000000010606c824 */ /* 0x000fe200078e0a5b */
[C---:B0-----:R-:W-:Y:S01]  /*4ae0*/  LOP3.LUT R12, R90.reuse, 0xa4, RZ, 0xfc, !PT ;  /* 0x000000a45a0c7812 */ /* 0x041fe200078efcff */
[C---:B------:R-:W-:Y:S01]  /*4af0*/  IMAD R18, R91.reuse, R13, R18 ;  /* 0x0000000d5b127224 */ /* 0x040fe200078e0212 */
[----:B------:R-:W-:Y:S01]  /*4b00*/  LOP3.LUT R13, R90, 0xac, RZ, 0xfc, !PT ;  /* 0x000000ac5a0d7812 */ /* 0x000fe200078efcff */
[----:B------:R-:W-:Y:S01]  /*4b10*/  IMAD.MOV.U32 R19, RZ, RZ, R11 ;  /* 0x000000ffff137224 */ /* 0x000fe200078e000b */
[C---:B------:R-:W-:Y:S01]  /*4b20*/  ISETP.GT.U32.AND P4, PT, R91.reuse, R6, PT ;  /* 0x000000065b00720c */ /* 0x040fe20003f84070 */
[----:B------:R-:W-:Y:S01]  /*4b30*/  @!P2 IMAD.IADD R82, R82, 0x1, -R91 ;  /* 0x000000015252a824 */ /* 0x000fe200078e0a5b */
[----:B------:R-:W-:Y:S01]  /*4b40*/  ISETP.GE.AND P2, PT, R14, RZ, PT ;  /* 0x000000ff0e00720c */ /* 0x000fe20003f46270 */
[----:B------:R-:W-:Y:S01]  /*4b50*/  @!P1 IMAD.MOV R19, RZ, RZ, -R19 ;  /* 0x000000ffff139224 */ /* 0x000fe200078e0a13 */
[----:B------:R-:W-:Y:S01]  /*4b60*/  ISETP.GT.U32.AND P1, PT, R91, R18, PT ;  /* 0x000000125b00720c */ /* 0x000fe20003f24070 */
[----:B------:R-:W-:Y:S01]  /*4b70*/  @!P6 IMAD.IADD R5, R5, 0x1, -R91 ;  /* 0x000000010505e824 */ /* 0x000fe200078e0a5b */
[----:B------:R-:W-:Y:S01]  /*4b80*/  ISETP.GE.AND P6, PT, R15, RZ, PT ;  /* 0x000000ff0f00720c */ /* 0x000fe20003fc6270 */
[----:B------:R-:W-:Y:S01]  /*4b90*/  @!P3 IMAD.MOV R83, RZ, RZ, -R83 ;  /* 0x000000ffff53b224 */ /* 0x000fe200078e0a53 */
[----:B------:R-:W-:Y:S01]  /*4ba0*/  ISETP.GE.AND P3, PT, R10, RZ, PT ;  /* 0x000000ff0a00720c */ /* 0x000fe20003f66270 */
[--C-:B------:R-:W-:Y:S01]  /*4bb0*/  @!P5 IMAD.IADD R16, R16, 0x1, -R91.reuse ;  /* 0x000000011010d824 */ /* 0x100fe200078e0a5b */
[----:B------:R-:W-:Y:S01]  /*4bc0*/  IABS R14, R12 ;  /* 0x0000000c000e7213 */ /* 0x000fe20000000000 */
[----:B------:R-:W-:Y:S01]  /*4bd0*/  STL [R1+0x68c], R19 ;  /* 0x00068c1301007387 */ /* 0x000fe20000100800 */
[----:B------:R-:W-:Y:S01]  /*4be0*/  LOP3.LUT R11, R90, 0xb4, RZ, 0xfc, !PT ;  /* 0x000000b45a0b7812 */ /* 0x000fe200078efcff */
[----:B------:R-:W-:Y:S01]  /*4bf0*/  @!P4 IMAD.IADD R6, R6, 0x1, -R91 ;  /* 0x000000010606c824 */ /* 0x000fe200078e0a5b */
[----:B------:R-:W-:Y:S01]  /*4c00*/  ISETP.GT.U32.AND P5, PT, R91, R16, PT ;  /* 0x000000105b00720c */ /* 0x000fe20003fa4070 */
[----:B------:R-:W-:Y:S01]  /*4c10*/  IMAD.HI.U32 R10, R3, R14, RZ ;  /* 0x0000000e030a7227 */ /* 0x000fe200078e00ff */
[----:B------:R-:W-:-:S02]  /*4c20*/  ISETP.GE.AND P4, PT, R12, RZ, PT ;  /* 0x000000ff0c00720c */ /* 0x000fc40003f86270 */
[----:B------:R-:W-:Y:S01]  /*4c30*/  LOP3.LUT R12, R90, 0xa6, RZ, 0xfc, !PT ;  /* 0x000000a65a0c7812 */ /* 0x000fe200078efcff */
[----:B------:R-:W-:Y:S02]  /*4c40*/  @!P1 IMAD.IADD R18, R18, 0x1, -R91 ;  /* 0x0000000112129824 */ /* 0x000fe400078e0a5b */
[----:B------:R-:W-:Y:S01]  /*4c50*/  @!P2 IMAD.MOV R82, RZ, RZ, -R82 ;  /* 0x000000ffff52a224 */ /* 0x000fe200078e0a52 */
[----:B------:R-:W-:Y:S01]  /*4c60*/  ISETP.GE.AND P2, PT, R8, RZ, PT ;  /* 0x000000ff0800720c */ /* 0x000fe20003f46270 */
[----:B------:R-:W-:Y:S01]  /*4c70*/  @!P6 IMAD.MOV R5, RZ, RZ, -R5 ;  /* 0x000000ffff05e224 */ /* 0x000fe200078e0a05 */
[----:B------:R-:W-:Y:S01]  /*4c80*/  ISETP.GT.U32.AND P1, PT, R91, R18, PT ;  /* 0x000000125b00720c */ /* 0x000fe20003f24070 */
[----:B------:R-:W-:Y:S01]  /*4c90*/  IMAD.MOV.U32 R8, RZ, RZ, R6 ;  /* 0x000000ffff087224 */ /* 0x000fe200078e0006 */
[----:B------:R-:W-:Y:S01]  /*4ca0*/  ISETP.GE.AND P6, PT, R9, RZ, PT ;  /* 0x000000ff0900720c */ /* 0x000fe20003fc6270 */
[----:B------:R-:W-:Y:S01]  /*4cb0*/  IMAD.MOV R10, RZ, RZ, -R10 ;  /* 0x000000ffff0a7224 */ /* 0x000fe200078e0a0a */
[----:B------:R0:W-:Y:S01]  /*4cc0*/  STL [R1+0x688], R5 ;  /* 0x0006880501007387 */ /* 0x0001e20000100800 */
[----:B------:R-:W-:Y:S01]  /*4cd0*/  @!P3 IMAD.MOV R8, RZ, RZ, -R8 ;  /* 0x000000ffff08b224 */ /* 0x000fe200078e0a08 */
[----:B------:R-:W-:Y:S01]  /*4ce0*/  ISETP.GE.AND P3, PT, R12, RZ, PT ;  /* 0x000000ff0c00720c */ /* 0x000fe20003f66270 */
[----:B------:R-:W-:Y:S01]  /*4cf0*/  @!P5 IMAD.IADD R16, R16, 0x1, -R91 ;  /* 0x000000011010d824 */ /* 0x000fe200078e0a5b */
[----:B------:R-:W-:-:S02]  /*4d00*/  IABS R12, R12 ;  /* 0x0000000c000c7213 */ /* 0x000fc40000000000 */
[----:B------:R1:W-:Y:S01]  /*4d10*/  STL [R1+0x694], R8 ;  /* 0x0006940801007387 */ /* 0x0003e20000100800 */
[----:B------:R-:W-:Y:S01]  /*4d20*/  IMAD.MOV.U32 R81, RZ, RZ, R16 ;  /* 0x000000ffff517224 */ /* 0x000fe200078e0010 */
[----:B------:R-:W-:Y:S01]  /*4d30*/  LOP3.LUT R6, R90, 0xaa, RZ, 0xfc, !PT ;  /* 0x000000aa5a067812 */ /* 0x000fe200078efcff */
[----:B------:R-:W-:Y:S02]  /*4d40*/  @!P1 IMAD.IADD R18, R18, 0x1, -R91 ;  /* 0x0000000112129824 */ /* 0x000fe400078e0a5b */
[C---:B0-----:R-:W-:Y:S01]  /*4d50*/  IMAD R5, R91.reuse, R10, R14 ;  /* 0x0000000a5b057224 */ /* 0x041fe200078e020e */
[----:B------:R-:W-:Y:S01]  /*4d60*/  IABS R78, R6 ;  /* 0x00000006004e7213 */ /* 0x000fe20000000000 */
[----:B------:R-:W-:Y:S01]  /*4d70*/  IMAD.MOV.U32 R80, RZ, RZ, R18 ;  /* 0x000000ffff507224 */ /* 0x000fe200078e0012 */
[----:B------:R-:W-:Y:S01]  /*4d80*/  ISETP.GE.AND P1, PT, R6, RZ, PT ;  /* 0x000000ff0600720c */ /* 0x000fe20003f26270 */
[----:B------:R-:W-:Y:S01]  /*4d90*/  @!P2 IMAD.MOV R81, RZ, RZ, -R81 ;  /* 0x000000ffff51a224 */ /* 0x000fe200078e0a51 */
[----:B------:R-:W-:Y:S01]  /*4da0*/  ISETP.GT.U32.AND P5, PT, R91, R5, PT ;  /* 0x000000055b00720c */ /* 0x000fe20003fa4070 */
[----:B-1----:R-:W-:Y:S01]  /*4db0*/  IMAD.HI.U32 R8, R3, R12, RZ ;  /* 0x0000000c03087227 */ /* 0x002fe200078e00ff */
[----:B------:R-:W-:-:S02]  /*4dc0*/  ISETP.GE.AND P2, PT, R79, RZ, PT ;  /* 0x000000ff4f00720c */ /* 0x000fc40003f46270 */
[----:B------:R-:W-:Y:S01]  /*4dd0*/  IABS R79, R79 ;  /* 0x0000004f004f7213 */ /* 0x000fe20000000000 */
[----:B------:R-:W-:Y:S01]  /*4de0*/  IMAD.MOV R8, RZ, RZ, -R8 ;  /* 0x000000ffff087224 */ /* 0x000fe200078e0a08 */
[----:B------:R-:W-:Y:S01]  /*4df0*/  LOP3.LUT R14, R90, 0xae, RZ, 0xfc, !PT ;  /* 0x000000ae5a0e7812 */ /* 0x000fe200078efcff */
[----:B------:R-:W-:Y:S02]  /*4e00*/  @!P6 IMAD.MOV R80, RZ, RZ, -R80 ;  /* 0x000000ffff50e224 */ /* 0x000fe400078e0a50 */
[----:B------:R-:W-:Y:S01]  /*4e10*/  IMAD R12, R91, R8, R12 ;  /* 0x000000085b0c7224 */ /* 0x000fe200078e020c */
[----:B------:R-:W-:Y:S01]  /*4e20*/  IABS R8, R13 ;  /* 0x0000000d00087213 */ /* 0x000fe20000000000 */
[----:B------:R-:W-:-:S03]  /*4e30*/  IMAD.HI.U32 R9, R3, R79, RZ ;  /* 0x0000004f03097227 */ /* 0x000fc600078e00ff */
[----:B------:R-:W-:Y:S01]  /*4e40*/  ISETP.GT.U32.AND P6, PT, R91, R12, PT ;  /* 0x0000000c5b00720c */ /* 0x000fe20003fc4070 */
[----:B------:R-:W-:Y:S02]  /*4e50*/  @!P5 IMAD.IADD R5, R5, 0x1, -R91 ;  /* 0x000000010505d824 */ /* 0x000fe400078e0a5b */
[----:B------:R-:W-:-:S03]  /*4e60*/  IMAD.HI.U32 R6, R3, R78, RZ ;  /* 0x0000004e03067227 */ /* 0x000fc600078e00ff */
[C---:B------:R-:W-:Y:S01]  /*4e70*/  ISETP.GT.U32.AND P5, PT, R91.reuse, R5, PT ;  /* 0x000000055b00720c */ /* 0x040fe20003fa4070 */
[----:B------:R-:W-:Y:S02]  /*4e80*/  IMAD.MOV R9, RZ, RZ, -R9 ;  /* 0x000000ffff097224 */ /* 0x000fe400078e0a09 */
[----:B------:R-:W-:Y:S02]  /*4e90*/  IMAD.MOV R6, RZ, RZ, -R6 ;  /* 0x000000ffff067224 */ /* 0x000fe400078e0a06 */
[C---:B------:R-:W-:Y:S01]  /*4ea0*/  IMAD R79, R91.reuse, R9, R79 ;  /* 0x000000095b4f7224 */ /* 0x040fe200078e024f */
[----:B------:R-:W-:Y:S01]  /*4eb0*/  LOP3.LUT R9, R90, 0xb0, RZ, 0xfc, !PT ;  /* 0x000000b05a097812 */ /* 0x000fe200078efcff */
[----:B------:R-:W-:Y:S02]  /*4ec0*/  @!P6 IMAD.IADD R12, R12, 0x1, -R91 ;  /* 0x000000010c0ce824 */ /* 0x000fe400078e0a5b */
[----:B------:R-:W-:Y:S01]  /*4ed0*/  IMAD R78, R91, R6, R78 ;  /* 0x000000065b4e7224 */ /* 0x000fe200078e024e */
[----:B------:R-:W-:Y:S01]  /*4ee0*/  IABS R77, R9 ;  /* 0x00000009004d7213 */ /* 0x000fe20000000000 */
[----:B------:R-:W-:Y:S01]  /*4ef0*/  IMAD.HI.U32 R6, R3, R8, RZ ;  /* 0x0000000803067227 */ /* 0x000fe200078e00ff */
[----:B------:R-:W-:-:S03]  /*4f00*/  ISETP.GT.U32.AND P6, PT, R91, R12, PT ;  /* 0x0000000c5b00720c */ /* 0x000fc60003fc4070 */
[----:B------:R-:W-:Y:S01]  /*4f10*/  @!P5 IMAD.IADD R5, R5, 0x1, -R91 ;  /* 0x000000010505d824 */ /* 0x000fe200078e0a5b */
[----:B------:R-:W-:Y:S01]  /*4f20*/  ISETP.GT.U32.AND P5, PT, R91, R79, PT ;  /* 0x0000004f5b00720c */ /* 0x000fe20003fa4070 */
[----:B------:R-:W-:-:S04]  /*4f30*/  IMAD.HI.U32 R15, R3, R77, RZ ;  /* 0x0000004d030f7227 */ /* 0x000fc800078e00ff */
[----:B------:R-:W-:Y:S02]  /*4f40*/  IMAD.MOV.U32 R10, RZ, RZ, R5 ;  /* 0x000000ffff0a7224 */ /* 0x000fe400078e0005 */
[----:B------:R-:W-:Y:S01]  /*4f50*/  IMAD.MOV R5, RZ, RZ, -R6 ;  /* 0x000000ffff057224 */ /* 0x000fe200078e0a06 */
[----:B------:R-:W-:Y:S01]  /*4f60*/  IABS R6, R14 ;  /* 0x0000000e00067213 */ /* 0x000fe20000000000 */
[--C-:B------:R-:W-:Y:S02]  /*4f70*/  @!P6 IMAD.IADD R12, R12, 0x1, -R91.reuse ;  /* 0x000000010c0ce824 */ /* 0x100fe400078e0a5b */
[----:B------:R-:W-:Y:S01]  /*4f80*/  IMAD R8, R91, R5, R8 ;  /* 0x000000055b087224 */ /* 0x000fe200078e0208 */
[----:B------:R-:W-:Y:S01]  /*4f90*/  IABS R5, R11 ;  /* 0x0000000b00057213 */ /* 0x000fe20000000000 */
[----:B------:R-:W-:Y:S02]  /*4fa0*/  @!P5 IMAD.IADD R79, R79, 0x1, -R91 ;  /* 0x000000014f4fd824 */ /* 0x000fe400078e0a5b */
[----:B------:R-:W-:Y:S01]  /*4fb0*/  IMAD.HI.U32 R16, R3, R6, RZ ;  /* 0x0000000603107227 */ /* 0x000fe200078e00ff */
[----:B------:R-:W-:-:S02]  /*4fc0*/  ISETP.GT.U32.AND P6, PT, R91, R8, PT ;  /* 0x000000085b00720c */ /* 0x000fc40003fc4070 */
[C---:B------:R-:W-:Y:S01]  /*4fd0*/  ISETP.GT.U32.AND P5, PT, R91.reuse, R79, PT ;  /* 0x0000004f5b00720c */ /* 0x040fe20003fa4070 */
[----:B------:R-:W-:Y:S01]  /*4fe0*/  @!P4 IMAD.MOV R10, RZ, RZ, -R10 ;  /* 0x000000ffff0ac224 */ /* 0x000fe200078e0a0a */
[C---:B------:R-:W-:Y:S01]  /*4ff0*/  ISETP.GT.U32.AND P4, PT, R91.reuse, R78, PT ;  /* 0x0000004e5b00720c */ /* 0x040fe20003f84070 */
[----:B------:R-:W-:Y:S02]  /*5000*/  IMAD.MOV R16, RZ, RZ, -R16 ;  /* 0x000000ffff107224 */ /* 0x000fe400078e0a10 */
[----:B------:R-:W-:Y:S01]  /*5010*/  IMAD.MOV.U32 R17, RZ, RZ, R12 ;  /* 0x000000ffff117224 */ /* 0x000fe200078e000c */
[----:B------:R0:W-:Y:S01]  /*5020*/  STL [R1+0x690], R10 ;  /* 0x0006900a01007387 */ /* 0x0001e20000100800 */
[----:B------:R-:W-:Y:S01]  /*5030*/  IMAD R6, R91, R16, R6 ;  /* 0x000000105b067224 */ /* 0x000fe200078e0206 */
[----:B------:R-:W-:Y:S01]  /*5040*/  LOP3.LUT R12, R90, 0xb6, RZ, 0xfc, !PT ;  /* 0x000000b65a0c7812 */ /* 0x000fe200078efcff */
[----:B------:R-:W-:Y:S02]  /*5050*/  @!P3 IMAD.MOV R17, RZ, RZ, -R17 ;  /* 0x000000ffff11b224 */ /* 0x000fe400078e0a11 */
[--C-:B------:R-:W-:Y:S01]  /*5060*/  @!P6 IMAD.IADD R8, R8, 0x1, -R91.reuse ;  /* 0x000000010808e824 */ /* 0x100fe200078e0a5b */
[----:B------:R-:W-:Y:S01]  /*5070*/  ISETP.GE.AND P6, PT, R13, RZ, PT ;  /* 0x000000ff0d00720c */ /* 0x000fe20003fc6270 */
[--C-:B------:R-:W-:Y:S01]  /*5080*/  @!P5 IMAD.IADD R79, R79, 0x1, -R91.reuse ;  /* 0x000000014f4fd824 */ /* 0x100fe200078e0a5b */
[C---:B------:R-:W-:Y:S01]  /*5090*/  ISETP.GT.U32.AND P5, PT, R91.reuse, R6, PT ;  /* 0x000000065b00720c */ /* 0x040fe20003fa4070 */
[----:B------:R-:W-:Y:S01]  /*50a0*/  @!P4 IMAD.IADD R78, R78, 0x1, -R91 ;  /* 0x000000014e4ec824 */ /* 0x000fe200078e0a5b */
[----:B------:R-:W-:Y:S01]  /*50b0*/  ISETP.GT.U32.AND P3, PT, R91, R8, PT ;  /* 0x000000085b00720c */ /* 0x000fe20003f64070 */
[----:B------:R-:W-:Y:S01]  /*50c0*/  IMAD.HI.U32 R16, R3, R5, RZ ;  /* 0x0000000503107227 */ /* 0x000fe200078e00ff */
[----:B0-----:R-:W-:Y:S01]  /*50d0*/  LOP3.LUT R10, R90, 0xb2, RZ, 0xfc, !PT ;  /* 0x000000b25a0a7812 */ /* 0x001fe200078efcff */
[----:B------:R0:W-:Y:S01]  /*50e0*/  STL [R1+0x698], R17 ;  /* 0x0006981101007387 */ /* 0x0001e20000100800 */
[C---:B------:R-:W-:Y:S01]  /*50f0*/  ISETP.GT.U32.AND P4, PT, R91.reuse, R78, PT ;  /* 0x0000004e5b00720c */ /* 0x040fe20003f84070 */
[----:B------:R-:W-:Y:S01]  /*5100*/  IMAD.MOV R15, RZ, RZ, -R15 ;  /* 0x000000ffff0f7224 */ /* 0x000fe200078e0a0f */
[----:B------:R-:W-:Y:S01]  /*5110*/  IABS R76, R10 ;  /* 0x0000000a004c7213 */ /* 0x000fe20000000000 */
[----:B------:R-:W-:Y:S01]  /*5120*/  IMAD.MOV R16, RZ, RZ, -R16 ;  /* 0x000000ffff107224 */ /* 0x000fe200078e0a10 */
[----:B------:R-:W-:Y:S01]  /*5130*/  IABS R13, R12 ;  /* 0x0000000c000d7213 */ /* 0x000fe20000000000 */
[----:B------:R-:W-:-:S02]  /*5140*/  IMAD R77, R91, R15, R77 ;  /* 0x0000000f5b4d7224 */ /* 0x000fc400078e024d */
[--C-:B------:R-:W-:Y:S01]  /*5150*/  @!P5 IMAD.IADD R6, R6, 0x1, -R91.reuse ;  /* 0x000000010606d824 */ /* 0x100fe200078e0a5b */
[----:B------:R-:W-:Y:S01]  /*5160*/  ISETP.GE.AND P5, PT, R14, RZ, PT ;  /* 0x000000ff0e00720c */ /* 0x000fe20003fa6270 */
[----:B------:R-:W-:Y:S02]  /*5170*/  @!P3 IMAD.IADD R8, R8, 0x1, -R91 ;  /* 0x000000010808b824 */ /* 0x000fe400078e0a5b */
[----:B------:R-:W-:Y:S02]  /*5180*/  IMAD R5, R91, R16, R5 ;  /* 0x000000105b057224 */ /* 0x000fe400078e0205 */
[----:B0-----:R-:W-:Y:S02]  /*5190*/  IMAD.MOV.U32 R17, RZ, RZ, R8 ;  /* 0x000000ffff117224 */ /* 0x001fe400078e0008 */
[----:B------:R-:W-:-:S04]  /*51a0*/  IMAD.HI.U32 R15, R3, R76, RZ ;  /* 0x0000004c030f7227 */ /* 0x000fc800078e00ff */
[----:B------:R-:W-:Y:S01]  /*51b0*/  @!P2 IMAD.MOV R79, RZ, RZ, -R79 ;  /* 0x000000ffff4fa224 */ /* 0x000fe200078e0a4f */
[C---:B------:R-:W-:Y:S01]  /*51c0*/  ISETP.GT.U32.AND P2, PT, R91.reuse, R6, PT ;  /* 0x000000065b00720c */ /* 0x040fe20003f44070 */
[----:B------:R-:W-:Y:S01]  /*51d0*/  @!P6 IMAD.MOV R17, RZ, RZ, -R17 ;  /* 0x000000ffff11e224 */ /* 0x000fe200078e0a11 */
[C---:B------:R-:W-:Y:S01]  /*51e0*/  ISETP.GT.U32.AND P6, PT, R91.reuse, R5, PT ;  /* 0x000000055b00720c */ /* 0x040fe20003fc4070 */
[----:B------:R-:W-:Y:S02]  /*51f0*/  IMAD.MOV R15, RZ, RZ, -R15 ;  /* 0x000000ffff0f7224 */ /* 0x000fe400078e0a0f */
[----:B------:R-:W-:Y:S01]  /*5200*/  @!P4 IMAD.IADD R78, R78, 0x1, -R91 ;  /* 0x000000014e4ec824 */ /* 0x000fe200078e0a5b */
[C---:B------:R-:W-:Y:S01]  /*5210*/  ISETP.GT.U32.AND P4, PT, R91.reuse, R77, PT ;  /* 0x0000004d5b00720c */ /* 0x040fe20003f84070 */
[----:B------:R-:W-:Y:S01]  /*5220*/  IMAD R76, R91, R15, R76 ;  /* 0x0000000f5b4c7224 */ /* 0x000fe200078e024c */
[----:B------:R-:W-:Y:S01]  /*5230*/  STL [R1+0x6a0], R17 ;  /* 0x0006a01101007387 */ /* 0x000fe20000100800 */
[----:B------:R-:W-:Y:S01]  /*5240*/  @!P1 IMAD.MOV R78, RZ, RZ, -R78 ;  /* 0x000000ffff4e9224 */ /* 0x000fe200078e0a4e */
[----:B------:R-:W-:Y:S01]  /*5250*/  ISETP.GE.AND P1, PT, R9, RZ, PT ;  /* 0x000000ff0900720c */ /* 0x000fe20003f26270 */
[----:B------:R-:W-:Y:S01]  /*5260*/  IMAD.HI.U32 R8, R3, R13, RZ ;  /* 0x0000000d03087227 */ /* 0x000fe200078e00ff */
[----:B------:R-:W-:-:S02]  /*5270*/  ISETP.GT.U32.AND P3, PT, R91, R76, PT ;  /* 0x0000004c5b00720c */ /* 0x000fc40003f64070 */
[----:B------:R-:W-:Y:S01]  /*5280*/  LOP3.LUT R9, R90, 0xb8, RZ, 0xfc, !PT ;  /* 0x000000b85a097812 */ /* 0x000fe200078efcff */
[--C-:B------:R-:W-:Y:S01]  /*5290*/  @!P2 IMAD.IADD R6, R6, 0x1, -R91.reuse ;  /* 0x000000010606a824 */ /* 0x100fe200078e0a5b */
[----:B------:R-:W-:Y:S01]  /*52a0*/  ISETP.GE.AND P2, PT, R10, RZ, PT ;  /* 0x000000ff0a00720c */ /* 0x000fe20003f46270 */
[----:B------:R-:W-:Y:S01]  /*52b0*/  IMAD.MOV R8, RZ, RZ, -R8 ;  /* 0x000000ffff087224 */ /* 0x000fe200078e0a08 */
[----:B------:R-:W-:Y:S01]  /*52c0*/  IABS R75, R9 ;  /* 0x00000009004b7213 */ /* 0x000fe20000000000 */
[--C-:B------:R-:W-:Y:S01]  /*52d0*/  @!P6 IMAD.IADD R5, R5, 0x1, -R91.reuse ;  /* 0x000000010505e824 */ /* 0x100fe200078e0a5b */
[----:B------:R-:W-:Y:S01]  /*52e0*/  LOP3.LUT R10, R90, 0xba, RZ, 0xfc, !PT ;  /* 0x000000ba5a0a7812 */ /* 0x000fe200078efcff */
[----:B------:R-:W-:Y:S02]  /*52f0*/  @!P4 IMAD.IADD R77, R77, 0x1, -R91 ;  /* 0x000000014d4dc824 */ /* 0x000fe400078e0a5b */
[C---:B------:R-:W-:Y:S01]  /*5300*/  IMAD R8, R91.reuse, R8, R13 ;  /* 0x000000085b087224 */ /* 0x040fe200078e020d */
[C---:B------:R-:W-:Y:S01]  /*5310*/  ISETP.GT.U32.AND P6, PT, R91.reuse, R5, PT ;  /* 0x000000055b00720c */ /* 0x040fe20003fc4070 */
[----:B------:R-:W-:Y:S01]  /*5320*/  IMAD.MOV.U32 R14, RZ, RZ, R6 ;  /* 0x000000ffff0e7224 */ /* 0x000fe200078e0006 */
[----:B------:R-:W-:Y:S01]  /*5330*/  ISETP.GT.U32.AND P4, PT, R91, R77, PT ;  /* 0x0000004d5b00720c */ /* 0x000fe20003f84070 */
[----:B------:R-:W-:-:S04]  /*5340*/  IMAD.HI.U32 R6, R3, R75, RZ ;  /* 0x0000004b03067227 */ /* 0x000fc800078e00ff */
[----:B------:R-:W-:Y:S01]  /*5350*/  @!P5 IMAD.MOV R14, RZ, RZ, -R14 ;  /* 0x000000ffff0ed224 */ /* 0x000fe200078e0a0e */
[----:B------:R-:W-:Y:S01]  /*5360*/  ISETP.GT.U32.AND P5, PT, R91, R8, PT ;  /* 0x000000085b00720c */ /* 0x000fe20003fa4070 */
[--C-:B------:R-:W-:Y:S02]  /*5370*/  @!P3 IMAD.IADD R76, R76, 0x1, -R91.reuse ;  /* 0x000000014c4cb824 */ /* 0x100fe400078e0a5b */
[----:B------:R-:W-:Y:S01]  /*5380*/  IMAD.MOV R6, RZ, RZ, -R6 ;  /* 0x000000ffff067224 */ /* 0x000fe200078e0a06 */
[----:B------:R0:W-:Y:S01]  /*5390*/  STL [R1+0x6a8], R14 ;  /* 0x0006a80e01007387 */ /* 0x0001e20000100800 */
[----:B------:R-:W-:Y:S01]  /*53a0*/  @!P6 IMAD.IADD R5, R5, 0x1, -R91 ;  /* 0x000000010505e824 */ /* 0x000fe200078e0a5b */
[C---:B------:R-:W-:Y:S01]  /*53b0*/  ISETP.GT.U32.AND P3, PT, R91.reuse, R76, PT ;  /* 0x0000004c5b00720c */ /* 0x040fe20003f64070 */
[----:B------:R-:W-:Y:S02]  /*53c0*/  IMAD R75, R91, R6, R75 ;  /* 0x000000065b4b7224 */ /* 0x000fe400078e024b */
[----:B------:R-:W-:Y:S01]  /*53d0*/  @!P4 IMAD.IADD R77, R77, 0x1, -R91 ;  /* 0x000000014d4dc824 */ /* 0x000fe200078e0a5b */
[----:B------:R-:W-:Y:S01]  /*53e0*/  ISETP.GE.AND P4, PT, R11, RZ, PT ;  /* 0x000000ff0b00720c */ /* 0x000fe20003f86270 */
[----:B------:R-:W-:Y:S01]  /*53f0*/  IMAD.MOV.U32 R13, RZ, RZ, R5 ;  /* 0x000000ffff0d7224 */ /* 0x000fe200078e0005 */
[----:B------:R-:W-:Y:S01]  /*5400*/  ISETP.GT.U32.AND P6, PT, R91, R75, PT ;  /* 0x0000004b5b00720c */ /* 0x000fe20003fc4070 */
[----:B------:R-:W-:Y:S01]  /*5410*/  @!P5 IMAD.IADD R8, R8, 0x1, -R91 ;  /* 0x000000010808d824 */ /* 0x000fe200078e0a5b */
[----:B------:R-:W-:Y:S01]  /*5420*/  IABS R11, R10 ;  /* 0x0000000a000b7213 */ /* 0x000fe20000000000 */
[----:B------:R-:W-:Y:S01]  /*5430*/  @!P1 IMAD.MOV R77, RZ, RZ, -R77 ;  /* 0x000000ffff4d9224 */ /* 0x000fe200078e0a4d */
[----:B------:R-:W-:-:S02]  /*5440*/  LOP3.LUT R5, R90, 0xc0, RZ, 0xfc, !PT ;  /* 0x000000c05a057812 */ /* 0x000fc400078efcff */
[----:B------:R-:W-:Y:S01]  /*5450*/  ISETP.GT.U32.AND P5, PT, R91, R8, PT ;  /* 0x000000085b00720c */ /* 0x000fe20003fa4070 */
[--C-:B------:R-:W-:Y:S01]  /*5460*/  @!P3 IMAD.IADD R76, R76, 0x1, -R91.reuse ;  /* 0x000000014c4cb824 */ /* 0x100fe200078e0a5b */
[----:B------:R-:W-:Y:S01]  /*5470*/  ISETP.GE.AND P3, PT, R9, RZ, PT ;  /* 0x000000ff0900720c */ /* 0x000fe20003f66270 */
[----:B------:R-:W-:Y:S01]  /*5480*/  IMAD.HI.U32 R6, R3, R11, RZ ;  /* 0x0000000b03067227 */ /* 0x000fe200078e00ff */
[----:B------:R-:W-:Y:S02]  /*5490*/  LOP3.LUT R9, R90, 0xbc, RZ, 0xfc, !PT ;  /* 0x000000bc5a097812 */ /* 0x000fe400078efcff */
[----:B------:R-:W-:Y:S01]  /*54a0*/  IABS R73, R5 ;  /* 0x0000000500497213 */ /* 0x000fe20000000000 */
[----:B------:R-:W-:Y:S01]  /*54b0*/  @!P2 IMAD.MOV R76, RZ, RZ, -R76 ;  /* 0x000000ffff4ca224 */ /* 0x000fe200078e0a4c */
[----:B------:R-:W-:Y:S01]  /*54c0*/  ISETP.GE.AND P2, PT, R10, RZ, PT ;  /* 0x000000ff0a00720c */ /* 0x000fe20003f46270 */
[----:B------:R-:W-:Y:S01]  /*54d0*/  IMAD.MOV R6, RZ, RZ, -R6 ;  /* 0x000000ffff067224 */ /* 0x000fe200078e0a06 */
[----:B------:R-:W-:Y:S01]  /*54e0*/  IABS R10, R9 ;  /* 0x00000009000a7213 */ /* 0x000fe20000000000 */
[----:B------:R-:W-:Y:S01]  /*54f0*/  @!P6 IMAD.IADD R75, R75, 0x1, -R91 ;  /* 0x000000014b4be824 */ /* 0x000fe200078e0a5b */
[----:B------:R-:W-:Y:S01]  /*5500*/  ISETP.GE.AND P1, PT, R12, RZ, PT ;  /* 0x000000ff0c00720c */ /* 0x000fe20003f26270 */
[----:B------:R-:W-:-:S02]  /*5510*/  IMAD R74, R91, R6, R11 ;  /* 0x000000065b4a7224 */ /* 0x000fc400078e020b */
[----:B------:R-:W-:Y:S01]  /*5520*/  IMAD.HI.U32 R11, R3, R10, RZ ;  /* 0x0000000a030b7227 */ /* 0x000fe200078e00ff */
[----:B------:R-:W-:-:S03]  /*5530*/  ISETP.GT.U32.AND P6, PT, R91, R75, PT ;  /* 0x0000004b5b00720c */ /* 0x000fc60003fc4070 */
[----:B------:R-:W-:Y:S01]  /*5540*/  @!P5 IMAD.IADD R8, R8, 0x1, -R91 ;  /* 0x000000010808d824 */ /* 0x000fe200078e0a5b */
[----:B------:R-:W-:Y:S01]  /*5550*/  ISETP.GT.U32.AND P5, PT, R91, R74, PT ;  /* 0x0000004a5b00720c */ /* 0x000fe20003fa4070 */
[----:B------:R-:W-:Y:S02]  /*5560*/  IMAD.MOV R11, RZ, RZ, -R11 ;  /* 0x000000ffff0b7224 */ /* 0x000fe400078e0a0b */
[----:B------:R-:W-:-:S04]  /*5570*/  IMAD.HI.U32 R6, R3, R73, RZ ;  /* 0x0000004903067227 */ /* 0x000fc800078e00ff */
[----:B0-----:R-:W-:Y:S01]  /*5580*/  IMAD R14, R91, R11, R10 ;  /* 0x0000000b5b0e7224 */ /* 0x001fe200078e020a */
[C---:B------:R-:W-:Y:S01]  /*5590*/  LOP3.LUT R10, R90.reuse, 0xca, RZ, 0xfc, !PT ;  /* 0x000000ca5a0a7812 */ /* 0x040fe200078efcff */
[----:B------:R-:W-:Y:S01]  /*55a0*/  IMAD.MOV R6, RZ, RZ, -R6 ;  /* 0x000000ffff067224 */ /* 0x000fe200078e0a06 */
[----:B------:R-:W-:Y:S01]  /*55b0*/  LOP3.LUT R11, R90, 0xd0, RZ, 0xfc, !PT ;  /* 0x000000d05a0b7812 */ /* 0x000fe200078efcff */
[----:B------:R-:W-:Y:S01]  /*55c0*/  @!P6 IMAD.IADD R75, R75, 0x1, -R91 ;  /* 0x000000014b4be824 */ /* 0x000fe200078e0a5b */
[C---:B------:R-:W-:Y:S01]  /*55d0*/  ISETP.GT.U32.AND P6, PT, R91.reuse, R14, PT ;  /* 0x0000000e5b00720c */ /* 0x040fe20003fc4070 */
[----:B------:R-:W-:Y:S01]  /*55e0*/  IMAD R73, R91, R6, R73 ;  /* 0x000000065b497224 */ /* 0x000fe200078e0249 */
[----:B------:R-:W-:Y:S01]  /*55f0*/  IABS R70, R10 ;  /* 0x0000000a00467213 */ /* 0x000fe20000000000 */
[----:B------:R-:W-:Y:S01]  /*5600*/  IMAD.MOV.U32 R12, RZ, RZ, R8 ;  /* 0x000000ffff0c7224 */ /* 0x000fe200078e0008 */
[----:B------:R-:W-:Y:S01]  /*5610*/  IABS R69, R11 ;  /* 0x0000000b00457213 */ /* 0x000fe20000000000 */
[----:B------:R-:W-:Y:S01]  /*5620*/  @!P4 IMAD.MOV R13, RZ, RZ, -R13 ;  /* 0x000000ffff0dc224 */ /* 0x000fe200078e0a0d */
[----:B------:R-:W-:Y:S01]  /*5630*/  ISETP.GE.AND P4, PT, R5, RZ, PT ;  /* 0x000000ff0500720c */ /* 0x000fe20003f86270 */
[----:B------:R-:W-:Y:S01]  /*5640*/  @!P5 IMAD.IADD R74, R74, 0x1, -R91 ;  /* 0x000000014a4ad824 */ /* 0x000fe200078e0a5b */
[----:B------:R-:W-:Y:S01]  /*5650*/  ISETP.GT.U32.AND P5, PT, R91, R73, PT ;  /* 0x000000495b00720c */ /* 0x000fe20003fa4070 */
[----:B------:R-:W-:Y:S01]  /*5660*/  @!P1 IMAD.MOV R12, RZ, RZ, -R12 ;  /* 0x000000ffff0c9224 */ /* 0x000fe200078e0a0c */
[----:B------:R-:W-:Y:S01]  /*5670*/  STL [R1+0x6b0], R13 ;  /* 0x0006b00d01007387 */ /* 0x000fe20000100800 */
[----:B------:R-:W-:Y:S01]  /*5680*/  @!P3 IMAD.MOV R75, RZ, RZ, -R75 ;  /* 0x000000ffff4bb224 */ /* 0x000fe200078e0a4b */
[----:B------:R-:W-:Y:S01]  /*5690*/  LOP3.LUT R5, R90, 0xc2, RZ, 0xfc, !PT ;  /* 0x000000c25a057812 */ /* 0x000fe200078efcff */
[----:B------:R-:W-:Y:S01]  /*56a0*/  @!P6 IMAD.IADD R14, R14, 0x1, -R91 ;  /* 0x000000010e0ee824 */ /* 0x000fe200078e0a5b */
[----:B------:R0:W-:Y:S01]  /*56b0*/  STL [R1+0x6b8], R12 ;  /* 0x0006b80c01007387 */ /* 0x0001e20000100800 */
[----:B------:R-:W-:Y:S01]  /*56c0*/  IMAD.HI.U32 R6, R3, R70, RZ ;  /* 0x0000004603067227 */ /* 0x000fe200078e00ff */
[----:B------:R-:W-:-:S02]  /*56d0*/  IABS R72, R5 ;  /* 0x0000000500487213 */ /* 0x000fc40000000000 */
[----:B------:R-:W-:Y:S01]  /*56e0*/  ISETP.GT.U32.AND P3, PT, R91, R14, PT ;  /* 0x0000000e5b00720c */ /* 0x000fe20003f64070 */
[----:B------:R-:W-:Y:S01]  /*56f0*/  IMAD.MOV R6, RZ, RZ, -R6 ;  /* 0x000000ffff067224 */ /* 0x000fe200078e0a06 */
[----:B------:R-:W-:Y:S01]  /*5700*/  ISETP.GE.AND P1, PT, R5, RZ, PT ;  /* 0x000000ff0500720c */ /* 0x000fe20003f26270 */
[----:B------:R-:W-:Y:S01]  /*5710*/  @!P5 IMAD.IADD R73, R73, 0x1, -R91 ;  /* 0x000000014949d824 */ /* 0x000fe200078e0a5b */
[C---:B------:R-:W-:Y:S01]  /*5720*/  ISETP.GT.U32.AND P6, PT, R91.reuse, R74, PT ;  /* 0x0000004a5b00720c */ /* 0x040fe20003fc4070 */
[----:B------:R-:W-:Y:S01]  /*5730*/  IMAD R70, R91, R6, R70 ;  /* 0x000000065b467224 */ /* 0x000fe200078e0246 */
[C---:B0-----:R-:W-:Y:S01]  /*5740*/  LOP3.LUT R12, R90.reuse, 0xc8, RZ, 0xfc, !PT ;  /* 0x000000c85a0c7812 */ /* 0x041fe200078efcff */
[----:B------:R-:W-:Y:S01]  /*5750*/  IMAD.HI.U32 R5, R3, R72, RZ ;  /* 0x0000004803057227 */ /* 0x000fe200078e00ff */
[----:B------:R-:W-:Y:S02]  /*5760*/  ISETP.GT.U32.AND P5, PT, R91, R73, PT ;  /* 0x000000495b00720c */ /* 0x000fe40003fa4070 */
[----:B------:R-:W-:Y:S01]  /*5770*/  IABS R71, R12 ;  /* 0x0000000c00477213 */ /* 0x000fe20000000000 */
[----:B------:R-:W-:Y:S01]  /*5780*/  IMAD.MOV R5, RZ, RZ, -R5 ;  /* 0x000000ffff057224 */ /* 0x000fe200078e0a05 */
[----:B------:R-:W-:Y:S01]  /*5790*/  LOP3.LUT R6, R90, 0xd8, RZ, 0xfc, !PT ;  /* 0x000000d85a067812 */ /* 0x000fe200078efcff */
[----:B------:R-:W-:-:S02]  /*57a0*/  @!P3 IMAD.IADD R14, R14, 0x1, -R91 ;  /* 0x000000010e0eb824 */ /* 0x000fc400078e0a5b */
[----:B------:R-:W-:Y:S01]  /*57b0*/  IMAD.HI.U32 R8, R3, R71, RZ ;  /* 0x0000004703087227 */ /* 0x000fe200078e00ff */
[----:B------:R-:W-:Y:S02]  /*57c0*/  IABS R67, R6 ;  /* 0x0000000600437213 */ /* 0x000fe40000000000 */
[----:B------:R0:W-:Y:S01]  /*57d0*/  STL [R1+0x2b0], R14 ;  /* 0x0002b00e01007387 */ /* 0x0001e20000100800 */
[----:B------:R-:W-:Y:S02]  /*57e0*/  IMAD.MOV R8, RZ, RZ, -R8 ;  /* 0x000000ffff087224 */ /* 0x000fe400078e0a08 */
[----:B------:R-:W-:Y:S01]  /*57f0*/  @!P5 IMAD.IADD R73, R73, 0x1, -R91 ;  /* 0x000000014949d824 */ /* 0x000fe200078e0a5b */
[C---:B------:R-:W-:Y:S01]  /*5800*/  ISETP.GT.U32.AND P5, PT, R91.reuse, R70, PT ;  /* 0x000000465b00720c */ /* 0x040fe20003fa4070 */
[C---:B------:R-:W-:Y:S01]  /*5810*/  IMAD R71, R91.reuse, R8, R71 ;  /* 0x000000085b477224 */ /* 0x040fe200078e0247 */
[C---:B------:R-:W-:Y:S01]  /*5820*/  LOP3.LUT R8, R90.reuse, 0xda, RZ, 0xfc, !PT ;  /* 0x000000da5a087812 */ /* 0x040fe200078efcff */
[----:B------:R-:W-:Y:S01]  /*5830*/  IMAD R72, R91, R5, R72 ;  /* 0x000000055b487224 */ /* 0x000fe200078e0248 */
[----:B------:R-:W-:Y:S01]  /*5840*/  LOP3.LUT R5, R90, 0xd2, RZ, 0xfc, !PT ;  /* 0x000000d25a057812 */ /* 0x000fe200078efcff */
[----:B------:R-:W-:Y:S01]  /*5850*/  IMAD.HI.U32 R13, R3, R69, RZ ;  /* 0x00000045030d7227 */ /* 0x000fe200078e00ff */
[----:B------:R-:W-:-:S02]  /*5860*/  ISETP.GT.U32.AND P3, PT, R91, R71, PT ;  /* 0x000000475b00720c */ /* 0x000fc40003f64070 */
[----:B------:R-:W-:Y:S01]  /*5870*/  IABS R68, R5 ;  /* 0x0000000500447213 */ /* 0x000fe20000000000 */
[----:B------:R-:W-:Y:S01]  /*5880*/  @!P6 IMAD.IADD R74, R74, 0x1, -R91 ;  /* 0x000000014a4ae824 */ /* 0x000fe200078e0a5b */
[C---:B------:R-:W-:Y:S01]  /*5890*/  ISETP.GT.U32.AND P6, PT, R91.reuse, R72, PT ;  /* 0x000000485b00720c */ /* 0x040fe20003fc4070 */
[----:B------:R-:W-:Y:S01]  /*58a0*/  IMAD.MOV R13, RZ, RZ, -R13 ;  /* 0x000000ffff0d7224 */ /* 0x000fe200078e0a0d */
[----:B------:R-:W-:Y:S01]  /*58b0*/  IABS R66, R8 ;  /* 0x0000000800427213 */ /* 0x000fe20000000000 */
[----:B------:R-:W-:Y:S02]  /*58c0*/  @!P5 IMAD.IADD R70, R70, 0x1, -R91 ;  /* 0x000000014646d824 */ /* 0x000fe400078e0a5b */
[----:B------:R-:W-:Y:S02]  /*58d0*/  IMAD R69, R91, R13, R69 ;  /* 0x0000000d5b457224 */ /* 0x000fe400078e0245 */
[----:B------:R-:W-:-:S04]  /*58e0*/  IMAD.HI.U32 R13, R3, R68, RZ ;  /* 0x00000044030d7227 */ /* 0x000fc800078e00ff */
[----:B------:R-:W-:Y:S02]  /*58f0*/  @!P3 IMAD.IADD R71, R71, 0x1, -R91 ;  /* 0x000000014747b824 */ /* 0x000fe400078e0a5b */
[----:B------:R-:W-:Y:S02]  /*5900*/  IMAD.MOV R13, RZ, RZ, -R13 ;  /* 0x000000ffff0d7224 */ /* 0x000fe400078e0a0d */
[----:B------:R-:W-:Y:S01]  /*5910*/  @!P6 IMAD.IADD R72, R72, 0x1, -R91 ;  /* 0x000000014848e824 */ /* 0x000fe200078e0a5b */
[C---:B------:R-:W-:Y:S01]  /*5920*/  ISETP.GT.U32.AND P5, PT, R91.reuse, R71, PT ;  /* 0x000000475b00720c */ /* 0x040fe20003fa4070 */
[----:B------:R-:W-:Y:S01]  /*5930*/  @!P4 IMAD.MOV R73, RZ, RZ, -R73 ;  /* 0x000000ffff49c224 */ /* 0x000fe200078e0a49 */
[C---:B------:R-:W-:Y:S01]  /*5940*/  ISETP.GT.U32.AND P4, PT, R91.reuse, R69, PT ;  /* 0x000000455b00720c */ /* 0x040fe20003f84070 */
[C---:B------:R-:W-:Y:S01]  /*5950*/  IMAD R68, R91.reuse, R13, R68 ;  /* 0x0000000d5b447224 */ /* 0x040fe200078e0244 */
[----:B------:R-:W-:Y:S01]  /*5960*/  ISETP.GT.U32.AND P3, PT, R91, R72, PT ;  /* 0x000000485b00720c */ /* 0x000fe20003f64070 */
[----:B------:R-:W-:Y:S01]  /*5970*/  @!P2 IMAD.MOV R74, RZ, RZ, -R74 ;  /* 0x000000ffff4aa224 */ /* 0x000fe200078e0a4a */
[----:B------:R-:W-:Y:S01]  /*5980*/  ISETP.GE.AND P6, PT, R12, RZ, PT ;  /* 0x000000ff0c00720c */ /* 0x000fe20003fc6270 */
[----:B------:R-:W-:Y:S01]  /*5990*/  IMAD.HI.U32 R12, R3, R67, RZ ;  /* 0x00000043030c7227 */ /* 0x000fe200078e00ff */
[----:B------:R-:W-:-:S03]  /*59a0*/  ISETP.GT.U32.AND P2, PT, R91, R70, PT ;  /* 0x000000465b00720c */ /* 0x000fc60003f44070 */
[----:B------:R-:W-:Y:S02]  /*59b0*/  IMAD.MOV R12, RZ, RZ, -R12 ;  /* 0x000000ffff0c7224 */ /* 0x000fe400078e0a0c */
        /* <DEDUP_REMOVED lines=8> */
[----:B------:R-:W-:Y:S01]  /*5a40*/  IMAD.MOV R10, RZ, RZ, -R10 ;  /* 0x000000ffff0a7224 */ /* 0x000fe200078e0a0a */
[----:B------:R-:W-:Y:S01]  /*5a50*/  IABS R65, R5 ;  /* 0x0000000500417213 */ /* 0x000fe20000000000 */
[----:B------:R-:W-:Y:S02]  /*5a60*/  @!P1 IMAD.MOV R72, RZ, RZ, -R72 ;  /* 0x000000ffff489224 */ /* 0x000fe400078e0a48 */
[----:B------:R-:W-:Y:S01]  /*5a70*/  @!P5 IMAD.IADD R68, R68, 0x1, -R91 ;  /* 0x000000014444d824 */ /* 0x000fe200078e0a5b */
[C---:B------:R-:W-:Y:S01]  /*5a80*/  ISETP.GT.U32.AND P5, PT, R91.reuse, R69, PT ;  /* 0x000000455b00720c */ /* 0x040fe20003fa4070 */
[C---:B------:R-:W-:Y:S02]  /*5a90*/  IMAD R66, R91.reuse, R10, R66 ;  /* 0x0000000a5b427224 */ /* 0x040fe400078e0242 */
[C---:B------:R-:W-:Y:S01]  /*5aa0*/  IMAD R67, R91.reuse, R12, R67 ;  /* 0x0000000c5b437224 */ /* 0x040fe200078e0243 */
[----:B------:R-:W-:Y:S01]  /*5ab0*/  ISETP.GT.U32.AND P1, PT, R91, R68, PT ;  /* 0x000000445b00720c */ /* 0x000fe20003f24070 */
[----:B------:R-:W-:Y:S01]  /*5ac0*/  @!P2 IMAD.IADD R70, R70, 0x1, -R91 ;  /* 0x000000014646a824 */ /* 0x000fe200078e0a5b */
[----:B------:R-:W-:Y:S01]  /*5ad0*/  ISETP.GE.AND P2, PT, R11, RZ, PT ;  /* 0x000000ff0b00720c */ /* 0x000fe20003f46270 */
[----:B------:R-:W-:Y:S01]  /*5ae0*/  @!P6 IMAD.MOV R71, RZ, RZ, -R71 ;  /* 0x000000ffff47e224 */ /* 0x000fe200078e0a47 */
[----:B------:R-:W-:Y:S01]  /*5af0*/  ISETP.GT.U32.AND P6, PT, R91, R67, PT ;  /* 0x000000435b00720c */ /* 0x000fe20003fc4070 */
[----:B------:R-:W-:Y:S01]  /*5b00*/  IMAD.HI.U32 R10, R3, R65, RZ ;  /* 0x00000041030a7227 */ /* 0x000fe200078e00ff */
[----:B------:R-:W-:-:S03]  /*5b10*/  LOP3.LUT R11, R90, 0xe2, RZ, 0xfc, !PT ;  /* 0x000000e25a0b7812 */ /* 0x000fc600078efcff */
[--C-:B------:R-:W-:Y:S01]  /*5b20*/  @!P5 IMAD.IADD R69, R69, 0x1, -R91.reuse ;  /* 0x000000014545d824 */ /* 0x100fe200078e0a5b */
[----:B------:R-:W-:Y:S01]  /*5b30*/  ISETP.GT.U32.AND P5, PT, R91, R66, PT ;  /* 0x000000425b00720c */ /* 0x000fe20003fa4070 */
[----:B------:R-:W-:Y:S01]  /*5b40*/  @!P3 IMAD.MOV R70, RZ, RZ, -R70 ;  /* 0x000000ffff46b224 */ /* 0x000fe200078e0a46 */
[----:B------:R-:W-:Y:S01]  /*5b50*/  IABS R64, R11 ;  /* 0x0000000b00407213 */ /* 0x000fe20000000000 */
[--C-:B------:R-:W-:Y:S01]  /*5b60*/  @!P1 IMAD.IADD R68, R68, 0x1, -R91.reuse ;  /* 0x0000000144449824 */ /* 0x100fe200078e0a5b */
[----:B------:R-:W-:Y:S01]  /*5b70*/  ISETP.GE.AND P1, PT, R8, RZ, PT ;  /* 0x000000ff0800720c */ /* 0x000fe20003f26270 */
[----:B------:R-:W-:Y:S01]  /*5b80*/  IMAD.MOV R10, RZ, RZ, -R10 ;  /* 0x000000ffff0a7224 */ /* 0x000fe200078e0a0a */
[----:B------:R-:W-:Y:S01]  /*5b90*/  LOP3.LUT R8, R90, 0xe8, RZ, 0xfc, !PT ;  /* 0x000000e85a087812 */ /* 0x000fe200078efcff */
[----:B------:R-:W-:Y:S01]  /*5ba0*/  @!P6 IMAD.IADD R67, R67, 0x1, -R91 ;  /* 0x000000014343e824 */ /* 0x000fe200078e0a5b */
[----:B------:R-:W-:Y:S01]  /*5bb0*/  ISETP.GE.AND P3, PT, R6, RZ, PT ;  /* 0x000000ff0600720c */ /* 0x000fe20003f66270 */
[----:B------:R-:W-:Y:S01]  /*5bc0*/  IMAD.HI.U32 R6, R3, R64, RZ ;  /* 0x0000004003067227 */ /* 0x000fe200078e00ff */
[----:B------:R-:W-:-:S02]  /*5bd0*/  IABS R63, R8 ;  /* 0x00000008003f7213 */ /* 0x000fc40000000000 */
[C---:B------:R-:W-:Y:S01]  /*5be0*/  ISETP.GT.U32.AND P6, PT, R91.reuse, R67, PT ;  /* 0x000000435b00720c */ /* 0x040fe20003fc4070 */
[----:B------:R-:W-:Y:S02]  /*5bf0*/  @!P5 IMAD.IADD R66, R66, 0x1, -R91 ;  /* 0x000000014242d824 */ /* 0x000fe400078e0a5b */
[----:B------:R-:W-:Y:S02]  /*5c00*/  IMAD.MOV R6, RZ, RZ, -R6 ;  /* 0x000000ffff067224 */ /* 0x000fe400078e0a06 */
[C---:B------:R-:W-:Y:S01]  /*5c10*/  IMAD R65, R91.reuse, R10, R65 ;  /* 0x0000000a5b417224 */ /* 0x040fe200078e0241 */
[----:B------:R-:W-:Y:S01]  /*5c20*/  ISETP.GT.U32.AND P5, PT, R91, R66, PT ;  /* 0x000000425b00720c */ /* 0x000fe20003fa4070 */
[----:B------:R-:W-:Y:S01]  /*5c30*/  IMAD.HI.U32 R12, R3, R63, RZ ;  /* 0x0000003f030c7227 */ /* 0x000fe200078e00ff */
[----:B------:R-:W-:-:S03]  /*5c40*/  LOP3.LUT R10, R90, 0xea, RZ, 0xfc, !PT ;  /* 0x000000ea5a0a7812 */ /* 0x000fc600078efcff */
[C---:B------:R-:W-:Y:S01]  /*5c50*/  IMAD R64, R91.reuse, R6, R64 ;  /* 0x000000065b407224 */ /* 0x040fe200078e0240 */
[----:B------:R-:W-:Y:S01]  /*5c60*/  IABS R62, R10 ;  /* 0x0000000a003e7213 */ /* 0x000fe20000000000 */
[----:B------:R-:W-:Y:S01]  /*5c70*/  @!P2 IMAD.MOV R69, RZ, RZ, -R69 ;  /* 0x000000ffff45a224 */ /* 0x000fe200078e0a45 */
[C---:B------:R-:W-:Y:S01]  /*5c80*/  ISETP.GT.U32.AND P2, PT, R91.reuse, R65, PT ;  /* 0x000000415b00720c */ /* 0x040fe20003f44070 */
[----:B------:R-:W-:Y:S02]  /*5c90*/  IMAD.MOV R12, RZ, RZ, -R12 ;  /* 0x000000ffff0c7224 */ /* 0x000fe400078e0a0c */
[----:B------:R-:W-:Y:S01]  /*5ca0*/  @!P4 IMAD.MOV R68, RZ, RZ, -R68 ;  /* 0x000000ffff44c224 */ /* 0x000fe200078e0a44 */
[C---:B------:R-:W-:Y:S01]  /*5cb0*/  ISETP.GT.U32.AND P4, PT, R91.reuse, R64, PT ;  /* 0x000000405b00720c */ /* 0x040fe20003f84070 */
[----:B------:R-:W-:Y:S02]  /*5cc0*/  @!P5 IMAD.IADD R66, R66, 0x1, -R91 ;  /* 0x000000014242d824 */ /* 0x000fe400078e0a5b */
[----:B------:R-:W-:-:S02]  /*5cd0*/  IMAD R63, R91, R12, R63 ;  /* 0x0000000c5b3f7224 */ /* 0x000fc400078e023f */
[----:B------:R-:W-:Y:S02]  /*5ce0*/  @!P1 IMAD.MOV R66, RZ, RZ, -R66 ;  /* 0x000000ffff429224 */ /* 0x000fe400078e0a42 */
[--C-:B------:R-:W-:Y:S01]  /*5cf0*/  @!P6 IMAD.IADD R67, R67, 0x1, -R91.reuse ;  /* 0x000000014343e824 */ /* 0x100fe200078e0a5b */
[----:B------:R-:W-:Y:S01]  /*5d00*/  ISETP.GT.U32.AND P1, PT, R91, R63, PT ;  /* 0x0000003f5b00720c */ /* 0x000fe20003f24070 */
[----:B------:R-:W-:Y:S01]  /*5d10*/  @!P2 IMAD.IADD R65, R65, 0x1, -R91 ;  /* 0x000000014141a824 */ /* 0x000fe200078e0a5b */
[----:B------:R-:W-:Y:S01]  /*5d20*/  ISETP.GE.AND P6, PT, R5, RZ, PT ;  /* 0x000000ff0500720c */ /* 0x000fe20003fc6270 */
[----:B------:R-:W-:Y:S01]  /*5d30*/  @!P3 IMAD.MOV R67, RZ, RZ, -R67 ;  /* 0x000000ffff43b224 */ /* 0x000fe200078e0a43 */
[----:B---3--:R-:W-:Y:S01]  /*5d40*/  LEA R5, P5, R4, UR12, 0x1 ;  /* 0x0000000c04057c11 */ /* 0x008fe2000f8a08ff */
[----:B------:R-:W-:Y:S01]  /*5d50*/  @!P4 IMAD.IADD R64, R64, 0x1, -R91 ;  /* 0x000000014040c824 */ /* 0x000fe200078e0a5b */
[----:B------:R-:W-:Y:S02]  /*5d60*/  LEA R6, P2, R7, UR12, 0x1 ;  /* 0x0000000c07067c11 */ /* 0x000fe4000f8408ff */
[----:B------:R-:W-:-:S02]  /*5d70*/  LEA.HI.X.SX32 R4, R4, UR13, 0x1, P5 ;  /* 0x0000000d04047c11 */ /* 0x000fc4000a8f0eff */
[----:B------:R-:W-:Y:S02]  /*5d80*/  ISETP.GT.U32.AND P5, PT, R91, R65, PT ;  /* 0x000000415b00720c */ /* 0x000fe40003fa4070 */
[----:B------:R-:W-:Y:S01]  /*5d90*/  ISETP.GE.AND P3, PT, R8, RZ, PT ;  /* 0x000000ff0800720c */ /* 0x000fe20003f66270 */
[----:B------:R-:W-:Y:S01]  /*5da0*/  @!P1 IMAD.IADD R63, R63, 0x1, -R91 ;  /* 0x000000013f3f9824 */ /* 0x000fe200078e0a5b */
[----:B------:R-:W-:Y:S02]  /*5db0*/  LOP3.LUT R8, R90, 0xf0, RZ, 0xfc, !PT ;  /* 0x000000f05a087812 */ /* 0x000fe400078efcff */
[----:B------:R-:W-:Y:S02]  /*5dc0*/  LEA.HI.X.SX32 R7, R7, UR13, 0x1, P2 ;  /* 0x0000000d07077c11 */ /* 0x000fe400090f0eff */
[----:B------:R-:W-:Y:S02]  /*5dd0*/  ISETP.GT.U32.AND P2, PT, R91, R64, PT ;  /* 0x000000405b00720c */ /* 0x000fe40003f44070 */
[----:B------:R-:W-:Y:S01]  /*5de0*/  ISETP.GE.AND P4, PT, R11, RZ, PT ;  /* 0x000000ff0b00720c */ /* 0x000fe20003f86270 */
[----:B------:R-:W-:Y:S01]  /*5df0*/  IMAD.HI.U32 R11, R3, R62, RZ ;  /* 0x0000003e030b7227 */ /* 0x000fe200078e00ff */
[----:B------:R-:W-:-:S02]  /*5e00*/  IABS R61, R8 ;  /* 0x00000008003d7213 */ /* 0x000fc40000000000 */
[----:B------:R-:W-:Y:S01]  /*5e10*/  ISETP.GT.U32.AND P1, PT, R91, R63, PT ;  /* 0x0000003f5b00720c */ /* 0x000fe20003f24070 */
[----:B------:R-:W-:Y:S02]  /*5e20*/  IMAD.MOV R11, RZ, RZ, -R11 ;  /* 0x000000ffff0b7224 */ /* 0x000fe400078e0a0b */
[----:B------:R-:W-:-:S04]  /*5e30*/  IMAD.HI.U32 R12, R3, R61, RZ ;  /* 0x0000003d030c7227 */ /* 0x000fc800078e00ff */
[--C-:B------:R-:W-:Y:S01]  /*5e40*/  @!P5 IMAD.IADD R65, R65, 0x1, -R91.reuse ;  /* 0x000000014141d824 */ /* 0x100fe200078e0a5b */
[----:B------:R-:W-:Y:S01]  /*5e50*/  ISETP.GE.AND P5, PT, R10, RZ, PT ;  /* 0x000000ff0a00720c */ /* 0x000fe20003fa6270 */
[C---:B------:R-:W-:Y:S01]  /*5e60*/  IMAD R62, R91.reuse, R11, R62 ;  /* 0x0000000b5b3e7224 */ /* 0x040fe200078e023e */
[C---:B------:R-:W-:Y:S01]  /*5e70*/  LOP3.LUT R11, R90.reuse, 0xf2, RZ, 0xfc, !PT ;  /* 0x000000f25a0b7812 */ /* 0x040fe200078efcff */
[----:B------:R-:W-:Y:S01]  /*5e80*/  IMAD.MOV R12, RZ, RZ, -R12 ;  /* 0x000000ffff0c7224 */ /* 0x000fe200078e0a0c */
[----:B------:R-:W-:Y:S01]  /*5e90*/  LOP3.LUT R10, R90, 0xf8, RZ, 0xfc, !PT ;  /* 0x000000f85a0a7812 */ /* 0x000fe200078efcff */
[----:B------:R-:W-:Y:S01]  /*5ea0*/  @!P2 IMAD.IADD R64, R64, 0x1, -R91 ;  /* 0x000000014040a824 */ /* 0x000fe200078e0a5b */
[----:B------:R-:W-:Y:S01]  /*5eb0*/  ISETP.GE.AND P2, PT, R8, RZ, PT ;  /* 0x000000ff0800720c */ /* 0x000fe20003f46270 */
[----:B------:R-:W-:Y:S01]  /*5ec0*/  @!P6 IMAD.MOV R65, RZ, RZ, -R65 ;  /* 0x000000ffff41e224 */ /* 0x000fe200078e0a41 */
[----:B------:R-:W-:Y:S01]  /*5ed0*/  LOP3.LUT R8, R90, 0xfa, RZ, 0xfc, !PT ;  /* 0x000000fa5a087812 */ /* 0x000fe200078efcff */
[C---:B------:R-:W-:Y:S01]  /*5ee0*/  IMAD R61, R91.reuse, R12, R61 ;  /* 0x0000000c5b3d7224 */ /* 0x040fe200078e023d */
[----:B------:R-:W-:Y:S01]  /*5ef0*/  ISETP.GT.U32.AND P6, PT, R91, R62, PT ;  /* 0x0000003e5b00720c */ /* 0x000fe20003fc4070 */
[----:B------:R-:W-:Y:S01]  /*5f00*/  @!P1 IMAD.IADD R63, R63, 0x1, -R91 ;  /* 0x000000013f3f9824 */ /* 0x000fe200078e0a5b */
[----:B------:R-:W-:Y:S01]  /*5f10*/  IABS R58, R8 ;  /* 0x00000008003a7213 */ /* 0x000fe20000000000 */
[----:B------:R-:W-:Y:S01]  /*5f20*/  @!P4 IMAD.MOV R64, RZ, RZ, -R64 ;  /* 0x000000ffff40c224 */ /* 0x000fe200078e0a40 */
[----:B------:R-:W-:-:S02]  /*5f30*/  IABS R60, R11 ;  /* 0x0000000b003c7213 */ /* 0x000fc40000000000 */
[----:B------:R-:W-:Y:S02]  /*5f40*/  IABS R59, R10 ;  /* 0x0000000a003b7213 */ /* 0x000fe40000000000 */
[----:B------:R-:W-:Y:S01]  /*5f50*/  ISETP.GT.U32.AND P1, PT, R91, R61, PT ;  /* 0x0000003d5b00720c */ /* 0x000fe20003f24070 */
[----:B------:R-:W-:Y:S01]  /*5f60*/  IMAD.HI.U32 R13, R3, R60, RZ ;  /* 0x0000003c030d7227 */ /* 0x000fe200078e00ff */
[----:B------:R-:W-:-:S03]  /*5f70*/  ISETP.GE.AND P4, PT, R11, RZ, PT ;  /* 0x000000ff0b00720c */ /* 0x000fc60003f86270 */
[----:B------:R-:W-:-:S04]  /*5f80*/  IMAD.HI.U32 R11, R3, R58, RZ ;  /* 0x0000003a030b7227 */ /* 0x000fc800078e00ff */
[----:B------:R-:W-:-:S04]  /*5f90*/  IMAD.HI.U32 R12, R3, R59, RZ ;  /* 0x0000003b030c7227 */ /* 0x000fc800078e00ff */
[----:B------:R-:W-:Y:S02]  /*5fa0*/  @!P6 IMAD.IADD R62, R62, 0x1, -R91 ;  /* 0x000000013e3ee824 */ /* 0x000fe400078e0a5b */
[----:B------:R-:W-:Y:S02]  /*5fb0*/  IMAD.MOV R11, RZ, RZ, -R11 ;  /* 0x000000ffff0b7224 */ /* 0x000fe400078e0a0b */
[----:B------:R-:W-:Y:S01]  /*5fc0*/  IMAD.MOV R13, RZ, RZ, -R13 ;  /* 0x000000ffff0d7224 */ /* 0x000fe200078e0a0d */
[C---:B------:R-:W-:Y:S01]  /*5fd0*/  ISETP.GT.U32.AND P6, PT, R91.reuse, R62, PT ;  /* 0x0000003e5b00720c */ /* 0x040fe20003fc4070 */
[----:B------:R-:W-:Y:S02]  /*5fe0*/  IMAD.MOV R12, RZ, RZ, -R12 ;  /* 0x000000ffff0c7224 */ /* 0x000fe400078e0a0c */
[C---:B------:R-:W-:Y:S02]  /*5ff0*/  IMAD R58, R91.reuse, R11, R58 ;  /* 0x0000000b5b3a7224 */ /* 0x040fe400078e023a */
[----:B------:R-:W-:-:S02]  /*6000*/  IMAD R60, R91, R13, R60 ;  /* 0x0000000d5b3c7224 */ /* 0x000fc400078e023c */
[----:B------:R-:W-:Y:S02]  /*6010*/  IMAD R59, R91, R12, R59 ;  /* 0x0000000c5b3b7224 */ /* 0x000fe400078e023b */
[----:B------:R-:W-:Y:S02]  /*6020*/  VIADD R11, R86, 0xffffffff ;  /* 0xffffffff560b7836 */ /* 0x000fe40000000000 */
[----:B------:R-:W-:Y:S01]  /*6030*/  @!P1 IMAD.IADD R61, R61, 0x1, -R91 ;  /* 0x000000013d3d9824 */ /* 0x000fe200078e0a5b */
[----:B0-----:R-:W-:Y:S06]  /*6040*/  BRA.U UP0, `(.L_x_5) ;  /* 0x0000000100187547 */ /* 0x001fec000b800000 */
[----:B------:R-:W-:Y:S01]  /*6050*/  ELECT P1, URZ, PT ;  /* 0x0000000000ff782f */ /* 0x000fe20003820000 */
[----:B------:R-:W-:Y:S01]  /*6060*/  IMAD.MOV.U32 R12, RZ, RZ, 0x1 ;  /* 0x00000001ff0c7424 */ /* 0x000fe200078e00ff */
[----:B------:R-:W-:Y:S01]  /*6070*/  UMOV UR5, 0x40 ;  /* 0x0000004000057882 */ /* 0x000fe20000000000 */
[----:B------:R-:W-:Y:S01]  /*6080*/  UVIRTCOUNT.DEALLOC.SMPOOL 0x80 ;  /* 0x000000800000784c */ /* 0x000fe20000000000 */
[----:B------:R-:W-:-:S09]  /*6090*/  ULEA UR5, UR4, UR5, 0x18 ;  /* 0x0000000504057291 */ /* 0x000fd2000f8ec0ff */
[----:B------:R0:W-:Y:S03]  /*60a0*/  @P1 STS.U8 [UR5], R12 ;  /* 0x0000000cff001988 */ /* 0x0001e60008000005 */
.L_x_5:
[----:B------:R-:W-:Y:S01]  /*60b0*/  UIADD3 UR10, UPT, UPT, UR8, UR10, URZ ;  /* 0x0000000a080a7290 */ /* 0x000fe2000fffe0ff */
[C---:B------:R-:W-:Y:S01]  /*60c0*/  ISETP.GT.U32.AND P1, PT, R91.reuse, R61, PT ;  /* 0x0000003d5b00720c */ /* 0x040fe20003f24070 */
[----:B------:R-:W-:Y:S01]  /*60d0*/  VOTEU.ALL UP1, P0 ;  /* 0x0000000000ff7886 */ /* 0x000fe20000020000 */
[----:B------:R-:W-:Y:S01]  /*60e0*/  VOTEU.ALL UP2, P0 ;  /* 0x0000000000ff7886 */ /* 0x000fe20000040000 */
[----:B------:R1:W-:Y:S01]  /*60f0*/  STL.64 [R1+0xed8], R50 ;  /* 0x000ed83201007387 */ /* 0x0003e20000100a00 */
[----:B------:R-:W-:Y:S01]  /*6100*/  @!P6 IMAD.IADD R62, R62, 0x1, -R91 ;  /* 0x000000013e3ee824 */ /* 0x000fe200078e0a5b */
[----:B------:R-:W-:Y:S01]  /*6110*/  ISETP.GT.U32.AND P6, PT, R91, R60, PT ;  /* 0x0000003c5b00720c */ /* 0x000fe20003fc4070 */
[----:B------:R-:W-:Y:S01]  /*6120*/  @!P3 IMAD.MOV R63, RZ, RZ, -R63 ;  /* 0x000000ffff3fb224 */ /* 0x000fe200078e0a3f */
[----:B------:R-:W-:-:S04]  /*6130*/  @!UP1 UIADD3 UR4, UPT, UPT, -UR6, 0x100000, URZ ;  /* 0x0010000006049890 */ /* 0x000fc8000fffe1ff */
[----:B------:R-:W-:Y:S02]  /*6140*/  @!UP1 USHF.L.U32 UR5, UR4, 0xb, URZ ;  /* 0x0000000b04059899 */ /* 0x000fe400080006ff */
[----:B------:R-:W-:Y:S01]  /*6150*/  @!UP1 USHF.L.U32 UR4, UR4, 0x1, URZ ;  /* 0x0000000104049899 */ /* 0x000fe200080006ff */
[----:B------:R-:W-:Y:S01]  /*6160*/  STTM.x64 tmem[UR10], RZ ;  /* 0x000000ff000079ed */ /* 0x000fe2000834000a */
[----:B------:R-:W-:Y:S01]  /*6170*/  STTM.x64 tmem[UR10+0x40], RZ ;  /* 0x000040ff000079ed */ /* 0x000fe2000834000a */
[----:B------:R-:W-:Y:S01]  /*6180*/  STTM.x64 tmem[UR10+0x80], RZ ;  /* 0x000080ff000079ed */ /* 0x000fe2000834000a */
[----:B------:R-:W-:Y:S01]  /*6190*/  STTM.x64 tmem[UR10+0xc0], RZ ;  /* 0x0000c0ff000079ed */ /* 0x000fe2000834000a */
[----:B------:R-:W-:Y:S01]  /*61a0*/  STTM.x64 tmem[UR10+0x100], RZ ;  /* 0x000100ff000079ed */ /* 0x000fe2000834000a */
[----:B------:R-:W-:Y:S01]  /*61b0*/  STTM.x64 tmem[UR10+0x140], RZ ;  /* 0x000140ff000079ed */ /* 0x000fe2000834000a */
[----:B------:R-:W-:Y:S01]  /*61c0*/  STTM.x64 tmem[UR10+0x180], RZ ;  /* 0x000180ff000079ed */ /* 0x000fe2000834000a */
[----:B------:R-:W-:Y:S01]  /*61d0*/  STTM.x64 tmem[UR10+0x1c0], RZ ;  /* 0x0001c0ff000079ed */ /* 0x000fe2000834000a */
[----:B------:R-:W2:Y:S02]  /*61e0*/  FENCE.VIEW.ASYNC.T ;  /* 0x00000000000073c6 */ /* 0x000ea40000000200 */
[----:B--2---:R-:W-:Y:S01]  /*61f0*/  BAR.SYNC.DEFER_BLOCKING 0x0 ;  /* 0x0000000000007b1d */ /* 0x004fe20000010000 */
[--C-:B------:R-:W-:Y:S01]  /*6200*/  @!P1 IMAD.IADD R61, R61, 0x1, -R91.reuse ;  /* 0x000000013d3d9824 */ /* 0x100fe200078e0a5b */
[----:B------:R-:W-:Y:S01]  /*6210*/  ISETP.GT.U32.AND P1, PT, R91, R59, PT ;  /* 0x0000003b5b00720c */ /* 0x000fe20003f24070 */
[----:B------:R-:W-:Y:S01]  /*6220*/  @!P6 IMAD.IADD R60, R60, 0x1, -R91 ;  /* 0x000000013c3ce824 */ /* 0x000fe200078e0a5b */
[----:B------:R-:W-:Y:S01]  /*6230*/  ISETP.GE.U32.AND P3, PT, R11, 0x7fffffc0, PT ;  /* 0x7fffffc00b00780c */ /* 0x000fe20003f66070 */
[----:B------:R-:W-:Y:S01]  /*6240*/  @!P5 IMAD.MOV R62, RZ, RZ, -R62 ;  /* 0x000000ffff3ed224 */ /* 0x000fe200078e0a3e */
[----:B------:R-:W-:Y:S01]  /*6250*/  PRMT R93, RZ, 0x7610, R93 ;  /* 0x00007610ff5d7816 */ /* 0x000fe2000000005d */
[----:B------:R-:W2:Y:S01]  /*6260*/  LDCU UR7, c[0x0][0x3b0] ;  /* 0x00007600ff0777ac */ /* 0x000ea20008000800 */
[----:B------:R-:W-:Y:S01]  /*6270*/  STL.64 [R1+0xed0], R48 ;  /* 0x000ed03001007387 */ /* 0x000fe20000100a00 */
[----:B------:R-:W-:-:S02]  /*6280*/  LOP3.LUT R5, R5, R4, RZ, 0x3c, !PT ;  /* 0x0000000405057212 */ /* 0x000fc400078e3cff */
[----:B-1----:R-:W-:Y:S01]  /*6290*/  PRMT R51, RZ, 0x7610, R51 ;  /* 0x00007610ff337816 */ /* 0x002fe20000000033 */
[----:B------:R-:W-:Y:S01]  /*62a0*/  STL.64 [R1+0xec8], R46 ;  /* 0x000ec82e01007387 */ /* 0x000fe20000100a00 */
[----:B------:R-:W-:Y:S02]  /*62b0*/  LOP3.LUT R4, R5, R4, RZ, 0x3c, !PT ;  /* 0x0000000405047212 */ /* 0x000fe400078e3cff */
[----:B------:R-:W-:Y:S01]  /*62c0*/  @!P1 IMAD.IADD R59, R59, 0x1, -R91 ;  /* 0x000000013b3b9824 */ /* 0x000fe200078e0a5b */
[----:B------:R-:W-:Y:S01]  /*62d0*/  STL [R1+0xec0], R45 ;  /* 0x000ec02d01007387 */ /* 0x000fe20000100800 */
[----:B------:R-:W-:-:S03]  /*62e0*/  ISETP.GT.U32.AND P1, PT, R91, R60, PT ;  /* 0x0000003c5b00720c */ /* 0x000fc60003f24070 */
[----:B------:R-:W1:Y:S02]  /*62f0*/  FENCE.VIEW.ASYNC.S ;  /* 0x00000000000073c6 */ /* 0x000e640000000000 */
[----:B-1----:R1:W3:Y:S02]  /*6300*/  @!UP2 SYNCS.EXCH.64 URZ, [UR11], UR4 ;  /* 0x000000040bffa5b2 */ /* 0x0022e40008000100 */
[----:B---3--:R-:W-:Y:S01]  /*6310*/  BAR.SYNC.DEFER_BLOCKING 0x0 ;  /* 0x0000000000007b1d */ /* 0x008fe20000010000 */
[----:B------:R-:W-:Y:S01]  /*6320*/  ISETP.GT.U32.AND P5, PT, R91, R59, PT ;  /* 0x0000003b5b00720c */ /* 0x000fe20003fa4070 */
[----:B------:R-:W-:Y:S01]  /*6330*/  @!P2 IMAD.MOV R61, RZ, RZ, -R61 ;  /* 0x000000ffff3da224 */ /* 0x000fe200078e0a3d */
[----:B------:R-:W-:Y:S02]  /*6340*/  LOP3.LUT R5, R5, R4, RZ, 0x3c, !PT ;  /* 0x0000000405057212 */ /* 0x000fe400078e3cff */
[----:B------:R-:W-:Y:S01]  /*6350*/  ISETP.GT.U32.AND P6, PT, R91, R58, PT ;  /* 0x0000003a5b00720c */ /* 0x000fe20003fc4070 */
[----:B------:R-:W-:Y:S04]  /*6360*/  STL.64 [R1+0xeb8], R56 ;  /* 0x000eb83801007387 */ /* 0x000fe80000100a00 */
[----:B------:R3:W-:Y:S04]  /*6370*/  STL.64 [R1+0xeb0], R54 ;  /* 0x000eb03601007387 */ /* 0x0007e80000100a00 */
[----:B------:R4:W-:Y:S04]  /*6380*/  STL.64 [R1+0xea8], R52 ;  /* 0x000ea83401007387 */ /* 0x0009e80000100a00 */
[----:B------:R-:W2:Y:S01]  /*6390*/  @!P3 LDG.E.U16 R93, desc[UR24][R6.64] ;  /* 0x00000018065db981 */ /* 0x000ea2000c1e1500 */
[----:B---3--:R-:W3:Y:S01]  /*63a0*/  LDC.64 R54, c[0x0][0x3a8] ;  /* 0x0000ea00ff367b82 */ /* 0x008ee20000000a00 */
[----:B------:R-:W-:Y:S01]  /*63b0*/  ISETP.GE.AND P2, PT, R8, RZ, PT ;  /* 0x000000ff0800720c */ /* 0x000fe20003f46270 */
[--C-:B------:R-:W-:Y:S01]  /*63c0*/  @!P5 IMAD.IADD R59, R59, 0x1, -R91.reuse ;  /* 0x000000013b3bd824 */ /* 0x100fe200078e0a5b */
[----:B------:R-:W-:Y:S01]  /*63d0*/  STL.64 [R1+0xea0], R88 ;  /* 0x000ea05801007387 */ /* 0x000fe20000100a00 */
[--C-:B------:R-:W-:Y:S01]  /*63e0*/  @!P1 IMAD.IADD R60, R60, 0x1, -R91.reuse ;  /* 0x000000013c3c9824 */ /* 0x100fe200078e0a5b */
[----:B------:R-:W-:Y:S01]  /*63f0*/  PRMT R46, RZ, 0x7610, R46 ;  /* 0x00007610ff2e7816 */ /* 0x000fe2000000002e */
[----:B------:R-:W-:Y:S01]  /*6400*/  @!P6 IMAD.IADD R58, R58, 0x1, -R91 ;  /* 0x000000013a3ae824 */ /* 0x000fe200078e0a5b */
[----:B------:R-:W-:Y:S01]  /*6410*/  STL.64 [R1+0xe98], R84 ;  /* 0x000e985401007387 */ /* 0x000fe20000100a00 */
[----:B------:R-:W-:-:S03]  /*6420*/  VIADD R8, R86, 0xffffffef ;  /* 0xffffffef56087836 */ /* 0x000fc60000000000 */
[----:B------:R-:W-:Y:S04]  /*6430*/  STL.64 [R1+0xe90], R82 ;  /* 0x000e905201007387 */ /* 0x000fe80000100a00 */
[----:B------:R-:W-:Y:S04]  /*6440*/  STL.64 [R1+0xe88], R80 ;  /* 0x000e885001007387 */ /* 0x000fe80000100a00 */
[----:B------:R-:W-:Y:S04]  /*6450*/  STL.64 [R1+0xe80], R78 ;  /* 0x000e804e01007387 */ /* 0x000fe80000100a00 */
[----:B------:R-:W-:Y:S01]  /*6460*/  STL.64 [R1+0xe78], R76 ;  /* 0x000e784c01007387 */ /* 0x000fe20000100a00 */
[----:B---3--:R-:W-:Y:S01]  /*6470*/  IMAD.MOV.U32 R11, RZ, RZ, R54 ;  /* 0x000000ffff0b7224 */ /* 0x008fe200078e0036 */
[----:B------:R-:W-:Y:S01]  /*6480*/  PRMT R47, RZ, 0x7610, R47 ;  /* 0x00007610ff2f7816 */ /* 0x000fe2000000002f */
[----:B------:R-:W-:Y:S01]  /*6490*/  IMAD.MOV.U32 R48, RZ, RZ, R55 ;  /* 0x000000ffff307224 */ /* 0x000fe200078e0037 */
[----:B------:R-:W-:Y:S01]  /*64a0*/  STL.64 [R1+0xe70], R74 ;  /* 0x000e704a01007387 */ /* 0x000fe20000100a00 */
[----:B------:R-:W-:-:S03]  /*64b0*/  ISETP.GE.U32.AND P5, PT, R8, 0x7fffffb0, PT ;  /* 0x7fffffb00800780c */ /* 0x000fc60003fa6070 */
[----:B------:R-:W-:Y:S04]  /*64c0*/  STL.64 [R1+0xe68], R72 ;  /* 0x000e684801007387 */ /* 0x000fe80000100a00 */
[----:B------:R-:W-:Y:S04]  /*64d0*/  STL.64 [R1+0xe60], R70 ;  /* 0x000e604601007387 */ /* 0x000fe80000100a00 */
[----:B------:R-:W-:Y:S01]  /*64e0*/  STL.64 [R1+0xe58], R68 ;  /* 0x000e584401007387 */ /* 0x000fe20000100a00 */
[----:B------:R-:W-:-:S03]  /*64f0*/  ISETP.GE.AND P1, PT, R10, RZ, PT ;  /* 0x000000ff0a00720c */ /* 0x000fc60003f26270 */
[----:B------:R-:W-:Y:S01]  /*6500*/  STL.64 [R1+0xe50], R66 ;  /* 0x000e504201007387 */ /* 0x000fe20000100a00 */
[----:B------:R-:W-:-:S03]  /*6510*/  IMAD.SHL.U32 R10, R11, 0x10, RZ ;  /* 0x000000100b0a7824 */ /* 0x000fc600078e00ff */
[----:B------:R-:W-:Y:S04]  /*6520*/  STL [R1+0xe4c], R65 ;  /* 0x000e4c4101007387 */ /* 0x000fe80000100800 */
[----:B------:R-:W3:Y:S04]  /*6530*/  @!P3 LDG.E.U16 R51, desc[UR24][R4.64] ;  /* 0x000000180433b981 */ /* 0x000ee8000c1e1500 */
[----:B------:R-:W-:Y:S04]  /*6540*/  STL [R1+0xe48], R64 ;  /* 0x000e484001007387 */ /* 0x000fe80000100800 */
[----:B------:R-:W-:Y:S04]  /*6550*/  STL [R1+0xd1c], R90 ;  /* 0x000d1c5a01007387 */ /* 0x000fe80000100800 */
[----:B------:R-:W-:Y:S01]  /*6560*/  STL [R1+0xd18], R3 ;  /* 0x000d180301007387 */ /* 0x000fe20000100800 */
[----:B----4-:R-:W-:-:S03]  /*6570*/  IMAD.WIDE R52, R10, 0x2, R6 ;  /* 0x000000020a347825 */ /* 0x010fc600078e0206 */
[----:B------:R-:W-:Y:S04]  /*6580*/  STL [R1+0xd14], R2 ;  /* 0x000d140201007387 */ /* 0x000fe80000100800 */
[----:B------:R-:W-:Y:S04]  /*6590*/  STL [R1+0xc4c], R0 ;  /* 0x000c4c0001007387 */ /* 0x000fe80000100800 */
[----:B------:R-:W-:Y:S04]  /*65a0*/  STL [R1+0xd10], R0 ;  /* 0x000d100001007387 */ /* 0x000fe80000100800 */
[----:B------:R4:W-:Y:S04]  /*65b0*/  STL.64 [R1+0x2a8], R54 ;  /* 0x0002a83601007387 */ /* 0x0009e80000100a00 */
[----:B------:R-:W3:Y:S01]  /*65c0*/  @!P5 LDG.E.U16 R46, desc[UR24][R52.64] ;  /* 0x00000018342ed981 */ /* 0x000ee2000c1e1500 */
[----:B----4-:R-:W-:-:S05]  /*65d0*/  IMAD.WIDE R54, R10, 0x2, R4 ;  /* 0x000000020a367825 */ /* 0x010fca00078e0204 */
[----:B------:R-:W4:Y:S01]  /*65e0*/  @!P5 LDG.E.U16 R47, desc[UR24][R54.64] ;  /* 0x00000018362fd981 */ /* 0x000f22000c1e1500 */
[----:B------:R-:W-:Y:S02]  /*65f0*/  ISETP.GE.AND P6, PT, R9, RZ, PT ;  /* 0x000000ff0900720c */ /* 0x000fe40003fc6270 */
[----:B------:R-:W-:Y:S02]  /*6600*/  ISETP.GT.U32.AND P3, PT, R91, R58, PT ;  /* 0x0000003a5b00720c */ /* 0x000fe40003f64070 */
[----:B------:R-:W-:Y:S01]  /*6610*/  P2R R9, PR, RZ, 0x40 ;  /* 0x00000040ff097803 */ /* 0x000fe20000000000 */
[----:B------:R-:W-:-:S04]  /*6620*/  VIADD R8, R86, 0xffffffe7 ;  /* 0xffffffe756087836 */ /* 0x000fc80000000000 */
[----:B------:R0:W-:Y:S01]  /*6630*/  STL [R1+0x634], R9 ;  /* 0x0006340901007387 */ /* 0x0001e20000100800 */
[----:B------:R-:W-:-:S05]  /*6640*/  @!P1 IMAD.MOV R59, RZ, RZ, -R59 ;  /* 0x000000ffff3b9224 */ /* 0x000fca00078e0a3b */
[----:B------:R-:W-:Y:S01]  /*6650*/  @!P3 IMAD.IADD R58, R58, 0x1, -R91 ;  /* 0x000000013a3ab824 */ /* 0x000fe200078e0a5b */
[----:B------:R-:W-:Y:S01]  /*6660*/  ISETP.GE.U32.AND P3, PT, R8, 0x7fffffa8, PT ;  /* 0x7fffffa80800780c */ /* 0x000fe20003f66070 */
[C---:B------:R-:W-:Y:S02]  /*6670*/  VIADD R8, R86.reuse, 0xffffffd7 ;  /* 0xffffffd756087836 */ /* 0x040fe40000000000 */
[----:B0-----:R-:W-:Y:S02]  /*6680*/  VIADD R9, R86, 0xfffffff7 ;  /* 0xfffffff756097836 */ /* 0x001fe40000000000 */
[----:B------:R-:W-:-:S03]  /*6690*/  @!P4 IMAD.MOV R60, RZ, RZ, -R60 ;  /* 0x000000ffff3cc224 */ /* 0x000fc600078e0a3c */
[----:B------:R-:W-:Y:S02]  /*66a0*/  ISETP.GE.U32.AND P4, PT, R9, 0x7fffffb8, PT ;  /* 0x7fffffb80900780c */ /* 0x000fe40003f86070 */
[----:B------:R-:W-:Y:S02]  /*66b0*/  PRMT R57, RZ, 0x7610, R57 ;  /* 0x00007610ff397816 */ /* 0x000fe40000000039 */
[----:B------:R-:W-:Y:S01]  /*66c0*/  PRMT R56, RZ, 0x7610, R56 ;  /* 0x00007610ff387816 */ /* 0x000fe20000000038 */
[----:B------:R-:W-:Y:S02]  /*66d0*/  VIADD R9, R86, 0xffffffdf ;  /* 0xffffffdf56097836 */ /* 0x000fe40000000000 */
[----:B------:R-:W-:-:S03]  /*66e0*/  @!P2 IMAD.MOV R58, RZ, RZ, -R58 ;  /* 0x000000ffff3aa224 */ /* 0x000fc600078e0a3a */
[----:B------:R-:W-:Y:S01]  /*66f0*/  ISETP.GE.U32.AND P2, PT, R9, 0x7fffffa0, PT ;  /* 0x7fffffa00900780c */ /* 0x000fe20003f46070 */
[----:B------:R-:W-:Y:S01]  /*6700*/  VIADD R9, R86, 0xffffffcf ;  /* 0xffffffcf56097836 */ /* 0x000fe20000000000 */
[----:B------:R-:W-:Y:S02]  /*6710*/  PRMT R45, RZ, 0x7610, R45 ;  /* 0x00007610ff2d7816 */ /* 0x000fe4000000002d */
[----:B------:R-:W-:Y:S02]  /*6720*/  PRMT R13, RZ, 0x7610, R13 ;  /* 0x00007610ff0d7816 */ /* 0x000fe4000000000d */
[----:B------:R-:W-:Y:S01]  /*6730*/  PRMT R12, RZ, 0x7610, R12 ;  /* 0x00007610ff0c7816 */ /* 0x000fe2000000000c */
[----:B--2---:R0:W-:Y:S02]  /*6740*/  STL [R1+0x588], R93 ;  /* 0x0005885d01007387 */ /* 0x0041e40000100800 */
[----:B0-----:R-:W-:-:S05]  /*6750*/  IMAD R93, R92, R48, RZ ;  /* 0x000000305c5d7224 */ /* 0x001fca00078e02ff */
[----:B------:R-:W-:-:S04]  /*6760*/  LEA R92, P1, R93, UR14, 0x1 ;  /* 0x0000000e5d5c7c11 */ /* 0x000fc8000f8208ff */
[----:B------:R-:W-:Y:S02]  /*6770*/  LEA.HI.X.SX32 R93, R93, UR15, 0x1, P1 ;  /* 0x0000000f5d5d7c11 */ /* 0x000fe400088f0eff */
[----:B------:R-:W-:Y:S01]  /*6780*/  ISETP.GE.U32.AND P1, PT, R8, 0x7fffff98, PT ;  /* 0x7fffff980800780c */ /* 0x000fe20003f26070 */
[----:B------:R-:W-:Y:S01]  /*6790*/  IMAD.SHL.U32 R8, R11, 0x8, RZ ;  /* 0x000000080b087824 */ /* 0x000fe200078e00ff */
[----:B------:R-:W-:Y:S03]  /*67a0*/  STL [R1+0xd20], R91 ;  /* 0x000d205b01007387 */ /* 0x000fe60000100800 */
[----:B------:R-:W-:-:S05]  /*67b0*/  IMAD.WIDE R48, R8, 0x2, R6 ;  /* 0x0000000208307825 */ /* 0x000fca00078e0206 */
[----:B------:R-:W2:Y:S04]  /*67c0*/  @!P4 LDG.E.U16 R56, desc[UR24][R48.64] ;  /* 0x000000183038c981 */ /* 0x000ea8000c1e1500 */
[----:B---3--:R0:W-:Y:S02]  /*67d0*/  STL [R1+0x58c], R51 ;  /* 0x00058c3301007387 */ /* 0x0081e40000100800 */
[----:B0-----:R-:W-:-:S04]  /*67e0*/  IMAD.WIDE R50, R8, 0x2, R4 ;  /* 0x0000000208327825 */ /* 0x001fc800078e0204 */
[----:B------:R-:W-:Y:S01]  /*67f0*/  VIADD R8, R86, 0xffffffc7 ;  /* 0xffffffc756087836 */ /* 0x000fe20000000000 */
[----:B------:R0:W-:Y:S04]  /*6800*/  STL.64 [R1+0x230], R50 ;  /* 0x0002303201007387 */ /* 0x0001e80000100a00 */
[----:B------:R3:W-:Y:S01]  /*6810*/  STL.64 [R1+0x228], R48 ;  /* 0x0002283001007387 */ /* 0x0007e20000100a00 */
[----:B------:R-:W-:-:S03]  /*6820*/  ISETP.GE.U32.AND P5, PT, R8, 0x7fffff88, PT ;  /* 0x7fffff880800780c */ /* 0x000fc60003fa6070 */
[----:B------:R-:W2:Y:S01]  /*6830*/  @!P4 LDG.E.U16 R57, desc[UR24][R50.64] ;  /* 0x000000183239c981 */ /* 0x000ea2000c1e1500 */
[----:B------:R-:W-:Y:S01]  /*6840*/  IMAD R8, R11, 0x18, RZ ;  /* 0x000000180b087824 */ /* 0x000fe200078e02ff */
[----:B------:R-:W-:Y:S02]  /*6850*/  ISETP.GE.U32.AND P4, PT, R9, 0x7fffff90, PT ;  /* 0x7fffff900900780c */ /* 0x000fe40003f86070 */
[----:B0-----:R-:W2:Y:S04]  /*6860*/  LDL.LU.64 R50, [R1+0xed8] ;  /* 0x000ed80001327983 */ /* 0x001ea80000300a00 */
[----:B---3--:R-:W3:Y:S04]  /*6870*/  LDL.LU.64 R48, [R1+0xed0] ;  /* 0x000ed00001307983 */ /* 0x008ee80000300a00 */
[----:B------:R-:W-:Y:S04]  /*6880*/  STL.64 [R1+0x1b0], R54 ;  /* 0x0001b03601007387 */ /* 0x000fe80000100a00 */
[----:B------:R-:W-:Y:S04]  /*6890*/  STL.64 [R1+0x1a8], R52 ;  /* 0x0001a83401007387 */ /* 0x000fe80000100a00 */
[----:B------:R-:W-:Y:S04]  /*68a0*/  STL [R1+0x520], R46 ;  /* 0x0005202e01007387 */ /* 0x000fe80000100800 */
[----:B----4-:R0:W-:Y:S01]  /*68b0*/  STL [R1+0x524], R47 ;  /* 0x0005242f01007387 */ /* 0x0101e20000100800 */
[----:B------:R-:W-:-:S02]  /*68c0*/  IMAD.SHL.U32 R9, R11, 0x20, RZ ;  /* 0x000000200b097824 */ /* 0x000fc400078e00ff */
[----:B0-----:R-:W-:-:S05]  /*68d0*/  IMAD.WIDE R46, R8, 0x2, R4 ;  /* 0x00000002082e7825 */ /* 0x001fca00078e0204 */
[----:B------:R-:W4:Y:S01]  /*68e0*/  @!P3 LDG.E.U16 R45, desc[UR24][R46.64] ;  /* 0x000000182e2db981 */ /* 0x000f22000c1e1500 */
[----:B------:R-:W-:-:S04]  /*68f0*/  IMAD.WIDE R54, R9, 0x2, R4 ;  /* 0x0000000209367825 */ /* 0x000fc800078e0204 */
[----:B------:R-:W-:Y:S01]  /*6900*/  IMAD.WIDE R52, R9, 0x2, R6 ;  /* 0x0000000209347825 */ /* 0x000fe200078e0206 */
[----:B------:R-:W3:Y:S04]  /*6910*/  @!P2 LDG.E.U16 R13, desc[UR24][R54.64] ;  /* 0x00000018360da981 */ /* 0x000ee8000c1e1500 */
[----:B------:R-:W3:Y:S01]  /*6920*/  @!P2 LDG.E.U16 R12, desc[UR24][R52.64] ;  /* 0x00000018340ca981 */ /* 0x000ee2000c1e1500 */
[----:B------:R-:W-:Y:S01]  /*6930*/  PRMT R18, RZ, 0x7610, R18 ;  /* 0x00007610ff127816 */ /* 0x000fe20000000012 */
[----:B------:R-:W-:Y:S01]  /*6940*/  VIADD R10, R86, 0xfffffff6 ;  /* 0xfffffff6560a7836 */ /* 0x000fe20000000000 */
[----:B------:R-:W-:Y:S02]  /*6950*/  PRMT R15, RZ, 0x7610, R15 ;  /* 0x00007610ff0f7816 */ /* 0x000fe4000000000f */
[----:B------:R-:W-:-:S02]  /*6960*/  PRMT R14, RZ, 0x7610, R14 ;  /* 0x00007610ff0e7816 */ /* 0x000fc4000000000e */
[----:B------:R-:W-:Y:S01]  /*6970*/  PRMT R16, RZ, 0x7610, R16 ;  /* 0x00007610ff107816 */ /* 0x000fe20000000010 */
[----:B--2---:R-:W-:Y:S04]  /*6980*/  STL [R1+0x528], R56 ;  /* 0x0005283801007387 */ /* 0x004fe80000100800 */
[----:B------:R0:W-:Y:S04]  /*6990*/  STL [R1+0x52c], R57 ;  /* 0x00052c3901007387 */ /* 0x0001e80000100800 */
[----:B------:R2:W-:Y:S01]  /*69a0*/  STL.64 [R1+0x130], R46 ;  /* 0x0001302e01007387 */ /* 0x0005e20000100a00 */
[----:B0-----:R-:W-:-:S04]  /*69b0*/  IMAD.WIDE R56, R8, 0x2, R6 ;  /* 0x0000000208387825 */ /* 0x001fc800078e0206 */
[----:B------:R-:W-:Y:S01]  /*69c0*/  VIADD R8, R86, 0xffffffee ;  /* 0xffffffee56087836 */ /* 0x000fe20000000000 */
[----:B------:R-:W-:Y:S04]  /*69d0*/  STL.64 [R1+0x128], R56 ;  /* 0x0001283801007387 */ /* 0x000fe80000100a00 */
[----:B--2---:R-:W2:Y:S01]  /*69e0*/  LDL.LU.64 R46, [R1+0xec8] ;  /* 0x000ec800012e7983 */ /* 0x004ea20000300a00 */
[----:B------:R-:W-:Y:S01]  /*69f0*/  ISETP.GE.U32.AND P2, PT, R8, 0x7fffffaf, PT ;  /* 0x7fffffaf0800780c */ /* 0x000fe20003f46070 */
[C---:B------:R-:W-:Y:S02]  /*6a00*/  IMAD R8, R11.reuse, 0x28, RZ ;  /* 0x000000280b087824 */ /* 0x040fe400078e02ff */
[----:B------:R-:W2:Y:S01]  /*6a10*/  @!P3 LDG.E.U16 R18, desc[UR24][R56.64] ;  /* 0x000000183812b981 */ /* 0x000ea2000c1e1500 */
[----:B------:R-:W-:Y:S01]  /*6a20*/  ISETP.GE.U32.AND P3, PT, R10, 0x7fffffb7, PT ;  /* 0x7fffffb70a00780c */ /* 0x000fe20003f66070 */
[----:B------:R-:W-:-:S02]  /*6a30*/  IMAD R10, R11, 0x30, RZ ;  /* 0x000000300b0a7824 */ /* 0x000fc400078e02ff */
[----:B----4-:R0:W-:Y:S04]  /*6a40*/  STL [R1+0x304], R45 ;  /* 0x0003042d01007387 */ /* 0x0101e80000100800 */
[----:B0-----:R-:W4:Y:S04]  /*6a50*/  LDL.LU R45, [R1+0xec0] ;  /* 0x000ec000012d7983 */ /* 0x001f280000300800 */
[----:B------:R-:W4:Y:S04]  /*6a60*/  LDL.LU.64 R56, [R1+0xeb8] ;  /* 0x000eb80001387983 */ /* 0x000f280000300a00 */
[----:B------:R0:W-:Y:S04]  /*6a70*/  STL.64 [R1+0xb0], R54 ;  /* 0x0000b03601007387 */ /* 0x0001e80000100a00 */
[----:B------:R1:W-:Y:S04]  /*6a80*/  STL.64 [R1+0xa8], R52 ;  /* 0x0000a83401007387 */ /* 0x0003e80000100a00 */
[----:B---3--:R-:W-:Y:S01]  /*6a90*/  STL [R1+0x568], R13 ;  /* 0x0005680d01007387 */ /* 0x008fe20000100800 */
[----:B0-----:R-:W-:-:S03]  /*6aa0*/  IMAD.WIDE R54, R8, 0x2, R4 ;  /* 0x0000000208367825 */ /* 0x001fc600078e0204 */
[----:B------:R-:W-:Y:S01]  /*6ab0*/  STL [R1+0x564], R12 ;  /* 0x0005640c01007387 */ /* 0x000fe20000100800 */
[----:B-1----:R-:W-:-:S03]  /*6ac0*/  IMAD.WIDE R52, R8, 0x2, R6 ;  /* 0x0000000208347825 */ /* 0x002fc600078e0206 */
[----:B------:R-:W-:Y:S01]  /*6ad0*/  STL.64 [R1+0x30], R54 ;  /* 0x0000303601007387 */ /* 0x000fe20000100a00 */
[----:B------:R-:W-:-:S03]  /*6ae0*/  IMAD.WIDE R8, R10, 0x2, R4 ;  /* 0x000000020a087825 */ /* 0x000fc600078e0204 */
[----:B------:R-:W-:Y:S01]  /*6af0*/  STL.64 [R1+0x28], R52 ;  /* 0x0000283401007387 */ /* 0x000fe20000100a00 */
[----:B------:R-:W-:-:S03]  /*6b00*/  IMAD.WIDE R10, R10, 0x2, R6 ;  /* 0x000000020a0a7825 */ /* 0x000fc600078e0206 */
[----:B------:R-:W-:Y:S04]  /*6b10*/  STL [R1+0xa40], R8 ;  /* 0x000a400801007387 */ /* 0x000fe80000100800 */
[----:B------:R-:W3:Y:S04]  /*6b20*/  @!P4 LDG.E.U16 R15, desc[UR24][R8.64] ;  /* 0x00000018080fc981 */ /* 0x000ee8000c1e1500 */
[----:B------:R0:W-:Y:S04]  /*6b30*/  STL [R1+0xa3c], R9 ;  /* 0x000a3c0901007387 */ /* 0x0001e80000100800 */
[----:B------:R-:W3:Y:S04]  /*6b40*/  @!P4 LDG.E.U16 R14, desc[UR24][R10.64] ;  /* 0x000000180a0ec981 */ /* 0x000ee8000c1e1500 */
[----:B------:R-:W4:Y:S04]  /*6b50*/  @!P1 LDG.E.U16 R16, desc[UR24][R52.64] ;  /* 0x0000001834109981 */ /* 0x000f28000c1e1500 */
[----:B0-----:R-:W4:Y:S01]  /*6b60*/  LDL.LU R9, [R1+0x2a8] ;  /* 0x0002a80001097983 */ /* 0x001f220000300800 */
[----:B------:R-:W-:-:S03]  /*6b70*/  PRMT R17, RZ, 0x7610, R17 ;  /* 0x00007610ff117816 */ /* 0x000fc60000000011 */
[----:B------:R-:W-:Y:S01]  /*6b80*/  STL [R1+0xa48], R10 ;  /* 0x000a480a01007387 */ /* 0x000fe20000100800 */
[C---:B------:R-:W-:Y:S02]  /*6b90*/  VIADD R13, R86.reuse, 0xffffffe6 ;  /* 0xffffffe6560d7836 */ /* 0x040fe40000000000 */
[----:B------:R-:W-:Y:S01]  /*6ba0*/  VIADD R12, R86, 0xffffffde ;  /* 0xffffffde560c7836 */ /* 0x000fe20000000000 */
[----:B------:R0:W4:Y:S01]  /*6bb0*/  @!P1 LDG.E.U16 R17, desc[UR24][R54.64] ;  /* 0x0000001836119981 */ /* 0x000122000c1e1500 */
[----:B------:R-:W-:Y:S02]  /*6bc0*/  PRMT R84, RZ, 0x7610, R84 ;  /* 0x00007610ff547816 */ /* 0x000fe40000000054 */
[----:B------:R-:W-:Y:S02]  /*6bd0*/  ISETP.GE.U32.AND P1, PT, R13, 0x7fffffa7, PT ;  /* 0x7fffffa70d00780c */ /* 0x000fe40003f26070 */
[----:B------:R-:W-:Y:S02]  /*6be0*/  ISETP.GE.U32.AND P4, PT, R12, 0x7fffff9f, PT ;  /* 0x7fffff9f0c00780c */ /* 0x000fe40003f86070 */
[----:B------:R-:W-:-:S02]  /*6bf0*/  PRMT R85, RZ, 0x7610, R85 ;  /* 0x00007610ff557816 */ /* 0x000fc40000000055 */
[----:B------:R-:W-:Y:S02]  /*6c00*/  PRMT R24, RZ, 0x7610, R24 ;  /* 0x00007610ff187816 */ /* 0x000fe40000000018 */
[----:B------:R-:W-:Y:S01]  /*6c10*/  PRMT R25, RZ, 0x7610, R25 ;  /* 0x00007610ff197816 */ /* 0x000fe20000000019 */
[----:B--2---:R-:W-:Y:S04]  /*6c20*/  STL [R1+0x300], R18 ;  /* 0x0003001201007387 */ /* 0x004fe80000100800 */
[----:B------:R-:W-:Y:S04]  /*6c30*/  STL [R1+0xb40], R10 ;  /* 0x000b400a01007387 */ /* 0x000fe80000100800 */
[----:B------:R-:W-:Y:S04]  /*6c40*/  STL [R1+0xa44], R11 ;  /* 0x000a440b01007387 */ /* 0x000fe80000100800 */
[----:B------:R-:W-:Y:S04]  /*6c50*/  STL [R1+0xb44], R11 ;  /* 0x000b440b01007387 */ /* 0x000fe80000100800 */
[----:B---3--:R1:W-:Y:S04]  /*6c60*/  STL [R1+0x30c], R14 ;  /* 0x00030c0e01007387 */ /* 0x0083e80000100800 */
[----:B----4-:R2:W-:Y:S01]  /*6c70*/  STL [R1+0x4c8], R16 ;  /* 0x0004c81001007387 */ /* 0x0105e20000100800 */
[----:B-1----:R-:W-:-:S03]  /*6c80*/  IMAD R14, R9, 0x38, RZ ;  /* 0x00000038090e7824 */ /* 0x002fc600078e02ff */
[----:B------:R1:W-:Y:S01]  /*6c90*/  STL [R1+0x310], R15 ;  /* 0x0003100f01007387 */ /* 0x0003e20000100800 */
[----:B--2---:R-:W-:Y:S02]  /*6ca0*/  IMAD R16, R9, 0x9, RZ ;  /* 0x0000000909107824 */ /* 0x004fe400078e02ff */
[----:B------:R-:W-:-:S04]  /*6cb0*/  IMAD.WIDE R12, R14, 0x2, R4 ;  /* 0x000000020e0c7825 */ /* 0x000fc800078e0204 */
[--C-:B-1----:R-:W-:Y:S01]  /*6cc0*/  IMAD.WIDE R14, R14, 0x2, R6.reuse ;  /* 0x000000020e0e7825 */ /* 0x102fe200078e0206 */
[----:B------:R-:W2:Y:S03]  /*6cd0*/  @!P5 LDG.E.U16 R85, desc[UR24][R12.64] ;  /* 0x000000180c55d981 */ /* 0x000ea6000c1e1500 */
[C---:B------:R-:W-:Y:S01]  /*6ce0*/  IMAD.WIDE R52, R16.reuse, 0x2, R6 ;  /* 0x0000000210347825 */ /* 0x040fe200078e0206 */
[----:B------:R-:W3:Y:S03]  /*6cf0*/  @!P5 LDG.E.U16 R84, desc[UR24][R14.64] ;  /* 0x000000180e54d981 */ /* 0x000ee6000c1e1500 */
[----:B0-----:R-:W-:Y:S01]  /*6d00*/  IMAD.WIDE R54, R16, 0x2, R4 ;  /* 0x0000000210367825 */ /* 0x001fe200078e0204 */
[----:B------:R-:W4:Y:S04]  /*6d10*/  @!P3 LDG.E.U16 R24, desc[UR24][R52.64] ;  /* 0x000000183418b981 */ /* 0x000f28000c1e1500 */
[----:B------:R0:W4:Y:S04]  /*6d20*/  @!P3 LDG.E.U16 R25, desc[UR24][R54.64] ;  /* 0x000000183619b981 */ /* 0x000128000c1e1500 */
[----:B------:R1:W-:Y:S04]  /*6d30*/  STL [R1+0x4cc], R17 ;  /* 0x0004cc1101007387 */ /* 0x0003e80000100800 */
[----:B------:R-:W-:Y:S04]  /*6d40*/  STL [R1+0xa50], R12 ;  /* 0x000a500c01007387 */ /* 0x000fe80000100800 */
[----:B------:R0:W-:Y:S01]  /*6d50*/  STL.64 [R1+0x220], R54 ;  /* 0x0002203601007387 */ /* 0x0001e20000100a00 */
[----:B------:R-:W-:-:S03]  /*6d60*/  IMAD R16, R9, 0x11, RZ ;  /* 0x0000001109107824 */ /* 0x000fc600078e02ff */
[----:B------:R-:W-:Y:S04]  /*6d70*/  STL [R1+0xa4c], R13 ;  /* 0x000a4c0d01007387 */ /* 0x000fe80000100800 */
[----:B------:R0:W-:Y:S01]  /*6d80*/  STL.64 [R1+0x218], R52 ;  /* 0x0002183401007387 */ /* 0x0001e20000100a00 */
[----:B-1----:R-:W-:-:S03]  /*6d90*/  VIADD R17, R86, 0xffffffce ;  /* 0xffffffce56117836 */ /* 0x002fc60000000000 */
[----:B------:R-:W-:Y:S01]  /*6da0*/  STL.64 [R1+0xb48], R12 ;  /* 0x000b480c01007387 */ /* 0x000fe20000100a00 */
[----:B------:R-:W-:-:S03]  /*6db0*/  PRMT R88, RZ, 0x7610, R88 ;  /* 0x00007610ff587816 */ /* 0x000fc60000000058 */
[----:B------:R-:W-:Y:S01]  /*6dc0*/  STL [R1+0xd58], R13 ;  /* 0x000d580d01007387 */ /* 0x000fe20000100800 */
[----:B------:R-:W-:-:S03]  /*6dd0*/  PRMT R89, RZ, 0x7610, R89 ;  /* 0x00007610ff597816 */ /* 0x000fc60000000059 */
[----:B------:R-:W-:Y:S01]  /*6de0*/  STL [R1+0xd24], R12 ;  /* 0x000d240c01007387 */ /* 0x000fe20000100800 */
[----:B0-----:R-:W-:-:S03]  /*6df0*/  IMAD.WIDE R54, R16, 0x2, R4 ;  /* 0x0000000210367825 */ /* 0x001fc600078e0204 */
[----:B------:R-:W-:Y:S01]  /*6e00*/  STL [R1+0xa58], R14 ;  /* 0x000a580e01007387 */ /* 0x000fe20000100800 */
[----:B------:R-:W-:-:S03]  /*6e10*/  IMAD.WIDE R52, R16, 0x2, R6 ;  /* 0x0000000210347825 */ /* 0x000fc600078e0206 */
[----:B------:R-:W-:Y:S01]  /*6e20*/  STL [R1+0xa54], R15 ;  /* 0x000a540f01007387 */ /* 0x000fe20000100800 */
[----:B------:R-:W-:-:S03]  /*6e30*/  ISETP.GE.U32.AND P3, PT, R17, 0x7fffff8f, PT ;  /* 0x7fffff8f1100780c */ /* 0x000fc60003f66070 */
[----:B------:R-:W-:Y:S01]  /*6e40*/  STL.64 [R1+0xb50], R14 ;  /* 0x000b500e01007387 */ /* 0x000fe20000100a00 */
[----:B------:R-:W-:-:S03]  /*6e50*/  IMAD R17, R9, 0x19, RZ ;  /* 0x0000001909117824 */ /* 0x000fc600078e02ff */
[----:B------:R-:W-:Y:S04]  /*6e60*/  STL [R1+0xd98], R15 ;  /* 0x000d980f01007387 */ /* 0x000fe80000100800 */
[----:B------:R-:W-:Y:S01]  /*6e70*/  STL [R1+0xd08], R14 ;  /* 0x000d080e01007387 */ /* 0x000fe20000100800 */
[----:B------:R-:W-:-:S03]  /*6e80*/  PRMT R20, RZ, 0x7610, R20 ;  /* 0x00007610ff147816 */ /* 0x000fc60000000014 */
[----:B------:R-:W4:Y:S01]  /*6e90*/  @!P2 LDG.E.U16 R88, desc[UR24][R52.64] ;  /* 0x000000183458a981 */ /* 0x000f22000c1e1500 */
[----:B------:R-:W-:-:S03]  /*6ea0*/  PRMT R21, RZ, 0x7610, R21 ;  /* 0x00007610ff157816 */ /* 0x000fc60000000015 */
[----:B------:R-:W4:Y:S04]  /*6eb0*/  @!P2 LDG.E.U16 R89, desc[UR24][R54.64] ;  /* 0x000000183659a981 */ /* 0x000f28000c1e1500 */
[----:B---3--:R-:W-:Y:S04]  /*6ec0*/  STL [R1+0x508], R84 ;  /* 0x0005085401007387 */ /* 0x008fe80000100800 */
[----:B--2---:R0:W-:Y:S04]  /*6ed0*/  STL [R1+0x50c], R85 ;  /* 0x00050c5501007387 */ /* 0x0041e80000100800 */
[----:B------:R-:W-:Y:S04]  /*6ee0*/  STL.64 [R1+0x1a0], R54 ;  /* 0x0001a03601007387 */ /* 0x000fe80000100a00 */
[----:B----4-:R-:W-:Y:S01]  /*6ef0*/  STL [R1+0x558], R24 ;  /* 0x0005581801007387 */ /* 0x010fe20000100800 */
[----:B0-----:R-:W-:-:S03]  /*6f00*/  IMAD.WIDE R84, R17, 0x2, R4 ;  /* 0x0000000211547825 */ /* 0x001fc600078e0204 */
[----:B------:R0:W-:Y:S04]  /*6f10*/  STL [R1+0x55c], R25 ;  /* 0x00055c1901007387 */ /* 0x0001e80000100800 */
[----:B------:R-:W2:Y:S01]  /*6f20*/  @!P1 LDG.E.U16 R21, desc[UR24][R84.64] ;  /* 0x0000001854159981 */ /* 0x000ea2000c1e1500 */
[----:B0-----:R-:W-:-:S05]  /*6f30*/  IMAD.WIDE R24, R17, 0x2, R6 ;  /* 0x0000000211187825 */ /* 0x001fca00078e0206 */
[----:B------:R0:W3:Y:S01]  /*6f40*/  @!P1 LDG.E.U16 R20, desc[UR24][R24.64] ;  /* 0x0000001818149981 */ /* 0x0000e2000c1e1500 */
[C---:B------:R-:W-:Y:S02]  /*6f50*/  VIADD R16, R86.reuse, 0xfffffffe ;  /* 0xfffffffe56107836 */ /* 0x040fe40000000000 */
[----:B------:R-:W-:Y:S01]  /*6f60*/  VIADD R18, R86, 0xffffffd6 ;  /* 0xffffffd656127836 */ /* 0x000fe20000000000 */
[----:B------:R1:W-:Y:S02]  /*6f70*/  STL.64 [R1+0x198], R52 ;  /* 0x0001983401007387 */ /* 0x0003e40000100a00 */
[----:B------:R-:W-:Y:S02]  /*6f80*/  ISETP.GE.U32.AND P1, PT, R16, 0x7fffffbf, PT ;  /* 0x7fffffbf1000780c */ /* 0x000fe40003f26070 */
[----:B------:R-:W4:Y:S01]  /*6f90*/  LDL.LU.64 R54, [R1+0xeb0] ;  /* 0x000eb00001367983 */ /* 0x000f220000300a00 */
[----:B------:R-:W-:Y:S01]  /*6fa0*/  ISETP.GE.U32.AND P5, PT, R18, 0x7fffff97, PT ;  /* 0x7fffff971200780c */ /* 0x000fe20003fa6070 */
[----:B------:R-:W-:-:S02]  /*6fb0*/  IMAD R16, R9, 0x21, RZ ;  /* 0x0000002109107824 */ /* 0x000fc400078e02ff */
[----:B-1----:R-:W4:Y:S04]  /*6fc0*/  LDL.LU.64 R52, [R1+0xea8] ;  /* 0x000ea80001347983 */ /* 0x002f280000300a00 */
[----:B------:R-:W-:Y:S01]  /*6fd0*/  STL.64 [R1+0x120], R84 ;  /* 0x0001205401007387 */ /* 0x000fe20000100a00 */
[----:B------:R-:W-:-:S03]  /*6fe0*/  IMAD R17, R9, 0x29, RZ ;  /* 0x0000002909117824 */ /* 0x000fc600078e02ff */
[----:B------:R0:W-:Y:S01]  /*6ff0*/  STL.64 [R1+0x118], R24 ;  /* 0x0001181801007387 */ /* 0x0001e20000100a00 */
[----:B------:R-:W-:-:S03]  /*7000*/  PRMT R22, RZ, 0x7610, R22 ;  /* 0x00007610ff167816 */ /* 0x000fc60000000016 */
[----:B------:R-:W-:Y:S04]  /*7010*/  STL [R1+0x324], R88 ;  /* 0x0003245801007387 */ /* 0x000fe80000100800 */
[----:B------:R1:W-:Y:S01]  /*7020*/  STL [R1+0x328], R89 ;  /* 0x0003285901007387 */ /* 0x0003e20000100800 */
[C---:B0-----:R-:W-:Y:S01]  /*7030*/  IMAD.WIDE R24, R17.reuse, 0x2, R4 ;  /* 0x0000000211187825 */ /* 0x041fe200078e0204 */
[----:B------:R-:W-:Y:S02]  /*7040*/  PRMT R19, RZ, 0x7610, R19 ;  /* 0x00007610ff137816 */ /* 0x000fe40000000013 */
[----:B------:R-:W-:Y:S01]  /*7050*/  PRMT R23, RZ, 0x7610, R23 ;  /* 0x00007610ff177816 */ /* 0x000fe20000000017 */
[C---:B------:R-:W-:Y:S01]  /*7060*/  IMAD.WIDE R84, R16.reuse, 0x2, R6 ;  /* 0x0000000210547825 */ /* 0x040fe200078e0206 */
[----:B------:R-:W4:Y:S03]  /*7070*/  @!P5 LDG.E.U16 R22, desc[UR24][R24.64] ;  /* 0x000000181816d981 */ /* 0x000f26000c1e1500 */
[----:B-1----:R-:W-:Y:S01]  /*7080*/  IMAD.WIDE R88, R16, 0x2, R4 ;  /* 0x0000000210587825 */ /* 0x002fe200078e0204 */
[----:B------:R-:W4:Y:S04]  /*7090*/  @!P4 LDG.E.U16 R23, desc[UR24][R84.64] ;  /* 0x000000185417c981 */ /* 0x000f28000c1e1500 */
[----:B------:R-:W-:Y:S04]  /*70a0*/  STL.64 [R1+0xa0], R88 ;  /* 0x0000a05801007387 */ /* 0x000fe80000100a00 */
[----:B---3--:R-:W-:Y:S04]  /*70b0*/  STL [R1+0x580], R20 ;  /* 0x0005801401007387 */ /* 0x008fe80000100800 */
[----:B--2---:R0:W-:Y:S02]  /*70c0*/  STL [R1+0x308], R21 ;  /* 0x0003081501007387 */ /* 0x0041e40000100800 */
[----:B0-----:R-:W-:-:S05]  /*70d0*/  IMAD.WIDE R20, R17, 0x2, R6 ;  /* 0x0000000211147825 */ /* 0x001fca00078e0206 */
[----:B------:R0:W2:Y:S01]  /*70e0*/  @!P5 LDG.E.U16 R19, desc[UR24][R20.64] ;  /* 0x000000181413d981 */ /* 0x0000a2000c1e1500 */
[----:B------:R-:W-:Y:S01]  /*70f0*/  PRMT R83, RZ, 0x7610, R83 ;  /* 0x00007610ff537816 */ /* 0x000fe20000000053 */
[----:B------:R-:W-:Y:S02]  /*7100*/  VIADD R18, R86, 0xffffffc6 ;  /* 0xffffffc656127836 */ /* 0x000fe40000000000 */
[----:B------:R-:W-:Y:S03]  /*7110*/  STL.64 [R1+0x98], R84 ;  /* 0x0000985401007387 */ /* 0x000fe60000100a00 */
[----:B------:R-:W-:Y:S01]  /*7120*/  ISETP.GE.U32.AND P2, PT, R18, 0x7fffff87, PT ;  /* 0x7fffff871200780c */ /* 0x000fe20003f46070 */
[----:B------:R-:W3:Y:S01]  /*7130*/  @!P4 LDG.E.U16 R83, desc[UR24][R88.64] ;  /* 0x000000185853c981 */ /* 0x000ee2000c1e1500 */
[C---:B------:R-:W-:Y:S02]  /*7140*/  VIADD R18, R86.reuse, 0xfffffffd ;  /* 0xfffffffd56127836 */ /* 0x040fe40000000000 */
[----:B------:R-:W-:Y:S01]  /*7150*/  VIADD R16, R86, 0xfffffff5 ;  /* 0xfffffff556107836 */ /* 0x000fe20000000000 */
[----:B------:R-:W-:Y:S02]  /*7160*/  STL.64 [R1+0x20], R24 ;  /* 0x0000201801007387 */ /* 0x000fe40000100a00 */
[----:B------:R-:W-:-:S02]  /*7170*/  ISETP.GE.U32.AND P4, PT, R18, 0x7fffffbe, PT ;  /* 0x7fffffbe1200780c */ /* 0x000fc40003f86070 */
[----:B------:R-:W-:Y:S01]  /*7180*/  STL.64 [R1+0x18], R20 ;  /* 0x0000181401007387 */ /* 0x000fe20000100a00 */
[----:B------:R-:W-:Y:S01]  /*7190*/  IMAD R18, R9, 0x31, RZ ;  /* 0x0000003109127824 */ /* 0x000fe200078e02ff */
[----:B------:R-:W-:Y:S02]  /*71a0*/  ISETP.GE.U32.AND P5, PT, R16, 0x7fffffb6, PT ;  /* 0x7fffffb61000780c */ /* 0x000fe40003fa6070 */
[----:B------:R-:W-:Y:S01]  /*71b0*/  PRMT R82, RZ, 0x7610, R82 ;  /* 0x00007610ff527816 */ /* 0x000fe20000000052 */
[----:B----4-:R1:W-:Y:S01]  /*71c0*/  STL [R1+0x4fc], R22 ;  /* 0x0004fc1601007387 */ /* 0x0103e20000100800 */
[----:B------:R-:W-:Y:S01]  /*71d0*/  PRMT R26, RZ, 0x7610, R26 ;  /* 0x00007610ff1a7816 */ /* 0x000fe2000000001a */
[----:B------:R-:W-:Y:S01]  /*71e0*/  IMAD.WIDE R16, R18, 0x2, R4 ;  /* 0x0000000212107825 */ /* 0x000fe200078e0204 */
[----:B------:R-:W-:Y:S02]  /*71f0*/  PRMT R81, RZ, 0x7610, R81 ;  /* 0x00007610ff517816 */ /* 0x000fe40000000051 */
[----:B------:R-:W-:-:S02]  /*7200*/  PRMT R80, RZ, 0x7610, R80 ;  /* 0x00007610ff507816 */ /* 0x000fc40000000050 */
[----:B------:R-:W4:Y:S01]  /*7210*/  @!P3 LDG.E.U16 R82, desc[UR24][R16.64] ;  /* 0x000000181052b981 */ /* 0x000f22000c1e1500 */
[----:B-1----:R-:W-:-:S04]  /*7220*/  IMAD R22, R9, 0x39, RZ ;  /* 0x0000003909167824 */ /* 0x002fc800078e02ff */
[----:B0-----:R-:W-:-:S05]  /*7230*/  IMAD.WIDE R20, R22, 0x2, R4 ;  /* 0x0000000216147825 */ /* 0x001fca00078e0204 */
[----:B------:R-:W3:Y:S04]  /*7240*/  @!P2 LDG.E.U16 R80, desc[UR24][R20.64] ;  /* 0x000000181450a981 */ /* 0x000ee8000c1e1500 */
[----:B--2---:R0:W-:Y:S04]  /*7250*/  STL [R1+0x4f8], R19 ;  /* 0x0004f81301007387 */ /* 0x0041e80000100800 */
[----:B------:R1:W-:Y:S01]  /*7260*/  STL [R1+0x500], R23 ;  /* 0x0005001701007387 */ /* 0x0003e20000100800 */
[----:B0-----:R-:W-:-:S04]  /*7270*/  IMAD.WIDE R18, R18, 0x2, R6 ;  /* 0x0000000212127825 */ /* 0x001fc800078e0206 */
[----:B-1----:R-:W-:Y:S01]  /*7280*/  IMAD.WIDE R22, R22, 0x2, R6 ;  /* 0x0000000216167825 */ /* 0x002fe200078e0206 */
[----:B------:R-:W2:Y:S04]  /*7290*/  @!P3 LDG.E.U16 R81, desc[UR24][R18.64] ;  /* 0x000000181251b981 */ /* 0x000ea8000c1e1500 */
[----:B------:R-:W2:Y:S04]  /*72a0*/  @!P2 LDG.E.U16 R26, desc[UR24][R22.64] ;  /* 0x00000018161aa981 */ /* 0x000ea8000c1e1500 */
[----:B------:R-:W-:Y:S04]  /*72b0*/  STL [R1+0xa60], R16 ;  /* 0x000a601001007387 */ /* 0x000fe80000100800 */
[----:B------:R-:W-:Y:S04]  /*72c0*/  STL [R1+0xa5c], R17 ;  /* 0x000a5c1101007387 */ /* 0x000fe80000100800 */
[----:B------:R-:W-:Y:S04]  /*72d0*/  STL.64 [R1+0xb58], R16 ;  /* 0x000b581001007387 */ /* 0x000fe80000100a00 */
[----:B------:R-:W-:Y:S04]  /*72e0*/  STL [R1+0xd28], R17 ;  /* 0x000d281101007387 */ /* 0x000fe80000100800 */
[----:B------:R-:W-:Y:S04]  /*72f0*/  STL [R1+0xd0c], R16 ;  /* 0x000d0c1001007387 */ /* 0x000fe80000100800 */
[----:B------:R-:W-:Y:S04]  /*7300*/  STL [R1+0xa68], R18 ;  /* 0x000a681201007387 */ /* 0x000fe80000100800 */
[----:B------:R-:W-:Y:S04]  /*7310*/  STL [R1+0xa64], R19 ;  /* 0x000a641301007387 */ /* 0x000fe80000100800 */
[----:B---3--:R-:W-:Y:S04]  /*7320*/  STL [R1+0x504], R83 ;  /* 0x0005045301007387 */ /* 0x008fe80000100800 */
[----:B------:R-:W-:Y:S04]  /*7330*/  STL.64 [R1+0xb68], R18 ;  /* 0x000b681201007387 */ /* 0x000fe80000100a00 */
[----:B------:R-:W-:Y:S04]  /*7340*/  STL [R1+0xd40], R19 ;  /* 0x000d401301007387 */ /* 0x000fe80000100800 */
[----:B------:R-:W-:Y:S04]  /*7350*/  STL [R1+0xd04], R18 ;  /* 0x000d041201007387 */ /* 0x000fe80000100800 */
[----:B------:R-:W-:Y:S04]  /*7360*/  STL [R1+0xa70], R20 ;  /* 0x000a701401007387 */ /* 0x000fe80000100800 */
[----:B------:R-:W-:Y:S04]  /*7370*/  STL [R1+0xb70], R20 ;  /* 0x000b701401007387 */ /* 0x000fe80000100800 */
[----:B------:R-:W-:Y:S04]  /*7380*/  STL [R1+0xd2c], R20 ;  /* 0x000d2c1401007387 */ /* 0x000fe80000100800 */
[----:B------:R-:W-:Y:S01]  /*7390*/  STL [R1+0xa6c], R21 ;  /* 0x000a6c1501007387 */ /* 0x000fe20000100800 */
[----:B------:R-:W-:-:S03]  /*73a0*/  VIADD R24, R86, 0xffffffe5 ;  /* 0xffffffe556187836 */ /* 0x000fc60000000000 */
[----:B------:R-:W-:Y:S01]  /*73b0*/  STL [R1+0xb74], R21 ;  /* 0x000b741501007387 */ /* 0x000fe20000100800 */
[----:B------:R-:W-:-:S03]  /*73c0*/  PRMT R90, RZ, 0x7610, R90 ;  /* 0x00007610ff5a7816 */ /* 0x000fc6000000005a */
[----:B------:R-:W-:Y:S01]  /*73d0*/  STL [R1+0xd30], R21 ;  /* 0x000d301501007387 */ /* 0x000fe20000100800 */
[----:B------:R-:W-:-:S03]  /*73e0*/  PRMT R91, RZ, 0x7610, R91 ;  /* 0x00007610ff5b7816 */ /* 0x000fc6000000005b */
[----:B------:R-:W-:Y:S01]  /*73f0*/  STL [R1+0xa78], R22 ;  /* 0x000a781601007387 */ /* 0x000fe20000100800 */
[----:B------:R-:W-:-:S03]  /*7400*/  IMAD.WIDE R84, R9, 0x2, R6 ;  /* 0x0000000209547825 */ /* 0x000fc600078e0206 */
[----:B------:R-:W-:Y:S01]  /*7410*/  STL [R1+0xb78], R22 ;  /* 0x000b781601007387 */ /* 0x000fe20000100800 */
[----:B------:R-:W-:-:S03]  /*7420*/  IMAD.WIDE R88, R9, 0x2, R4 ;  /* 0x0000000209587825 */ /* 0x000fc600078e0204 */
[----:B------:R-:W-:Y:S01]  /*7430*/  STL [R1+0xd34], R22 ;  /* 0x000d341601007387 */ /* 0x000fe20000100800 */
[----:B------:R-:W-:-:S03]  /*7440*/  ISETP.GE.U32.AND P2, PT, R24, 0x7fffffa6, PT ;  /* 0x7fffffa61800780c */ /* 0x000fc60003f46070 */
[----:B------:R-:W-:Y:S01]  /*7450*/  STL [R1+0xa74], R23 ;  /* 0x000a741701007387 */ /* 0x000fe20000100800 */
[----:B------:R-:W-:-:S03]  /*7460*/  IMAD.SHL.U32 R24, R9, 0x2, RZ ;  /* 0x0000000209187824 */ /* 0x000fc600078e00ff */
[----:B------:R-:W-:Y:S04]  /*7470*/  STL [R1+0xb7c], R23 ;  /* 0x000b7c1701007387 */ /* 0x000fe80000100800 */
[----:B------:R-:W-:Y:S04]  /*7480*/  STL [R1+0xd38], R23 ;  /* 0x000d381701007387 */ /* 0x000fe80000100800 */
[----:B----4-:R0:W-:Y:S01]  /*7490*/  STL [R1+0x2fc], R82 ;  /* 0x0002fc5201007387 */ /* 0x0101e20000100800 */
[----:B------:R-:W-:-:S03]  /*74a0*/  PRMT R76, RZ, 0x7610, R76 ;  /* 0x00007610ff4c7816 */ /* 0x000fc6000000004c */
[----:B------:R-:W3:Y:S01]  /*74b0*/  @!P1 LDG.E.U16 R90, desc[UR24][R84.64] ;  /* 0x00000018545a9981 */ /* 0x000ee2000c1e1500 */
[----:B------:R-:W-:-:S03]  /*74c0*/  PRMT R77, RZ, 0x7610, R77 ;  /* 0x00007610ff4d7816 */ /* 0x000fc6000000004d */
[----:B------:R-:W4:Y:S01]  /*74d0*/  @!P1 LDG.E.U16 R91, desc[UR24][R88.64] ;  /* 0x00000018585b9981 */ /* 0x000f22000c1e1500 */
[----:B0-----:R-:W-:-:S05]  /*74e0*/  IMAD.WIDE R82, R24, 0x2, R4 ;  /* 0x0000000218527825 */ /* 0x001fca00078e0204 */
[----:B------:R0:W4:Y:S04]  /*74f0*/  @!P4 LDG.E.U16 R77, desc[UR24][R82.64] ;  /* 0x00000018524dc981 */ /* 0x000128000c1e1500 */
[----:B--2---:R-:W-:Y:S04]  /*7500*/  STL [R1+0x538], R26 ;  /* 0x0005381a01007387 */ /* 0x004fe80000100800 */
[----:B------:R-:W-:Y:S04]  /*7510*/  STL [R1+0x540], R81 ;  /* 0x0005405101007387 */ /* 0x000fe80000100800 */
[----:B------:R-:W-:Y:S04]  /*7520*/  STL.64 [R1+0x2a0], R88 ;  /* 0x0002a05801007387 */ /* 0x000fe80000100a00 */
[----:B------:R1:W-:Y:S02]  /*7530*/  STL [R1+0x53c], R80 ;  /* 0x00053c5001007387 */ /* 0x0003e40000100800 */
[----:B-1----:R-:W-:-:S05]  /*7540*/  IMAD.WIDE R80, R24, 0x2, R6 ;  /* 0x0000000218507825 */ /* 0x002fca00078e0206 */
[----:B------:R1:W2:Y:S01]  /*7550*/  @!P4 LDG.E.U16 R76, desc[UR24][R80.64] ;  /* 0x00000018504cc981 */ /* 0x0002a2000c1e1500 */
[----:B------:R-:W-:-:S05]  /*7560*/  VIADD R25, R86, 0xffffffed ;  /* 0xffffffed56197836 */ /* 0x000fca0000000000 */
[----:B------:R-:W-:Y:S01]  /*7570*/  ISETP.GE.U32.AND P3, PT, R25, 0x7fffffae, PT ;  /* 0x7fffffae1900780c */ /* 0x000fe20003f66070 */
[----:B------:R-:W-:Y:S01]  /*7580*/  VIADD R25, R86, 0xffffffd5 ;  /* 0xffffffd556197836 */ /* 0x000fe20000000000 */
[----:B------:R0:W-:Y:S01]  /*7590*/  STL.64 [R1+0x298], R84 ;  /* 0x0002985401007387 */ /* 0x0001e20000100a00 */
[----:B------:R-:W-:-:S03]  /*75a0*/  IMAD R24, R9, 0xa, RZ ;  /* 0x0000000a09187824 */ /* 0x000fc600078e02ff */
[----:B------:R-:W2:Y:S01]  /*75b0*/  LDL.LU.64 R88, [R1+0xea0] ;  /* 0x000ea00001587983 */ /* 0x000ea20000300a00 */
[----:B------:R-:W-:Y:S01]  /*75c0*/  ISETP.GE.U32.AND P4, PT, R25, 0x7fffff96, PT ;  /* 0x7fffff961900780c */ /* 0x000fe20003f86070 */
[----:B------:R-:W-:Y:S01]  /*75d0*/  IMAD R25, R9, 0x12, RZ ;  /* 0x0000001209197824 */ /* 0x000fe200078e02ff */
[----:B------:R-:W-:Y:S01]  /*75e0*/  PRMT R87, RZ, 0x7610, R87 ;  /* 0x00007610ff577816 */ /* 0x000fe20000000057 */
[----:B0-----:R-:W2:Y:S01]  /*75f0*/  LDL.LU.64 R84, [R1+0xe98] ;  /* 0x000e980001547983 */ /* 0x001ea20000300a00 */
[----:B------:R-:W-:-:S03]  /*7600*/  PRMT R78, RZ, 0x7610, R78 ;  /* 0x00007610ff4e7816 */ /* 0x000fc6000000004e */
[----:B------:R0:W-:Y:S01]  /*7610*/  STL.64 [R1+0x290], R82 ;  /* 0x0002905201007387 */ /* 0x0001e20000100a00 */
[----:B------:R-:W-:-:S03]  /*7620*/  PRMT R79, RZ, 0x7610, R79 ;  /* 0x00007610ff4f7816 */ /* 0x000fc6000000004f */
[----:B------:R1:W-:Y:S01]  /*7630*/  STL.64 [R1+0x288], R80 ;  /* 0x0002885001007387 */ /* 0x0003e20000100a00 */
[----:B0-----:R-:W-:-:S04]  /*7640*/  IMAD.WIDE R82, R24, 0x2, R4 ;  /* 0x0000000218527825 */ /* 0x001fc800078e0204 */
[----:B-1----:R-:W-:Y:S01]  /*7650*/  IMAD.WIDE R80, R24, 0x2, R6 ;  /* 0x0000000218507825 */ /* 0x002fe200078e0206 */
[----:B------:R-:W2:Y:S01]  /*7660*/  @!P5 LDG.E.U16 R87, desc[UR24][R82.64] ;  /* 0x000000185257d981 */ /* 0x000ea2000c1e1500 */
[----:B------:R-:W-:-:S03]  /*7670*/  PRMT R29, RZ, 0x7610, R29 ;  /* 0x00007610ff1d7816 */ /* 0x000fc6000000001d */
[----:B------:R-:W2:Y:S04]  /*7680*/  @!P5 LDG.E.U16 R79, desc[UR24][R80.64] ;  /* 0x00000018504fd981 */ /* 0x000ea8000c1e1500 */
[----:B---3--:R-:W-:Y:S04]  /*7690*/  STL [R1+0x4c0], R90 ;  /* 0x0004c05a01007387 */ /* 0x008fe80000100800 */
[----:B----4-:R0:W-:Y:S04]  /*76a0*/  STL [R1+0x4c4], R91 ;  /* 0x0004c45b01007387 */ /* 0x0101e80000100800 */
[----:B------:R-:W-:Y:S01]  /*76b0*/  STL.64 [R1+0x210], R82 ;  /* 0x0002105201007387 */ /* 0x000fe20000100a00 */
[----:B0-----:R-:W-:-:S05]  /*76c0*/  IMAD.WIDE R90, R25, 0x2, R4 ;  /* 0x00000002195a7825 */ /* 0x001fca00078e0204 */
[----:B------:R0:W3:Y:S04]  /*76d0*/  @!P3 LDG.E.U16 R78, desc[UR24][R90.64] ;  /* 0x000000185a4eb981 */ /* 0x0000e8000c1e1500 */
[----:B--2---:R-:W-:Y:S04]  /*76e0*/  STL [R1+0x4e0], R76 ;  /* 0x0004e04c01007387 */ /* 0x004fe80000100800 */
[----:B------:R1:W-:Y:S02]  /*76f0*/  STL [R1+0x4e4], R77 ;  /* 0x0004e44d01007387 */ /* 0x0003e40000100800 */
[----:B-1----:R-:W-:-:S05]  /*7700*/  IMAD.WIDE R76, R25, 0x2, R6 ;  /* 0x00000002194c7825 */ /* 0x002fca00078e0206 */
[----:B------:R1:W2:Y:S01]  /*7710*/  @!P3 LDG.E.U16 R29, desc[UR24][R76.64] ;  /* 0x000000184c1db981 */ /* 0x0002a2000c1e1500 */
[C---:B------:R-:W-:Y:S02]  /*7720*/  VIADD R26, R86.reuse, 0xffffffdd ;  /* 0xffffffdd561a7836 */ /* 0x040fe40000000000 */
[----:B------:R-:W-:-:S03]  /*7730*/  VIADD R24, R86, 0xffffffc5 ;  /* 0xffffffc556187836 */ /* 0x000fc60000000000 */
[----:B------:R-:W-:Y:S01]  /*7740*/  ISETP.GE.U32.AND P1, PT, R26, 0x7fffff9e, PT ;  /* 0x7fffff9e1a00780c */ /* 0x000fe20003f26070 */
[----:B------:R4:W-:Y:S01]  /*7750*/  STL.64 [R1+0x208], R80 ;  /* 0x0002085001007387 */ /* 0x0009e20000100a00 */
[----:B------:R-:W-:Y:S01]  /*7760*/  ISETP.GE.U32.AND P3, PT, R24, 0x7fffff86, PT ;  /* 0x7fffff861800780c */ /* 0x000fe20003f66070 */
[C---:B------:R-:W-:Y:S02]  /*7770*/  IMAD R25, R9.reuse, 0x22, RZ ;  /* 0x0000002209197824 */ /* 0x040fe400078e02ff */
[----:B------:R-:W2:Y:S01]  /*7780*/  LDL.LU.64 R82, [R1+0xe90] ;  /* 0x000e900001527983 */ /* 0x000ea20000300a00 */
[----:B------:R-:W-:Y:S01]  /*7790*/  IMAD R24, R9, 0x1a, RZ ;  /* 0x0000001a09187824 */ /* 0x000fe200078e02ff */
[----:B------:R-:W-:Y:S02]  /*77a0*/  PRMT R72, RZ, 0x7610, R72 ;  /* 0x00007610ff487816 */ /* 0x000fe40000000048 */
[----:B------:R-:W-:Y:S01]  /*77b0*/  PRMT R73, RZ, 0x7610, R73 ;  /* 0x00007610ff497816 */ /* 0x000fe20000000049 */
[----:B----4-:R-:W4:Y:S04]  /*77c0*/  LDL.LU.64 R80, [R1+0xe88] ;  /* 0x000e880001507983 */ /* 0x010f280000300a00 */
[----:B------:R0:W-:Y:S04]  /*77d0*/  STL.64 [R1+0x190], R90 ;  /* 0x0001905a01007387 */ /* 0x0001e80000100a00 */
[----:B------:R1:W-:Y:S01]  /*77e0*/  STL.64 [R1+0x188], R76 ;  /* 0x0001884c01007387 */ /* 0x0003e20000100a00 */
[----:B0-----:R-:W-:-:S04]  /*77f0*/  IMAD.WIDE R90, R25, 0x2, R4 ;  /* 0x00000002195a7825 */ /* 0x001fc800078e0204 */
[----:B-1----:R-:W-:Y:S01]  /*7800*/  IMAD.WIDE R76, R24, 0x2, R6 ;  /* 0x00000002184c7825 */ /* 0x002fe200078e0206 */
[----:B------:R-:W4:Y:S04]  /*7810*/  @!P1 LDG.E.U16 R72, desc[UR24][R90.64] ;  /* 0x000000185a489981 */ /* 0x000f28000c1e1500 */
[----:B------:R-:W4:Y:S04]  /*7820*/  @!P2 LDG.E.U16 R73, desc[UR24][R76.64] ;  /* 0x000000184c49a981 */ /* 0x000f28000c1e1500 */
[----:B------:R0:W-:Y:S01]  /*7830*/  STL [R1+0x554], R87 ;  /* 0x0005545701007387 */ /* 0x0001e20000100800 */
[----:B------:R-:W-:Y:S01]  /*7840*/  PRMT R27, RZ, 0x7610, R27 ;  /* 0x00007610ff1b7816 */ /* 0x000fe2000000001b */
[----:B0-----:R-:W-:-:S02]  /*7850*/  IMAD.MOV.U32 R87, RZ, RZ, R28 ;  /* 0x000000ffff577224 */ /* 0x001fc400078e001c */
[----:B---3--:R-:W-:Y:S04]  /*7860*/  STL [R1+0x548], R78 ;  /* 0x0005484e01007387 */ /* 0x008fe80000100800 */
[----:B------:R0:W-:Y:S02]  /*7870*/  STL [R1+0x54c], R79 ;  /* 0x00054c4f01007387 */ /* 0x0001e40000100800 */
[----:B0-----:R-:W-:-:S05]  /*7880*/  IMAD.WIDE R78, R24, 0x2, R4 ;  /* 0x00000002184e7825 */ /* 0x001fca00078e0204 */
[----:B------:R-:W-:Y:S04]  /*7890*/  STL.64 [R1+0x110], R78 ;  /* 0x0001104e01007387 */ /* 0x000fe80000100a00 */
[----:B--2---:R0:W-:Y:S02]  /*78a0*/  STL [R1+0x544], R29 ;  /* 0x0005441d01007387 */ /* 0x0041e40000100800 */
[----:B0-----:R-:W-:-:S05]  /*78b0*/  IMAD.WIDE R28, R25, 0x2, R6 ;  /* 0x00000002191c7825 */ /* 0x001fca00078e0206 */
[----:B------:R-:W2:Y:S01]  /*78c0*/  @!P1 LDG.E.U16 R27, desc[UR24][R28.64] ;  /* 0x000000181c1b9981 */ /* 0x000ea2000c1e1500 */
[----:B------:R-:W-:Y:S01]  /*78d0*/  PRMT R75, RZ, 0x7610, R75 ;  /* 0x00007610ff4b7816 */ /* 0x000fe2000000004b */
[----:B------:R-:W-:Y:S02]  /*78e0*/  VIADD R24, R86, 0xfffffff4 ;  /* 0xfffffff456187836 */ /* 0x000fe40000000000 */
[----:B------:R0:W-:Y:S03]  /*78f0*/  STL.64 [R1+0x108], R76 ;  /* 0x0001084c01007387 */ /* 0x0001e60000100a00 */
[----:B------:R-:W-:Y:S01]  /*7900*/  ISETP.GE.U32.AND P1, PT, R24, 0x7fffffb5, PT ;  /* 0x7fffffb51800780c */ /* 0x000fe20003f26070 */
[----:B------:R-:W3:Y:S01]  /*7910*/  @!P2 LDG.E.U16 R75, desc[UR24][R78.64] ;  /* 0x000000184e4ba981 */ /* 0x000ee2000c1e1500 */
[----:B------:R-:W-:Y:S01]  /*7920*/  IMAD R24, R9, 0x2a, RZ ;  /* 0x0000002a09187824 */ /* 0x000fe200078e02ff */
[----:B------:R-:W-:Y:S01]  /*7930*/  PRMT R74, RZ, 0x7610, R74 ;  /* 0x00007610ff4a7816 */ /* 0x000fe2000000004a */
[----:B------:R-:W-:Y:S01]  /*7940*/  VIADD R26, R86, 0xffffffcd ;  /* 0xffffffcd561a7836 */ /* 0x000fe20000000000 */
[----:B------:R-:W-:Y:S01]  /*7950*/  PRMT R71, RZ, 0x7610, R71 ;  /* 0x00007610ff477816 */ /* 0x000fe20000000047 */
[----:B------:R-:W3:Y:S04]  /*7960*/  LDL.LU.64 R78, [R1+0xe80] ;  /* 0x000e8000014e7983 */ /* 0x000ee80000300a00 */
[----:B0-----:R-:W3:Y:S04]  /*7970*/  LDL.LU.64 R76, [R1+0xe78] ;  /* 0x000e7800014c7983 */ /* 0x001ee80000300a00 */
[----:B------:R0:W-:Y:S04]  /*7980*/  STL.64 [R1+0x90], R90 ;  /* 0x0000905a01007387 */ /* 0x0001e80000100a00 */
[----:B------:R-:W-:Y:S04]  /*7990*/  STL.64 [R1+0x88], R28 ;  /* 0x0000881c01007387 */ /* 0x000fe80000100a00 */
[----:B----4-:R-:W-:Y:S01]  /*79a0*/  STL [R1+0x57c], R72 ;  /* 0x00057c4801007387 */ /* 0x010fe20000100800 */
[----:B0-----:R-:W-:-:S03]  /*79b0*/  IMAD.WIDE R90, R24, 0x2, R4 ;  /* 0x00000002185a7825 */ /* 0x001fc600078e0204 */
[----:B------:R0:W-:Y:S01]  /*79c0*/  STL [R1+0x318], R73 ;  /* 0x0003184901007387 */ /* 0x0001e20000100800 */
[----:B------:R-:W-:Y:S01]  /*79d0*/  ISETP.GE.U32.AND P5, PT, R26, 0x7fffff8e, PT ;  /* 0x7fffff8e1a00780c */ /* 0x000fe20003fa6070 */
[----:B------:R-:W-:Y:S02]  /*79e0*/  VIADD R26, R86, 0xfffffffc ;  /* 0xfffffffc561a7836 */ /* 0x000fe40000000000 */
[----:B------:R-:W4:Y:S01]  /*79f0*/  @!P4 LDG.E.U16 R74, desc[UR24][R90.64] ;  /* 0x000000185a4ac981 */ /* 0x000f22000c1e1500 */
[----:B0-----:R-:W-:-:S05]  /*7a00*/  IMAD.WIDE R72, R24, 0x2, R6 ;  /* 0x0000000218487825 */ /* 0x001fca00078e0206 */
[----:B------:R-:W4:Y:S01]  /*7a10*/  @!P4 LDG.E.U16 R71, desc[UR24][R72.64] ;  /* 0x000000184847c981 */ /* 0x000f22000c1e1500 */
[----:B------:R-:W-:Y:S01]  /*7a20*/  ISETP.GE.U32.AND P2, PT, R26, 0x7fffffbd, PT ;  /* 0x7fffffbd1a00780c */ /* 0x000fe20003f46070 */
[----:B------:R-:W-:Y:S01]  /*7a30*/  IMAD R26, R9, 0x32, RZ ;  /* 0x00000032091a7824 */ /* 0x000fe200078e02ff */
[----:B------:R-:W-:Y:S01]  /*7a40*/  PRMT R67, RZ, 0x7610, R67 ;  /* 0x00007610ff437816 */ /* 0x000fe20000000043 */
[----:B------:R-:W-:Y:S01]  /*7a50*/  STL.64 [R1+0x10], R90 ;  /* 0x0000105a01007387 */ /* 0x000fe20000100a00 */
[----:B------:R-:W-:Y:S01]  /*7a60*/  PRMT R66, RZ, 0x7610, R66 ;  /* 0x00007610ff427816 */ /* 0x000fe20000000042 */
[----:B------:R-:W-:-:S05]  /*7a70*/  IMAD.WIDE R24, R26, 0x2, R4 ;  /* 0x000000021a187825 */ /* 0x000fca00078e0204 */
[----:B------:R-:W4:Y:S04]  /*7a80*/  @!P5 LDG.E.U16 R67, desc[UR24][R24.64] ;  /* 0x000000181843d981 */ /* 0x000f28000c1e1500 */
[----:B--2---:R0:W-:Y:S02]  /*7a90*/  STL [R1+0x578], R27 ;  /* 0x0005781b01007387 */ /* 0x0041e40000100800 */
[----:B0-----:R-:W-:-:S05]  /*7aa0*/  IMAD.WIDE R26, R26, 0x2, R6 ;  /* 0x000000021a1a7825 */ /* 0x001fca00078e0206 */
[----:B------:R-:W2:Y:S04]  /*7ab0*/  @!P5 LDG.E.U16 R66, desc[UR24][R26.64] ;  /* 0x000000181a42d981 */ /* 0x000ea8000c1e1500 */
[----:B------:R-:W-:Y:S04]  /*7ac0*/  STL.64 [R1+0x8], R72 ;  /* 0x0000084801007387 */ /* 0x000fe80000100a00 */
[----:B------:R-:W-:Y:S04]  /*7ad0*/  STL [R1+0xa80], R24 ;  /* 0x000a801801007387 */ /* 0x000fe80000100800 */
[----:B------:R-:W-:Y:S04]  /*7ae0*/  STL [R1+0xb80], R24 ;  /* 0x000b801801007387 */ /* 0x000fe80000100800 */
[----:B---3--:R-:W-:Y:S04]  /*7af0*/  STL [R1+0x31c], R75 ;  /* 0x00031c4b01007387 */ /* 0x008fe80000100800 */
[----:B------:R-:W-:Y:S04]  /*7b00*/  STL [R1+0xd3c], R24 ;  /* 0x000d3c1801007387 */ /* 0x000fe80000100800 */
[----:B------:R-:W-:Y:S01]  /*7b10*/  STL [R1+0xa7c], R25 ;  /* 0x000a7c1901007387 */ /* 0x000fe20000100800 */
[----:B------:R-:W-:-:S03]  /*7b20*/  VIADD R29, R86, 0xffffffec ;  /* 0xffffffec561d7836 */ /* 0x000fc60000000000 */
[----:B------:R-:W-:Y:S01]  /*7b30*/  STL [R1+0xb84], R25 ;  /* 0x000b841901007387 */ /* 0x000fe20000100800 */
[----:B------:R-:W-:-:S03]  /*7b40*/  VIADD R28, R86, 0xffffffe4 ;  /* 0xffffffe4561c7836 */ /* 0x000fc60000000000 */
[----:B------:R-:W-:Y:S04]  /*7b50*/  STL [R1+0xd44], R25 ;  /* 0x000d441901007387 */ /* 0x000fe80000100800 */
[----:B----4-:R-:W-:Y:S04]  /*7b60*/  STL [R1+0x4f4], R74 ;  /* 0x0004f44a01007387 */ /* 0x010fe80000100800 */
[----:B------:R0:W-:Y:S01]  /*7b70*/  STL [R1+0x4f0], R71 ;  /* 0x0004f04701007387 */ /* 0x0001e20000100800 */
[----:B------:R-:W-:Y:S02]  /*7b80*/  ISETP.GE.U32.AND P4, PT, R29, 0x7fffffad, PT ;  /* 0x7fffffad1d00780c */ /* 0x000fe40003f86070 */
[----:B------:R-:W-:-:S02]  /*7b90*/  ISETP.GE.U32.AND P5, PT, R28, 0x7fffffa5, PT ;  /* 0x7fffffa51c00780c */ /* 0x000fc40003fa6070 */
[----:B------:R-:W-:Y:S01]  /*7ba0*/  PRMT R70, RZ, 0x7610, R70 ;  /* 0x00007610ff467816 */ /* 0x000fe20000000046 */
[----:B0-----:R-:W-:Y:S02]  /*7bb0*/  IMAD.MOV.U32 R71, RZ, RZ, R30 ;  /* 0x000000ffff477224 */ /* 0x001fe400078e001e */
[C---:B------:R-:W-:Y:S01]  /*7bc0*/  IMAD R30, R9.reuse, 0x3a, RZ ;  /* 0x0000003a091e7824 */ /* 0x040fe200078e02ff */
[----:B------:R-:W-:Y:S01]  /*7bd0*/  PRMT R69, RZ, 0x7610, R69 ;  /* 0x00007610ff457816 */ /* 0x000fe20000000045 */
[----:B------:R-:W-:Y:S02]  /*7be0*/  IMAD.MOV.U32 R72, RZ, RZ, R31 ;  /* 0x000000ffff487224 */ /* 0x000fe400078e001f */
[C---:B------:R-:W-:Y:S01]  /*7bf0*/  IMAD.WIDE R28, R30.reuse, 0x2, R4 ;  /* 0x000000021e1c7825 */ /* 0x040fe200078e0204 */
[----:B------:R-:W-:Y:S03]  /*7c00*/  STL [R1+0xa88], R26 ;  /* 0x000a881a01007387 */ /* 0x000fe60000100800 */
[----:B------:R-:W-:Y:S01]  /*7c10*/  IMAD.WIDE R30, R30, 0x2, R6 ;  /* 0x000000021e1e7825 */ /* 0x000fe200078e0206 */
[----:B------:R-:W-:Y:S03]  /*7c20*/  STL [R1+0xb88], R26 ;  /* 0x000b881a01007387 */ /* 0x000fe60000100800 */
[----:B------:R-:W-:Y:S01]  /*7c30*/  IMAD.MOV.U32 R73, RZ, RZ, R32 ;  /* 0x000000ffff497224 */ /* 0x000fe200078e0020 */
[----:B------:R-:W-:Y:S01]  /*7c40*/  STL [R1+0xd48], R26 ;  /* 0x000d481a01007387 */ /* 0x000fe20000100800 */
[----:B------:R-:W-:-:S03]  /*7c50*/  IMAD R32, R9, 0x3, RZ ;  /* 0x0000000309207824 */ /* 0x000fc600078e02ff */
[----:B------:R-:W3:Y:S04]  /*7c60*/  @!P3 LDG.E.U16 R70, desc[UR24][R28.64] ;  /* 0x000000181c46b981 */ /* 0x000ee8000c1e1500 */
[----:B------:R-:W-:Y:S01]  /*7c70*/  STL [R1+0xa84], R27 ;  /* 0x000a841b01007387 */ /* 0x000fe20000100800 */
[----:B------:R-:W-:-:S03]  /*7c80*/  PRMT R20, RZ, 0x7610, R20 ;  /* 0x00007610ff147816 */ /* 0x000fc60000000014 */
[----:B------:R-:W-:Y:S01]  /*7c90*/  STL [R1+0xb8c], R27 ;  /* 0x000b8c1b01007387 */ /* 0x000fe20000100800 */
[----:B------:R-:W-:-:S03]  /*7ca0*/  PRMT R21, RZ, 0x7610, R21 ;  /* 0x00007610ff157816 */ /* 0x000fc60000000015 */
[----:B------:R-:W-:Y:S04]  /*7cb0*/  STL [R1+0xd4c], R27 ;  /* 0x000d4c1b01007387 */ /* 0x000fe80000100800 */
[----:B------:R-:W4:Y:S01]  /*7cc0*/  @!P3 LDG.E.U16 R69, desc[UR24][R30.64] ;  /* 0x000000181e45b981 */ /* 0x000f22000c1e1500 */
[----:B------:R-:W-:-:S03]  /*7cd0*/  IMAD.WIDE R90, R32, 0x2, R4 ;  /* 0x00000002205a7825 */ /* 0x000fc600078e0204 */
[----:B------:R-:W-:Y:S04]  /*7ce0*/  STL [R1+0x4ec], R67 ;  /* 0x0004ec4301007387 */ /* 0x000fe80000100800 */
[----:B------:R0:W4:Y:S04]  /*7cf0*/  @!P2 LDG.E.U16 R21, desc[UR24][R90.64] ;  /* 0x000000185a15a981 */ /* 0x000128000c1e1500 */
[----:B--2---:R1:W-:Y:S02]  /*7d00*/  STL [R1+0x4e8], R66 ;  /* 0x0004e84201007387 */ /* 0x0043e40000100800 */
[----:B-1----:R-:W-:-:S05]  /*7d10*/  IMAD.WIDE R66, R32, 0x2, R6 ;  /* 0x0000000220427825 */ /* 0x002fca00078e0206 */
[----:B------:R1:W2:Y:S04]  /*7d20*/  @!P2 LDG.E.U16 R20, desc[UR24][R66.64] ;  /* 0x000000184214a981 */ /* 0x0002a8000c1e1500 */
[----:B------:R-:W-:Y:S04]  /*7d30*/  STL [R1+0xa90], R28 ;  /* 0x000a901c01007387 */ /* 0x000fe80000100800 */
[----:B------:R-:W-:Y:S04]  /*7d40*/  STL.64 [R1+0x280], R90 ;  /* 0x0002805a01007387 */ /* 0x000fe80000100a00 */
[----:B------:R-:W-:Y:S04]  /*7d50*/  STL [R1+0xb90], R28 ;  /* 0x000b901c01007387 */ /* 0x000fe80000100800 */
[----:B------:R-:W-:Y:S04]  /*7d60*/  STL.64 [R1+0x278], R66 ;  /* 0x0002784201007387 */ /* 0x000fe80000100a00 */
[----:B------:R-:W-:Y:S04]  /*7d70*/  STL [R1+0xd50], R28 ;  /* 0x000d501c01007387 */ /* 0x000fe80000100800 */
[----:B------:R-:W-:Y:S04]  /*7d80*/  STL [R1+0xa8c], R29 ;  /* 0x000a8c1d01007387 */ /* 0x000fe80000100800 */
[----:B------:R-:W-:Y:S04]  /*7d90*/  STL [R1+0xb94], R29 ;  /* 0x000b941d01007387 */ /* 0x000fe80000100800 */
[----:B------:R-:W-:Y:S04]  /*7da0*/  STL [R1+0xd54], R29 ;  /* 0x000d541d01007387 */ /* 0x000fe80000100800 */
[----:B------:R-:W-:Y:S04]  /*7db0*/  STL [R1+0xa98], R30 ;  /* 0x000a981e01007387 */ /* 0x000fe80000100800 */
[----:B------:R-:W-:Y:S04]  /*7dc0*/  STL [R1+0xb98], R30 ;  /* 0x000b981e01007387 */ /* 0x000fe80000100800 */
[----:B------:R-:W-:Y:S01]  /*7dd0*/  STL [R1+0xd5c], R30 ;  /* 0x000d5c1e01007387 */ /* 0x000fe20000100800 */
[----:B------:R-:W-:-:S03]  /*7de0*/  IMAD.MOV.U32 R75, RZ, RZ, R87 ;  /* 0x000000ffff4b7224 */ /* 0x000fc600078e0057 */
[----:B------:R-:W-:Y:S01]  /*7df0*/  STL [R1+0xa94], R31 ;  /* 0x000a941f01007387 */ /* 0x000fe20000100800 */
[----:B------:R-:W-:-:S03]  /*7e00*/  IMAD.MOV.U32 R74, RZ, RZ, R34 ;  /* 0x000000ffff4a7224 */ /* 0x000fc600078e0022 */
[----:B------:R-:W-:Y:S01]  /*7e10*/  STL [R1+0xb9c], R31 ;  /* 0x000b9c1f01007387 */ /* 0x000fe20000100800 */
[----:B------:R-:W-:-:S03]  /*7e20*/  IMAD R32, R9, 0xb, RZ ;  /* 0x0000000b09207824 */ /* 0x000fc600078e02ff */
[----:B------:R-:W-:Y:S01]  /*7e30*/  STL [R1+0xd60], R31 ;  /* 0x000d601f01007387 */ /* 0x000fe20000100800 */
[----:B------:R-:W-:-:S03]  /*7e40*/  IMAD.MOV.U32 R87, RZ, RZ, R33 ;  /* 0x000000ffff577224 */ /* 0x000fc600078e0021 */
[----:B---3--:R3:W-:Y:S01]  /*7e50*/  STL [R1+0x534], R70 ;  /* 0x0005344601007387 */ /* 0x0087e20000100800 */
[----:B------:R-:W-:Y:S02]  /*7e60*/  VIADD R33, R86, 0xffffffd4 ;  /* 0xffffffd456217836 */ /* 0x000fe40000000000 */
[----:B---3--:R-:W-:Y:S01]  /*7e70*/  IMAD.MOV.U32 R70, RZ, RZ, R71 ;  /* 0x000000ffff467224 */ /* 0x008fe200078e0047 */
[----:B----4-:R3:W-:Y:S01]  /*7e80*/  STL [R1+0x530], R69 ;  /* 0x0005304501007387 */ /* 0x0107e20000100800 */
[----:B------:R-:W-:Y:S02]  /*7e90*/  IMAD.MOV.U32 R71, RZ, RZ, R72 ;  /* 0x000000ffff477224 */ /* 0x000fe400078e0048 */
[----:B------:R-:W-:Y:S02]  /*7ea0*/  IMAD.MOV.U32 R72, RZ, RZ, R73 ;  /* 0x000000ffff487224 */ /* 0x000fe400078e0049 */
[----:B------:R-:W-:Y:S01]  /*7eb0*/  IMAD.MOV.U32 R73, RZ, RZ, R75 ;  /* 0x000000ffff497224 */ /* 0x000fe200078e004b */
[----:B------:R-:W-:Y:S01]  /*7ec0*/  ISETP.GE.U32.AND P2, PT, R33, 0x7fffff95, PT ;  /* 0x7fffff952100780c */ /* 0x000fe20003f46070 */
[----:B---3--:R-:W-:-:S02]  /*7ed0*/  IMAD.MOV.U32 R69, RZ, RZ, R74 ;  /* 0x000000ffff457224 */ /* 0x008fc400078e004a */
[----:B------:R-:W-:Y:S01]  /*7ee0*/  IMAD.WIDE R74, R32, 0x2, R4 ;  /* 0x00000002204a7825 */ /* 0x000fe200078e0204 */
[----:B------:R-:W-:-:S03]  /*7ef0*/  PRMT R0, RZ, 0x7610, R0 ;  /* 0x00007610ff007816 */ /* 0x000fc60000000000 */
[----:B------:R-:W-:Y:S01]  /*7f00*/  IMAD R33, R9, 0x13, RZ ;  /* 0x0000001309217824 */ /* 0x000fe200078e02ff */
[----:B------:R-:W-:Y:S01]  /*7f10*/  STL.64 [R1+0x200], R74 ;  /* 0x0002004a01007387 */ /* 0x000fe20000100a00 */
[----:B------:R-:W-:Y:S01]  /*7f20*/  PRMT R24, RZ, 0x7610, R24 ;  /* 0x00007610ff187816 */ /* 0x000fe20000000018 */
[----:B0-----:R-:W-:Y:S01]  /*7f30*/  IMAD.WIDE R90, R32, 0x2, R6 ;  /* 0x00000002205a7825 */ /* 0x001fe200078e0206 */
[----:B------:R-:W-:-:S03]  /*7f40*/  PRMT R25, RZ, 0x7610, R25 ;  /* 0x00007610ff197816 */ /* 0x000fc60000000019 */
[----:B-1----:R-:W-:-:S03]  /*7f50*/  IMAD.WIDE R66, R33, 0x2, R4 ;  /* 0x0000000221427825 */ /* 0x002fc600078e0204 */
[----:B------:R0:W3:Y:S04]  /*7f60*/  @!P1 LDG.E.U16 R25, desc[UR24][R90.64] ;  /* 0x000000185a199981 */ /* 0x0000e8000c1e1500 */
[----:B------:R1:W4:Y:S01]  /*7f70*/  @!P4 LDG.E.U16 R24, desc[UR24][R66.64] ;  /* 0x000000184218c981 */ /* 0x000322000c1e1500 */
[----:B------:R-:W-:-:S06]  /*7f80*/  PRMT R68, RZ, 0x7610, R68 ;  /* 0x00007610ff447816 */ /* 0x000fcc0000000044 */
[----:B------:R-:W3:Y:S04]  /*7f90*/  @!P1 LDG.E.U16 R68, desc[UR24][R74.64] ;  /* 0x000000184a449981 */ /* 0x000ee8000c1e1500 */
[----:B--2---:R-:W-:Y:S04]  /*7fa0*/  STL [R1+0x56c], R20 ;  /* 0x00056c1401007387 */ /* 0x004fe80000100800 */
[----:B------:R2:W-:Y:S02]  /*7fb0*/  STL [R1+0x570], R21 ;  /* 0x0005701501007387 */ /* 0x0005e40000100800 */
[----:B--2---:R-:W-:-:S05]  /*7fc0*/  IMAD.WIDE R20, R33, 0x2, R6 ;  /* 0x0000000221147825 */ /* 0x004fca00078e0206 */
[----:B------:R2:W3:Y:S01]  /*7fd0*/  @!P4 LDG.E.U16 R0, desc[UR24][R20.64] ;  /* 0x000000181400c981 */ /* 0x0004e2000c1e1500 */
[C---:B------:R-:W-:Y:S02]  /*7fe0*/  VIADD R34, R86.reuse, 0xffffffdc ;  /* 0xffffffdc56227836 */ /* 0x040fe40000000000 */
[----:B------:R-:W-:Y:S01]  /*7ff0*/  VIADD R32, R86, 0xffffffc4 ;  /* 0xffffffc456207836 */ /* 0x000fe20000000000 */
[----:B------:R0:W-:Y:S02]  /*8000*/  STL.64 [R1+0x1f8], R90 ;  /* 0x0001f85a01007387 */ /* 0x0001e40000100a00 */
[----:B------:R-:W-:Y:S02]  /*8010*/  ISETP.GE.U32.AND P3, PT, R34, 0x7fffff9d, PT ;  /* 0x7fffff9d2200780c */ /* 0x000fe40003f66070 */
[----:B------:R-:W-:Y:S01]  /*8020*/  ISETP.GE.U32.AND P4, PT, R32, 0x7fffff85, PT ;  /* 0x7fffff852000780c */ /* 0x000fe20003f86070 */
[----:B------:R-:W4:Y:S01]  /*8030*/  LDL.LU.64 R74, [R1+0xe70] ;  /* 0x000e7000014a7983 */ /* 0x000f220000300a00 */
[----:B------:R-:W-:-:S02]  /*8040*/  IMAD R32, R9, 0x1b, RZ ;  /* 0x0000001b09207824 */ /* 0x000fc400078e02ff */
[----:B------:R-:W-:Y:S01]  /*8050*/  IMAD R33, R9, 0x23, RZ ;  /* 0x0000002309217824 */ /* 0x000fe200078e02ff */
[----:B------:R1:W-:Y:S01]  /*8060*/  STL.64 [R1+0x180], R66 ;  /* 0x0001804201007387 */ /* 0x0003e20000100a00 */
[----:B------:R-:W-:Y:S01]  /*8070*/  VIADD R34, R86, 0xffffffcc ;  /* 0xffffffcc56227836 */ /* 0x000fe20000000000 */
[----:B------:R-:W-:Y:S02]  /*8080*/  PRMT R17, RZ, 0x7610, R17 ;  /* 0x00007610ff117816 */ /* 0x000fe40000000011 */
[----:B------:R2:W-:Y:S01]  /*8090*/  STL.64 [R1+0x178], R20 ;  /* 0x0001781401007387 */ /* 0x0005e20000100a00 */
[----:B------:R-:W-:Y:S01]  /*80a0*/  PRMT R3, RZ, 0x7610, R3 ;  /* 0x00007610ff037816 */ /* 0x000fe20000000003 */
[C---:B0-----:R-:W-:Y:S01]  /*80b0*/  IMAD.WIDE R90, R32.reuse, 0x2, R4 ;  /* 0x00000002205a7825 */ /* 0x041fe200078e0204 */
[----:B------:R-:W-:Y:S02]  /*80c0*/  PRMT R11, RZ, 0x7610, R11 ;  /* 0x00007610ff0b7816 */ /* 0x000fe4000000000b */
[----:B------:R-:W-:Y:S01]  /*80d0*/  PRMT R29, RZ, 0x7610, R29 ;  /* 0x00007610ff1d7816 */ /* 0x000fe2000000001d */
[----:B-1----:R-:W-:Y:S01]  /*80e0*/  IMAD.WIDE R66, R32, 0x2, R6 ;  /* 0x0000000220427825 */ /* 0x002fe200078e0206 */
[----:B------:R-:W-:-:S04]  /*80f0*/  ISETP.GE.U32.AND P1, PT, R34, 0x7fffff8d, PT ;  /* 0x7fffff8d2200780c */ /* 0x000fc80003f26070 */
[----:B------:R-:W4:Y:S01]  /*8100*/  @!P5 LDG.E.U16 R29, desc[UR24][R90.64] ;  /* 0x000000185a1dd981 */ /* 0x000f22000c1e1500 */
[----:B--2---:R-:W-:-:S03]  /*8110*/  IMAD.WIDE R20, R33, 0x2, R6 ;  /* 0x0000000221147825 */ /* 0x004fc600078e0206 */
[----:B------:R0:W2:Y:S01]  /*8120*/  @!P5 LDG.E.U16 R17, desc[UR24][R66.64] ;  /* 0x000000184211d981 */ /* 0x0000a2000c1e1500 */
[C---:B------:R-:W-:Y:S02]  /*8130*/  VIADD R32, R86.reuse, 0xfffffff3 ;  /* 0xfffffff356207836 */ /* 0x040fe40000000000 */
[----:B------:R-:W-:Y:S01]  /*8140*/  VIADD R34, R86, 0xfffffffb ;  /* 0xfffffffb56227836 */ /* 0x000fe20000000000 */
[----:B------:R1:W2:Y:S01]  /*8150*/  @!P3 LDG.E.U16 R3, desc[UR24][R20.64] ;  /* 0x000000181403b981 */ /* 0x0002a2000c1e1500 */
[----:B------:R-:W-:Y:S02]  /*8160*/  PRMT R2, RZ, 0x7610, R2 ;  /* 0x00007610ff027816 */ /* 0x000fe40000000002 */
[----:B------:R-:W-:Y:S02]  /*8170*/  PRMT R10, RZ, 0x7610, R10 ;  /* 0x00007610ff0a7816 */ /* 0x000fe4000000000a */
[----:B------:R-:W-:Y:S02]  /*8180*/  ISETP.GE.U32.AND P5, PT, R34, 0x7fffffbc, PT ;  /* 0x7fffffbc2200780c */ /* 0x000fe40003fa6070 */
[----:B------:R-:W-:Y:S01]  /*8190*/  PRMT R8, RZ, 0x7610, R8 ;  /* 0x00007610ff087816 */ /* 0x000fe20000000008 */
[----:B---3--:R-:W-:Y:S04]  /*81a0*/  STL [R1+0xd64], R0 ;  /* 0x000d640001007387 */ /* 0x008fe80000100800 */
[----:B----4-:R-:W-:Y:S04]  /*81b0*/  STL [R1+0x4d0], R24 ;  /* 0x0004d01801007387 */ /* 0x010fe80000100800 */
[----:B------:R3:W-:Y:S04]  /*81c0*/  STL [R1+0x4d4], R25 ;  /* 0x0004d41901007387 */ /* 0x0007e80000100800 */
[----:B------:R-:W-:Y:S01]  /*81d0*/  STL.64 [R1+0x100], R90 ;  /* 0x0001005a01007387 */ /* 0x000fe20000100a00 */
[----:B---3--:R-:W-:-:S03]  /*81e0*/  IMAD.WIDE R24, R33, 0x2, R4 ;  /* 0x0000000221187825 */ /* 0x008fc600078e0204 */
[----:B------:R0:W-:Y:S04]  /*81f0*/  STL.64 [R1+0xf8], R66 ;  /* 0x0000f84201007387 */ /* 0x0001e80000100a00 */
[----:B------:R-:W3:Y:S01]  /*8200*/  @!P3 LDG.E.U16 R11, desc[UR24][R24.64] ;  /* 0x00000018180bb981 */ /* 0x000ee2000c1e1500 */
[----:B------:R-:W-:Y:S01]  /*8210*/  ISETP.GE.U32.AND P3, PT, R32, 0x7fffffb4, PT ;  /* 0x7fffffb42000780c */ /* 0x000fe20003f66070 */
[----:B------:R-:W-:Y:S02]  /*8220*/  IMAD R32, R9, 0x2b, RZ ;  /* 0x0000002b09207824 */ /* 0x000fe400078e02ff */
[----:B------:R-:W-:Y:S01]  /*8230*/  STL.64 [R1+0x80], R24 ;  /* 0x0000801801007387 */ /* 0x000fe20000100a00 */
[----:B0-----:R-:W-:-:S03]  /*8240*/  IMAD.MOV.U32 R67, RZ, RZ, R36 ;  /* 0x000000ffff437224 */ /* 0x001fc600078e0024 */
[----:B------:R1:W-:Y:S01]  /*8250*/  STL.64 [R1+0x78], R20 ;  /* 0x0000781401007387 */ /* 0x0003e20000100a00 */
[----:B------:R-:W-:-:S03]  /*8260*/  IMAD R36, R9, 0x33, RZ ;  /* 0x0000003309247824 */ /* 0x000fc600078e02ff */
[----:B------:R0:W-:Y:S01]  /*8270*/  STL [R1+0x4dc], R68 ;  /* 0x0004dc4401007387 */ /* 0x0001e20000100800 */
[----:B-1----:R-:W-:-:S04]  /*8280*/  IMAD.WIDE R20, R32, 0x2, R4 ;  /* 0x0000000220147825 */ /* 0x002fc800078e0204 */
[----:B0-----:R-:W-:Y:S01]  /*8290*/  IMAD.MOV.U32 R68, RZ, RZ, R35 ;  /* 0x000000ffff447224 */ /* 0x001fe200078e0023 */
[----:B------:R-:W4:Y:S01]  /*82a0*/  @!P2 LDG.E.U16 R10, desc[UR24][R20.64] ;  /* 0x00000018140aa981 */ /* 0x000f22000c1e1500 */
[----:B------:R-:W-:-:S04]  /*82b0*/  IMAD.WIDE R34, R36, 0x2, R4 ;  /* 0x0000000224227825 */ /* 0x000fc800078e0204 */
[----:B------:R-:W-:Y:S01]  /*82c0*/  IMAD.WIDE R32, R32, 0x2, R6 ;  /* 0x0000000220207825 */ /* 0x000fe200078e0206 */
[----:B------:R-:W4:Y:S04]  /*82d0*/  @!P1 LDG.E.U16 R2, desc[UR24][R34.64] ;  /* 0x0000001822029981 */ /* 0x000f28000c1e1500 */
[----:B------:R-:W4:Y:S01]  /*82e0*/  @!P2 LDG.E.U16 R8, desc[UR24][R32.64] ;  /* 0x000000182008a981 */ /* 0x000f22000c1e1500 */
[----:B------:R-:W-:Y:S01]  /*82f0*/  IMAD.MOV.U32 R66, RZ, RZ, R37 ;  /* 0x000000ffff427224 */ /* 0x000fe200078e0025 */
[----:B------:R-:W-:Y:S01]  /*8300*/  PRMT R16, RZ, 0x7610, R16 ;  /* 0x00007610ff107816 */ /* 0x000fe20000000010 */
[----:B------:R-:W-:Y:S01]  /*8310*/  IMAD.WIDE R36, R36, 0x2, R6 ;  /* 0x0000000224247825 */ /* 0x000fe200078e0206 */
[----:B--2---:R0:W-:Y:S04]  /*8320*/  STL [R1+0x510], R3 ;  /* 0x0005100301007387 */ /* 0x0041e80000100800 */
[----:B------:R-:W-:Y:S04]  /*8330*/  STL.64 [R1], R20 ;  /* 0x0000001401007387 */ /* 0x000fe80000100a00 */
[----:B------:R-:W-:Y:S04]  /*8340*/  STL [R1+0x51c], R29 ;  /* 0x00051c1d01007387 */ /* 0x000fe80000100800 */
[----:B------:R-:W-:Y:S04]  /*8350*/  STL [R1+0x518], R17 ;  /* 0x0005181101007387 */ /* 0x000fe80000100800 */
[----:B------:R-:W-:Y:S04]  /*8360*/  STL [R1+0xaa0], R32 ;  /* 0x000aa02001007387 */ /* 0x000fe80000100800 */
[----:B------:R-:W2:Y:S04]  /*8370*/  @!P1 LDG.E.U16 R16, desc[UR24][R36.64] ;  /* 0x0000001824109981 */ /* 0x000ea8000c1e1500 */
[----:B------:R-:W-:Y:S01]  /*8380*/  STL [R1+0xba0], R32 ;  /* 0x000ba02001007387 */ /* 0x000fe20000100800 */
[----:B0-----:R-:W-:-:S02]  /*8390*/  IMAD.MOV.U32 R3, RZ, RZ, R39 ;  /* 0x000000ffff037224 */ /* 0x001fc400078e0027 */
[----:B------:R-:W-:Y:S02]  /*83a0*/  IMAD.MOV.U32 R90, RZ, RZ, R38 ;  /* 0x000000ffff5a7224 */ /* 0x000fe400078e0026 */
[C---:B------:R-:W-:Y:S02]  /*83b0*/  VIADD R39, R86.reuse, 0xffffffeb ;  /* 0xffffffeb56277836 */ /* 0x040fe40000000000 */
[----:B------:R-:W-:Y:S02]  /*83c0*/  VIADD R38, R86, 0xffffffe3 ;  /* 0xffffffe356267836 */ /* 0x000fe40000000000 */
[----:B------:R-:W-:Y:S02]  /*83d0*/  IMAD.MOV.U32 R91, RZ, RZ, R69 ;  /* 0x000000ffff5b7224 */ /* 0x000fe400078e0045 */
[----:B------:R-:W-:Y:S02]  /*83e0*/  IMAD.MOV.U32 R69, RZ, RZ, R40 ;  /* 0x000000ffff457224 */ /* 0x000fe400078e0028 */
[----:B------:R-:W-:Y:S01]  /*83f0*/  IMAD R40, R9, 0x3b, RZ ;  /* 0x0000003b09287824 */ /* 0x000fe200078e02ff */
[----:B------:R-:W-:-:S02]  /*8400*/  ISETP.GE.U32.AND P2, PT, R39, 0x7fffffac, PT ;  /* 0x7fffffac2700780c */ /* 0x000fc40003f46070 */
[----:B------:R-:W-:Y:S01]  /*8410*/  ISETP.GE.U32.AND P1, PT, R38, 0x7fffffa4, PT ;  /* 0x7fffffa42600780c */ /* 0x000fe20003f26070 */
[----:B------:R-:W-:Y:S01]  /*8420*/  IMAD.WIDE R38, R40, 0x2, R4 ;  /* 0x0000000228267825 */ /* 0x000fe200078e0204 */
[----:B------:R-:W-:Y:S02]  /*8430*/  PRMT R15, RZ, 0x7610, R15 ;  /* 0x00007610ff0f7816 */ /* 0x000fe4000000000f */
[----:B------:R-:W-:Y:S02]  /*8440*/  PRMT R14, RZ, 0x7610, R14 ;  /* 0x00007610ff0e7816 */ /* 0x000fe4000000000e */
[----:B------:R-:W-:Y:S02]  /*8450*/  PRMT R12, RZ, 0x7610, R12 ;  /* 0x00007610ff0c7816 */ /* 0x000fe4000000000c */
[----:B------:R-:W-:Y:S01]  /*8460*/  PRMT R13, RZ, 0x7610, R13 ;  /* 0x00007610ff0d7816 */ /* 0x000fe2000000000d */
[----:B------:R-:W2:Y:S04]  /*8470*/  @!P4 LDG.E.U16 R15, desc[UR24][R38.64] ;  /* 0x00000018260fc981 */ /* 0x000ea8000c1e1500 */
[----:B---3--:R-:W-:Y:S04]  /*8480*/  STL [R1+0x514], R11 ;  /* 0x0005140b01007387 */ /* 0x008fe80000100800 */
[----:B------:R-:W-:Y:S04]  /*8490*/  STL [R1+0xd68], R32 ;  /* 0x000d682001007387 */ /* 0x000fe80000100800 */
[----:B------:R-:W-:Y:S04]  /*84a0*/  STL [R1+0xa9c], R33 ;  /* 0x000a9c2101007387 */ /* 0x000fe80000100800 */
[----:B------:R-:W-:Y:S04]  /*84b0*/  STL [R1+0xba4], R33 ;  /* 0x000ba42101007387 */ /* 0x000fe80000100800 */
[----:B------:R-:W-:Y:S04]  /*84c0*/  STL [R1+0xd6c], R33 ;  /* 0x000d6c2101007387 */ /* 0x000fe80000100800 */
[----:B----4-:R0:W-:Y:S04]  /*84d0*/  STL [R1+0x590], R2 ;  /* 0x0005900201007387 */ /* 0x0101e80000100800 */
[----:B------:R-:W-:Y:S04]  /*84e0*/  STL [R1+0x560], R10 ;  /* 0x0005600a01007387 */ /* 0x000fe80000100800 */
[----:B------:R1:W-:Y:S01]  /*84f0*/  STL [R1+0x574], R8 ;  /* 0x0005740801007387 */ /* 0x0003e20000100800 */
[----:B0-----:R-:W-:-:S02]  /*8500*/  IMAD.MOV.U32 R2, RZ, RZ, R90 ;  /* 0x000000ffff027224 */ /* 0x001fc400078e005a */
[----:B------:R-:W-:Y:S02]  /*8510*/  IMAD.MOV.U32 R90, RZ, RZ, R68 ;  /* 0x000000ffff5a7224 */ /* 0x000fe400078e0044 */
[----:B-1----:R-:W-:Y:S02]  /*8520*/  IMAD.MOV.U32 R8, RZ, RZ, R73 ;  /* 0x000000ffff087224 */ /* 0x002fe400078e0049 */
[----:B------:R-:W-:Y:S02]  /*8530*/  IMAD.MOV.U32 R73, RZ, RZ, R42 ;  /* 0x000000ffff497224 */ /* 0x000fe400078e002a */
[----:B------:R-:W-:Y:S02]  /*8540*/  IMAD.SHL.U32 R42, R9, 0x4, RZ ;  /* 0x00000004092a7824 */ /* 0x000fe400078e00ff */
[----:B------:R-:W-:Y:S02]  /*8550*/  IMAD.MOV.U32 R68, RZ, RZ, R41 ;  /* 0x000000ffff447224 */ /* 0x000fe400078e0029 */
[----:B------:R-:W-:-:S04]  /*8560*/  IMAD.WIDE R24, R42, 0x2, R4 ;  /* 0x000000022a187825 */ /* 0x000fc800078e0204 */
[--C-:B------:R-:W-:Y:S01]  /*8570*/  IMAD.WIDE R20, R42, 0x2, R6.reuse ;  /* 0x000000022a147825 */ /* 0x100fe200078e0206 */
[----:B------:R0:W3:Y:S03]  /*8580*/  @!P5 LDG.E.U16 R14, desc[UR24][R24.64] ;  /* 0x00000018180ed981 */ /* 0x0000e6000c1e1500 */
[----:B------:R-:W-:Y:S01]  /*8590*/  IMAD.WIDE R40, R40, 0x2, R6 ;  /* 0x0000000228287825 */ /* 0x000fe200078e0206 */
[----:B------:R1:W4:Y:S04]  /*85a0*/  @!P5 LDG.E.U16 R12, desc[UR24][R20.64] ;  /* 0x00000018140cd981 */ /* 0x000328000c1e1500 */
[----:B------:R-:W4:Y:S04]  /*85b0*/  @!P4 LDG.E.U16 R13, desc[UR24][R40.64] ;  /* 0x00000018280dc981 */ /* 0x000f28000c1e1500 */
[----:B------:R-:W-:Y:S04]  /*85c0*/  STL [R1+0xaa8], R34 ;  /* 0x000aa82201007387 */ /* 0x000fe80000100800 */
[----:B------:R-:W-:Y:S04]  /*85d0*/  STL [R1+0xba8], R34 ;  /* 0x000ba82201007387 */ /* 0x000fe80000100800 */
[----:B------:R-:W-:Y:S04]  /*85e0*/  STL [R1+0xd70], R34 ;  /* 0x000d702201007387 */ /* 0x000fe80000100800 */
[----:B------:R-:W-:Y:S04]  /*85f0*/  STL [R1+0xaa4], R35 ;  /* 0x000aa42301007387 */ /* 0x000fe80000100800 */
[----:B------:R-:W-:Y:S04]  /*8600*/  STL [R1+0xbac], R35 ;  /* 0x000bac2301007387 */ /* 0x000fe80000100800 */
[----:B------:R-:W-:Y:S04]  /*8610*/  STL [R1+0xd78], R35 ;  /* 0x000d782301007387 */ /* 0x000fe80000100800 */
[----:B--2---:R-:W-:Y:S04]  /*8620*/  STL [R1+0xd74], R16 ;  /* 0x000d741001007387 */ /* 0x004fe80000100800 */
[----:B------:R-:W-:Y:S04]  /*8630*/  STL [R1+0xab0], R36 ;  /* 0x000ab02401007387 */ /* 0x000fe80000100800 */
[----:B------:R-:W-:Y:S04]  /*8640*/  STL [R1+0xbb0], R36 ;  /* 0x000bb02401007387 */ /* 0x000fe80000100800 */
[----:B------:R-:W-:Y:S04]  /*8650*/  STL [R1+0xd80], R36 ;  /* 0x000d802401007387 */ /* 0x000fe80000100800 */
[----:B------:R-:W-:Y:S04]  /*8660*/  STL [R1+0xaac], R37 ;  /* 0x000aac2501007387 */ /* 0x000fe80000100800 */
[----:B------:R-:W-:Y:S04]  /*8670*/  STL [R1+0xbb4], R37 ;  /* 0x000bb42501007387 */ /* 0x000fe80000100800 */
[----:B------:R-:W-:Y:S04]  /*8680*/  STL [R1+0xd88], R37 ;  /* 0x000d882501007387 */ /* 0x000fe80000100800 */
[----:B------:R0:W-:Y:S04]  /*8690*/  STL.64 [R1+0x270], R24 ;  /* 0x0002701801007387 */ /* 0x0001e80000100a00 */
[----:B------:R-:W-:Y:S04]  /*86a0*/  STL.64 [R1+0x268], R20 ;  /* 0x0002681401007387 */ /* 0x000fe80000100a00 */
        /* <DEDUP_REMOVED lines=10> */
[----:B------:R-:W-:-:S03]  /*8750*/  VIADD R43, R86, 0xffffffd3 ;  /* 0xffffffd3562b7836 */ /* 0x000fc60000000000 */
[----:B------:R-:W-:Y:S04]  /*8760*/  STL.64 [R1+0xb60], R40 ;  /* 0x000b602801007387 */ /* 0x000fe80000100a00 */
[----:B------:R-:W-:Y:S01]  /*8770*/  STL [R1+0xd7c], R41 ;  /* 0x000d7c2901007387 */ /* 0x000fe20000100800 */
[----:B------:R-:W-:-:S03]  /*8780*/  IMAD R42, R9, 0xc, RZ ;  /* 0x0000000c092a7824 */ /* 0x000fc600078e02ff */
[----:B------:R-:W-:Y:S04]  /*8790*/  STL [R1+0xcf8], R40 ;  /* 0x000cf82801007387 */ /* 0x000fe80000100800 */
[----:B------:R2:W-:Y:S01]  /*87a0*/  STL [R1+0x5a4], R15 ;  /* 0x0005a40f01007387 */ /* 0x0005e20000100800 */
[----:B------:R-:W-:Y:S01]  /*87b0*/  IMAD.MOV.U32 R17, RZ, RZ, R11 ;  /* 0x000000ffff117224 */ /* 0x000fe200078e000b */
[----:B------:R-:W-:Y:S01]  /*87c0*/  ISETP.GE.U32.AND P5, PT, R43, 0x7fffff94, PT ;  /* 0x7fffff942b00780c */ /* 0x000fe20003fa6070 */
[----:B------:R-:W-:Y:S01]  /*87d0*/  IMAD.MOV.U32 R11, RZ, RZ, R72 ;  /* 0x000000ffff0b7224 */ /* 0x000fe200078e0048 */
[----:B------:R-:W-:Y:S01]  /*87e0*/  PRMT R18, RZ, 0x7610, R18 ;  /* 0x00007610ff127816 */ /* 0x000fe20000000012 */
[----:B------:R-:W-:Y:S01]  /*87f0*/  IMAD R43, R9, 0x14, RZ ;  /* 0x00000014092b7824 */ /* 0x000fe200078e02ff */
[----:B------:R-:W-:Y:S01]  /*8800*/  PRMT R22, RZ, 0x7610, R22 ;  /* 0x00007610ff167816 */ /* 0x000fe20000000016 */
[----:B------:R-:W-:-:S02]  /*8810*/  IMAD.MOV.U32 R10, RZ, RZ, R66 ;  /* 0x000000ffff0a7224 */ /* 0x000fc400078e0042 */
[C---:B0-----:R-:W-:Y:S01]  /*8820*/  IMAD.WIDE R24, R43.reuse, 0x2, R4 ;  /* 0x000000022b187825 */ /* 0x041fe200078e0204 */
[----:B------:R-:W-:Y:S02]  /*8830*/  PRMT R19, RZ, 0x7610, R19 ;  /* 0x00007610ff137816 */ /* 0x000fe40000000013 */
[----:B------:R-:W-:Y:S01]  /*8840*/  PRMT R28, RZ, 0x7610, R28 ;  /* 0x00007610ff1c7816 */ /* 0x000fe2000000001c */
[----:B--2---:R-:W-:Y:S01]  /*8850*/  IMAD.MOV.U32 R15, RZ, RZ, R10 ;  /* 0x000000ffff0f7224 */ /* 0x004fe200078e000a */
[----:B------:R-:W2:Y:S01]  /*8860*/  @!P2 LDG.E.U16 R22, desc[UR24][R24.64] ;  /* 0x000000181816a981 */ /* 0x000ea2000c1e1500 */
[----:B------:R-:W-:Y:S02]  /*8870*/  IMAD.MOV.U32 R10, RZ, RZ, R71 ;  /* 0x000000ffff0a7224 */ /* 0x000fe400078e0047 */
[----:B-1----:R-:W-:-:S05]  /*8880*/  IMAD.WIDE R20, R43, 0x2, R6 ;  /* 0x000000022b147825 */ /* 0x002fca00078e0206 */
[----:B------:R-:W2:Y:S04]  /*8890*/  @!P2 LDG.E.U16 R19, desc[UR24][R20.64] ;  /* 0x000000181413a981 */ /* 0x000ea8000c1e1500 */
[----:B---3--:R-:W-:Y:S04]  /*88a0*/  STL [R1+0xd84], R14 ;  /* 0x000d840e01007387 */ /* 0x008fe80000100800 */
[----:B----4-:R-:W-:Y:S04]  /*88b0*/  STL [R1+0x5bc], R12 ;  /* 0x0005bc0c01007387 */ /* 0x010fe80000100800 */
[----:B------:R0:W-:Y:S02]  /*88c0*/  STL [R1+0x5a0], R13 ;  /* 0x0005a00d01007387 */ /* 0x0001e40000100800 */
[----:B0-----:R-:W-:-:S02]  /*88d0*/  IMAD.MOV.U32 R13, RZ, RZ, R3 ;  /* 0x000000ffff0d7224 */ /* 0x001fc400078e0003 */
[----:B------:R-:W-:Y:S02]  /*88e0*/  IMAD.MOV.U32 R3, RZ, RZ, R73 ;  /* 0x000000ffff037224 */ /* 0x000fe400078e0049 */
[----:B------:R-:W-:-:S05]  /*88f0*/  IMAD.WIDE R72, R42, 0x2, R4 ;  /* 0x000000022a487825 */ /* 0x000fca00078e0204 */
[----:B------:R-:W3:Y:S01]  /*8900*/  @!P3 LDG.E.U16 R18, desc[UR24][R72.64] ;  /* 0x000000184812b981 */ /* 0x000ee2000c1e1500 */
[----:B------:R-:W-:Y:S02]  /*8910*/  IMAD.MOV.U32 R12, RZ, RZ, R2 ;  /* 0x000000ffff0c7224 */ /* 0x000fe400078e0002 */
[----:B------:R-:W-:Y:S02]  /*8920*/  IMAD.MOV.U32 R2, RZ, RZ, R70 ;  /* 0x000000ffff027224 */ /* 0x000fe400078e0046 */
[----:B------:R-:W-:-:S05]  /*8930*/  IMAD.WIDE R70, R42, 0x2, R6 ;  /* 0x000000022a467825 */ /* 0x000fca00078e0206 */
[----:B------:R-:W4:Y:S01]  /*8940*/  @!P3 LDG.E.U16 R28, desc[UR24][R70.64] ;  /* 0x00000018461cb981 */ /* 0x000f22000c1e1500 */
[----:B------:R-:W-:Y:S02]  /*8950*/  IMAD.MOV.U32 R66, RZ, RZ, R44 ;  /* 0x000000ffff427224 */ /* 0x000fe400078e002c */
[C---:B------:R-:W-:Y:S01]  /*8960*/  VIADD R44, R86.reuse, 0xffffffdb ;  /* 0xffffffdb562c7836 */ /* 0x040fe20000000000 */
[----:B------:R0:W-:Y:S01]  /*8970*/  STL.64 [R1+0x1f0], R72 ;  /* 0x0001f04801007387 */ /* 0x0001e20000100a00 */
[----:B------:R-:W-:-:S03]  /*8980*/  VIADD R42, R86, 0xffffffc3 ;  /* 0xffffffc3562a7836 */ /* 0x000fc60000000000 */
[----:B------:R1:W-:Y:S01]  /*8990*/  STL.64 [R1+0x1e8], R70 ;  /* 0x0001e84601007387 */ /* 0x0003e20000100a00 */
[----:B------:R-:W-:Y:S02]  /*89a0*/  ISETP.GE.U32.AND P4, PT, R44, 0x7fffff9c, PT ;  /* 0x7fffff9c2c00780c */ /* 0x000fe40003f86070 */
[----:B------:R-:W-:Y:S01]  /*89b0*/  ISETP.GE.U32.AND P2, PT, R42, 0x7fffff84, PT ;  /* 0x7fffff842a00780c */ /* 0x000fe20003f46070 */
[----:B0-----:R-:W4:Y:S01]  /*89c0*/  LDL.LU.64 R72, [R1+0xe68] ;  /* 0x000e680001487983 */ /* 0x001f220000300a00 */
[C---:B------:R-:W-:Y:S01]  /*89d0*/  IMAD R42, R9.reuse, 0x1c, RZ ;  /* 0x0000001c092a7824 */ /* 0x040fe200078e02ff */
[----:B------:R-:W-:Y:S01]  /*89e0*/  PRMT R40, RZ, 0x7610, R40 ;  /* 0x00007610ff287816 */ /* 0x000fe20000000028 */
[----:B------:R-:W-:Y:S01]  /*89f0*/  IMAD R43, R9, 0x24, RZ ;  /* 0x00000024092b7824 */ /* 0x000fe200078e02ff */
[----:B------:R-:W-:Y:S02]  /*8a00*/  PRMT R26, RZ, 0x7610, R26 ;  /* 0x00007610ff1a7816 */ /* 0x000fe4000000001a */
[----:B------:R-:W-:Y:S01]  /*8a10*/  PRMT R27, RZ, 0x7610, R27 ;  /* 0x00007610ff1b7816 */ /* 0x000fe2000000001b */
[----:B---3--:R-:W-:Y:S04]  /*8a20*/  STL [R1+0xd8c], R18 ;  /* 0x000d8c1201007387 */ /* 0x008fe80000100800 */
[----:B------:R-:W-:Y:S04]  /*8a30*/  STL.64 [R1+0x170], R24 ;  /* 0x0001701801007387 */ /* 0x000fe80000100a00 */
[----:B-1----:R-:W3:Y:S04]  /*8a40*/  LDL.LU.64 R70, [R1+0xe60] ;  /* 0x000e600001467983 */ /* 0x002ee80000300a00 */
[----:B------:R0:W-:Y:S04]  /*8a50*/  STL.64 [R1+0x168], R20 ;  /* 0x0001681401007387 */ /* 0x0001e80000100a00 */
[----:B--2---:R1:W-:Y:S04]  /*8a60*/  STL [R1+0x5cc], R22 ;  /* 0x0005cc1601007387 */ /* 0x0043e80000100800 */
[----:B------:R2:W-:Y:S01]  /*8a70*/  STL [R1+0x630], R19 ;  /* 0x0006301301007387 */ /* 0x0005e20000100800 */
[----:B0-----:R-:W-:-:S02]  /*8a80*/  IMAD.MOV.U32 R20, RZ, RZ, R12 ;  /* 0x000000ffff147224 */ /* 0x001fc400078e000c */
[----:B-1----:R-:W-:Y:S02]  /*8a90*/  IMAD.MOV.U32 R22, RZ, RZ, R17 ;  /* 0x000000ffff167224 */ /* 0x002fe400078e0011 */
[----:B------:R-:W-:Y:S02]  /*8aa0*/  IMAD.MOV.U32 R17, RZ, RZ, R15 ;  /* 0x000000ffff117224 */ /* 0x000fe400078e000f */
[----:B------:R-:W-:Y:S02]  /*8ab0*/  IMAD.MOV.U32 R15, RZ, RZ, R66 ;  /* 0x000000ffff0f7224 */ /* 0x000fe400078e0042 */
[----:B------:R-:W-:Y:S01]  /*8ac0*/  IMAD.MOV.U32 R12, RZ, RZ, R67 ;  /* 0x000000ffff0c7224 */ /* 0x000fe200078e0043 */
[----:B----4-:R0:W-:Y:S01]  /*8ad0*/  STL [R1+0x5c8], R28 ;  /* 0x0005c81c01007387 */ /* 0x0101e20000100800 */
[----:B------:R-:W-:-:S04]  /*8ae0*/  IMAD.WIDE R66, R42, 0x2, R6 ;  /* 0x000000022a427825 */ /* 0x000fc800078e0206 */
[----:B--2---:R-:W-:Y:S01]  /*8af0*/  IMAD.MOV.U32 R19, RZ, RZ, R13 ;  /* 0x000000ffff137224 */ /* 0x004fe200078e000d */
[----:B------:R-:W2:Y:S01]  /*8b00*/  @!P1 LDG.E.U16 R40, desc[UR24][R66.64] ;  /* 0x0000001842289981 */ /* 0x000ea2000c1e1500 */
[----:B------:R-:W-:Y:S02]  /*8b10*/  IMAD.MOV.U32 R21, RZ, RZ, R11 ;  /* 0x000000ffff157224 */ /* 0x000fe400078e000b */
[----:B------:R-:W-:Y:S02]  /*8b20*/  IMAD.MOV.U32 R13, RZ, RZ, R68 ;  /* 0x000000ffff0d7224 */ /* 0x000fe400078e0044 */
[----:B------:R-:W-:Y:S02]  /*8b30*/  IMAD.MOV.U32 R11, RZ, RZ, R69 ;  /* 0x000000ffff0b7224 */ /* 0x000fe400078e0045 */
[----:B0-----:R-:W-:-:S04]  /*8b40*/  IMAD.WIDE R28, R43, 0x2, R4 ;  /* 0x000000022b1c7825 */ /* 0x001fc800078e0204 */
[----:B------:R-:W-:Y:S01]  /*8b50*/  IMAD.WIDE R68, R42, 0x2, R4 ;  /* 0x000000022a447825 */ /* 0x000fe200078e0204 */
[----:B------:R-:W4:Y:S04]  /*8b60*/  @!P4 LDG.E.U16 R26, desc[UR24][R28.64] ;  /* 0x000000181c1ac981 */ /* 0x000f28000c1e1500 */
[----:B------:R-:W3:Y:S01]  /*8b70*/  @!P1 LDG.E.U16 R27, desc[UR24][R68.64] ;  /* 0x00000018441b9981 */ /* 0x000ee2000c1e1500 */
[----:B------:R-:W-:Y:S01]  /*8b80*/  VIADD R44, R86, 0xffffffcb ;  /* 0xffffffcb562c7836 */ /* 0x000fe20000000000 */
[----:B------:R-:W-:Y:S01]  /*8b90*/  PRMT R23, RZ, 0x7610, R23 ;  /* 0x00007610ff177816 */ /* 0x000fe20000000017 */
[----:B------:R-:W-:-:S03]  /*8ba0*/  IMAD.WIDE R24, R43, 0x2, R6 ;  /* 0x000000022b187825 */ /* 0x000fc600078e0206 */
[----:B------:R-:W-:Y:S01]  /*8bb0*/  ISETP.GE.U32.AND P3, PT, R44, 0x7fffff8c, PT ;  /* 0x7fffff8c2c00780c */ /* 0x000fe20003f66070 */
[C---:B------:R-:W-:Y:S01]  /*8bc0*/  VIADD R44, R86.reuse, 0xfffffffa ;  /* 0xfffffffa562c7836 */ /* 0x040fe20000000000 */
[----:B------:R0:W-:Y:S01]  /*8bd0*/  STL.64 [R1+0xf0], R68 ;  /* 0x0000f04401007387 */ /* 0x0001e20000100a00 */
[----:B------:R-:W-:-:S03]  /*8be0*/  VIADD R42, R86, 0xfffffff2 ;  /* 0xfffffff2562a7836 */ /* 0x000fc60000000000 */
[----:B------:R1:W-:Y:S01]  /*8bf0*/  STL.64 [R1+0xe8], R66 ;  /* 0x0000e84201007387 */ /* 0x0003e20000100a00 */
[----:B------:R-:W-:Y:S01]  /*8c00*/  ISETP.GE.U32.AND P1, PT, R44, 0x7fffffbb, PT ;  /* 0x7fffffbb2c00780c */ /* 0x000fe20003f26070 */
[----:B------:R-:W-:Y:S02]  /*8c10*/  IMAD R44, R9, 0x2c, RZ ;  /* 0x0000002c092c7824 */ /* 0x000fe400078e02ff */
[----:B------:R2:W3:Y:S04]  /*8c20*/  @!P4 LDG.E.U16 R23, desc[UR24][R24.64] ;  /* 0x000000181817c981 */ /* 0x0004e8000c1e1500 */
[----:B0-----:R-:W3:Y:S01]  /*8c30*/  LDL.LU.64 R68, [R1+0xe58] ;  /* 0x000e580001447983 */ /* 0x001ee20000300a00 */
[----:B------:R-:W-:-:S03]  /*8c40*/  ISETP.GE.U32.AND P4, PT, R42, 0x7fffffb3, PT ;  /* 0x7fffffb32a00780c */ /* 0x000fc60003f86070 */
[----:B-1----:R-:W3:Y:S01]  /*8c50*/  LDL.LU.64 R66, [R1+0xe50] ;  /* 0x000e500001427983 */ /* 0x002ee20000300a00 */
[----:B------:R-:W-:-:S03]  /*8c60*/  PRMT R32, RZ, 0x7610, R32 ;  /* 0x00007610ff207816 */ /* 0x000fc60000000020 */
[----:B------:R-:W-:Y:S01]  /*8c70*/  STL.64 [R1+0x70], R28 ;  /* 0x0000701c01007387 */ /* 0x000fe20000100a00 */
[----:B------:R-:W-:Y:S01]  /*8c80*/  IMAD.WIDE R42, R44, 0x2, R4 ;  /* 0x000000022c2a7825 */ /* 0x000fe200078e0204 */
[----:B------:R-:W-:-:S04]  /*8c90*/  PRMT R31, RZ, 0x7610, R31 ;  /* 0x00007610ff1f7816 */ /* 0x000fc8000000001f */
[----:B------:R-:W3:Y:S04]  /*8ca0*/  @!P5 LDG.E.U16 R32, desc[UR24][R42.64] ;  /* 0x000000182a20d981 */ /* 0x000ee8000c1e1500 */
[----:B--2---:R-:W-:Y:S04]  /*8cb0*/  STL [R1+0xcfc], R40 ;  /* 0x000cfc2801007387 */ /* 0x004fe80000100800 */
[----:B------:R-:W-:Y:S04]  /*8cc0*/  STL.64 [R1+0x68], R24 ;  /* 0x0000681801007387 */ /* 0x000fe80000100a00 */
[----:B----4-:R-:W-:Y:S04]  /*8cd0*/  STL [R1+0x62c], R26 ;  /* 0x00062c1a01007387 */ /* 0x010fe80000100800 */
[----:B---3--:R0:W-:Y:S02]  /*8ce0*/  STL [R1+0x61c], R27 ;  /* 0x00061c1b01007387 */ /* 0x0081e40000100800 */
[----:B0-----:R-:W-:-:S02]  /*8cf0*/  IMAD.MOV.U32 R27, RZ, RZ, R12 ;  /* 0x000000ffff1b7224 */ /* 0x001fc400078e000c */
[----:B------:R-:W-:Y:S02]  /*8d00*/  IMAD.MOV.U32 R12, RZ, RZ, R11 ;  /* 0x000000ffff0c7224 */ /* 0x000fe400078e000b */
[----:B------:R-:W-:Y:S02]  /*8d10*/  IMAD.MOV.U32 R11, RZ, RZ, R8 ;  /* 0x000000ffff0b7224 */ /* 0x000fe400078e0008 */
[----:B------:R-:W-:Y:S02]  /*8d20*/  IMAD.MOV.U32 R8, RZ, RZ, R45 ;  /* 0x000000ffff087224 */ /* 0x000fe400078e002d */
[----:B------:R-:W-:-:S05]  /*8d30*/  IMAD.WIDE R44, R44, 0x2, R6 ;  /* 0x000000022c2c7825 */ /* 0x000fca00078e0206 */
[----:B------:R0:W2:Y:S01]  /*8d40*/  @!P5 LDG.E.U16 R31, desc[UR24][R44.64] ;  /* 0x000000182c1fd981 */ /* 0x0000a2000c1e1500 */
[----:B------:R-:W-:Y:S02]  /*8d50*/  IMAD.MOV.U32 R24, RZ, RZ, R48 ;  /* 0x000000ffff187224 */ /* 0x000fe400078e0030 */
[----:B------:R-:W-:Y:S01]  /*8d60*/  IMAD R48, R9, 0x34, RZ ;  /* 0x0000003409307824 */ /* 0x000fe200078e02ff */
[----:B------:R1:W-:Y:S01]  /*8d70*/  STL [R1+0x624], R23 ;  /* 0x0006241701007387 */ /* 0x0003e20000100800 */
[----:B------:R-:W-:Y:S01]  /*8d80*/  IMAD.MOV.U32 R26, RZ, RZ, R21 ;  /* 0x000000ffff1a7224 */ /* 0x000fe200078e0015 */
[----:B------:R-:W-:Y:S01]  /*8d90*/  PRMT R30, RZ, 0x7610, R30 ;  /* 0x00007610ff1e7816 */ /* 0x000fe2000000001e */
[----:B------:R-:W-:Y:S01]  /*8da0*/  IMAD.MOV.U32 R28, RZ, RZ, R13 ;  /* 0x000000ffff1c7224 */ /* 0x000fe200078e000d */
[----:B------:R-:W-:Y:S01]  /*8db0*/  PRMT R0, RZ, 0x7610, R0 ;  /* 0x00007610ff007816 */ /* 0x000fe20000000000 */
[----:B------:R-:W-:Y:S02]  /*8dc0*/  IMAD.MOV.U32 R29, RZ, RZ, R47 ;  /* 0x000000ffff1d7224 */ /* 0x000fe400078e002f */
[----:B------:R-:W-:Y:S01]  /*8dd0*/  IMAD.MOV.U32 R13, RZ, RZ, R46 ;  /* 0x000000ffff0d7224 */ /* 0x000fe200078e002e */
[----:B------:R-:W-:Y:S01]  /*8de0*/  STL [R1+0xac8], R42 ;  /* 0x000ac82a01007387 */ /* 0x000fe20000100800 */
[----:B------:R-:W-:-:S02]  /*8df0*/  IMAD.MOV.U32 R25, RZ, RZ, R22 ;  /* 0x000000ffff197224 */ /* 0x000fc400078e0016 */
[----:B-1----:R-:W-:Y:S02]  /*8e00*/  IMAD.MOV.U32 R23, RZ, RZ, R49 ;  /* 0x000000ffff177224 */ /* 0x002fe400078e0031 */
[C---:B------:R-:W-:Y:S01]  /*8e10*/  IMAD.WIDE R46, R48.reuse, 0x2, R4 ;  /* 0x00000002302e7825 */ /* 0x040fe200078e0204 */
[----:B------:R-:W-:Y:S03]  /*8e20*/  STL [R1+0xbc0], R42 ;  /* 0x000bc02a01007387 */ /* 0x000fe60000100800 */
[----:B------:R-:W-:Y:S02]  /*8e30*/  IMAD.MOV.U32 R21, RZ, RZ, R51 ;  /* 0x000000ffff157224 */ /* 0x000fe400078e0033 */
[----:B------:R-:W-:Y:S02]  /*8e40*/  IMAD.MOV.U32 R22, RZ, RZ, R50 ;  /* 0x000000ffff167224 */ /* 0x000fe400078e0032 */
[----:B------:R-:W-:Y:S01]  /*8e50*/  IMAD.WIDE R48, R48, 0x2, R6 ;  /* 0x0000000230307825 */ /* 0x000fe200078e0206 */
[----:B------:R-:W-:Y:S03]  /*8e60*/  STL [R1+0xda8], R42 ;  /* 0x000da82a01007387 */ /* 0x000fe60000100800 */
[----:B------:R-:W-:Y:S01]  /*8e70*/  IMAD.MOV.U32 R33, RZ, RZ, R27 ;  /* 0x000000ffff217224 */ /* 0x000fe200078e001b */
[----:B------:R-:W3:Y:S01]  /*8e80*/  @!P3 LDG.E.U16 R30, desc[UR24][R46.64] ;  /* 0x000000182e1eb981 */ /* 0x000ee2000c1e1500 */
[----:B------:R-:W-:-:S02]  /*8e90*/  VIADD R51, R86, 0xffffffea ;  /* 0xffffffea56337836 */ /* 0x000fc40000000000 */
[----:B------:R-:W-:Y:S01]  /*8ea0*/  VIADD R50, R86, 0xffffffe2 ;  /* 0xffffffe256327836 */ /* 0x000fe20000000000 */
[----:B------:R-:W4:Y:S01]  /*8eb0*/  @!P3 LDG.E.U16 R0, desc[UR24][R48.64] ;  /* 0x000000183000b981 */ /* 0x000f22000c1e1500 */
[----:B------:R-:W-:Y:S02]  /*8ec0*/  IMAD.MOV.U32 R27, RZ, RZ, R26 ;  /* 0x000000ffff1b7224 */ /* 0x000fe400078e001a */
[----:B------:R-:W-:Y:S01]  /*8ed0*/  IMAD.MOV.U32 R26, RZ, RZ, R52 ;  /* 0x000000ffff1a7224 */ /* 0x000fe200078e0034 */
[----:B------:R-:W-:Y:S01]  /*8ee0*/  STL [R1+0xac4], R43 ;  /* 0x000ac42b01007387 */ /* 0x000fe20000100800 */
[----:B------:R-:W-:Y:S01]  /*8ef0*/  IMAD R52, R9, 0x3c, RZ ;  /* 0x0000003c09347824 */ /* 0x000fe200078e02ff */
[----:B------:R-:W-:Y:S02]  /*8f00*/  ISETP.GE.U32.AND P5, PT, R51, 0x7fffffab, PT ;  /* 0x7fffffab3300780c */ /* 0x000fe40003fa6070 */
[----:B------:R-:W-:Y:S01]  /*8f10*/  STL [R1+0xbc4], R43 ;  /* 0x000bc42b01007387 */ /* 0x000fe20000100800 */
[----:B------:R-:W-:Y:S01]  /*8f20*/  ISETP.GE.U32.AND P3, PT, R50, 0x7fffffa3, PT ;  /* 0x7fffffa33200780c */ /* 0x000fe20003f66070 */
[----:B------:R-:W-:Y:S01]  /*8f30*/  IMAD.WIDE R50, R52, 0x2, R4 ;  /* 0x0000000234327825 */ /* 0x000fe200078e0204 */
[----:B------:R-:W-:Y:S01]  /*8f40*/  PRMT R65, RZ, 0x7610, R65 ;  /* 0x00007610ff417816 */ /* 0x000fe20000000041 */
[----:B------:R-:W-:Y:S04]  /*8f50*/  STL [R1+0xdb0], R43 ;  /* 0x000db02b01007387 */ /* 0x000fe80000100800 */
[----:B------:R-:W-:Y:S04]  /*8f60*/  STL [R1+0xad0], R44 ;  /* 0x000ad02c01007387 */ /* 0x000fe80000100800 */
[----:B------:R1:W-:Y:S04]  /*8f70*/  STL [R1+0x614], R32 ;  /* 0x0006142001007387 */ /* 0x0003e80000100800 */
[----:B------:R-:W-:Y:S04]  /*8f80*/  STL [R1+0xbc8], R44 ;  /* 0x000bc82c01007387 */ /* 0x000fe80000100800 */
[----:B------:R-:W-:Y:S04]  /*8f90*/  STL [R1+0xdb8], R44 ;  /* 0x000db82c01007387 */ /* 0x000fe80000100800 */
[----:B------:R-:W-:Y:S04]  /*8fa0*/  STL [R1+0xacc], R45 ;  /* 0x000acc2d01007387 */ /* 0x000fe80000100800 */
[----:B------:R-:W-:Y:S04]  /*8fb0*/  STL [R1+0xbcc], R45 ;  /* 0x000bcc2d01007387 */ /* 0x000fe80000100800 */
[----:B------:R0:W-:Y:S04]  /*8fc0*/  STL [R1+0xdc0], R45 ;  /* 0x000dc02d01007387 */ /* 0x0001e80000100800 */
[----:B------:R-:W4:Y:S01]  /*8fd0*/  @!P2 LDG.E.U16 R65, desc[UR24][R50.64] ;  /* 0x000000183241a981 */ /* 0x000f22000c1e1500 */
[----:B------:R-:W-:Y:S01]  /*8fe0*/  PRMT R64, RZ, 0x7610, R64 ;  /* 0x00007610ff407816 */ /* 0x000fe20000000040 */
[----:B-1----:R-:W-:-:S02]  /*8ff0*/  IMAD.MOV.U32 R32, RZ, RZ, R23 ;  /* 0x000000ffff207224 */ /* 0x002fc400078e0017 */
[----:B------:R-:W-:Y:S02]  /*9000*/  IMAD.MOV.U32 R23, RZ, RZ, R22 ;  /* 0x000000ffff177224 */ /* 0x000fe400078e0016 */
[----:B------:R-:W-:Y:S02]  /*9010*/  IMAD.MOV.U32 R22, RZ, RZ, R91 ;  /* 0x000000ffff167224 */ /* 0x000fe400078e005b */
[----:B------:R-:W-:Y:S02]  /*9020*/  IMAD.MOV.U32 R91, RZ, RZ, R54 ;  /* 0x000000ffff5b7224 */ /* 0x000fe400078e0036 */
[----:B------:R-:W-:Y:S01]  /*9030*/  IMAD R54, R9, 0x5, RZ ;  /* 0x0000000509367824 */ /* 0x000fe200078e02ff */
[----:B------:R-:W-:Y:S02]  /*9040*/  PRMT R41, RZ, 0x7610, R41 ;  /* 0x00007610ff297816 */ /* 0x000fe40000000029 */
[----:B------:R-:W-:Y:S01]  /*9050*/  PRMT R40, RZ, 0x7610, R40 ;  /* 0x00007610ff287816 */ /* 0x000fe20000000028 */
[----:B0-----:R-:W-:-:S04]  /*9060*/  IMAD.WIDE R44, R54, 0x2, R4 ;  /* 0x00000002362c7825 */ /* 0x001fc800078e0204 */
[----:B------:R-:W-:Y:S01]  /*9070*/  IMAD.WIDE R42, R54, 0x2, R6 ;  /* 0x00000002362a7825 */ /* 0x000fe200078e0206 */
[----:B------:R0:W4:Y:S04]  /*9080*/  @!P1 LDG.E.U16 R41, desc[UR24][R44.64] ;  /* 0x000000182c299981 */ /* 0x000128000c1e1500 */
[----:B------:R1:W4:Y:S04]  /*9090*/  @!P1 LDG.E.U16 R40, desc[UR24][R42.64] ;  /* 0x000000182a289981 */ /* 0x000328000c1e1500 */
[----:B--2---:R2:W-:Y:S02]  /*90a0*/  STL [R1+0x610], R31 ;  /* 0x0006101f01007387 */ /* 0x0045e40000100800 */
[----:B--2---:R-:W-:-:S02]  /*90b0*/  IMAD.MOV.U32 R31, RZ, RZ, R29 ;  /* 0x000000ffff1f7224 */ /* 0x004fc400078e001d */
[----:B------:R-:W-:Y:S02]  /*90c0*/  IMAD.MOV.U32 R29, RZ, RZ, R87 ;  /* 0x000000ffff1d7224 */ /* 0x000fe400078e0057 */
[----:B------:R-:W-:Y:S02]  /*90d0*/  IMAD.MOV.U32 R87, RZ, RZ, R53 ;  /* 0x000000ffff577224 */ /* 0x000fe400078e0035 */
[----:B------:R-:W-:-:S05]  /*90e0*/  IMAD.WIDE R52, R52, 0x2, R6 ;  /* 0x0000000234347825 */ /* 0x000fca00078e0206 */
[----:B------:R-:W2:Y:S04]  /*90f0*/  @!P2 LDG.E.U16 R64, desc[UR24][R52.64] ;  /* 0x000000183440a981 */ /* 0x000ea8000c1e1500 */
[----:B------:R-:W-:Y:S04]  /*9100*/  STL [R1+0xad8], R46 ;  /* 0x000ad82e01007387 */ /* 0x000fe80000100800 */
[----:B------:R-:W-:Y:S04]  /*9110*/  STL [R1+0xbd0], R46 ;  /* 0x000bd02e01007387 */ /* 0x000fe80000100800 */
[----:B------:R-:W-:Y:S04]  /*9120*/  STL [R1+0xdc4], R46 ;  /* 0x000dc42e01007387 */ /* 0x000fe80000100800 */
[----:B------:R-:W-:Y:S04]  /*9130*/  STL [R1+0xad4], R47 ;  /* 0x000ad42f01007387 */ /* 0x000fe80000100800 */
[----:B------:R-:W-:Y:S04]  /*9140*/  STL [R1+0xbd4], R47 ;  /* 0x000bd42f01007387 */ /* 0x000fe80000100800 */
[----:B------:R-:W-:Y:S04]  /*9150*/  STL [R1+0xdc8], R47 ;  /* 0x000dc82f01007387 */ /* 0x000fe80000100800 */
[----:B---3--:R-:W-:Y:S04]  /*9160*/  STL [R1+0x60c], R30 ;  /* 0x00060c1e01007387 */ /* 0x008fe80000100800 */
[----:B----4-:R3:W-:Y:S04]  /*9170*/  STL [R1+0x608], R0 ;  /* 0x0006080001007387 */ /* 0x0107e80000100800 */
[----:B------:R-:W-:Y:S04]  /*9180*/  STL [R1+0xae0], R48 ;  /* 0x000ae03001007387 */ /* 0x000fe80000100800 */
[----:B------:R-:W-:Y:S04]  /*9190*/  STL [R1+0xbd8], R48 ;  /* 0x000bd83001007387 */ /* 0x000fe80000100800 */
[----:B------:R-:W-:Y:S04]  /*91a0*/  STL [R1+0xdcc], R48 ;  /* 0x000dcc3001007387 */ /* 0x000fe80000100800 */
[----:B------:R-:W-:Y:S04]  /*91b0*/  STL [R1+0xadc], R49 ;  /* 0x000adc3101007387 */ /* 0x000fe80000100800 */
[----:B------:R-:W-:Y:S04]  /*91c0*/  STL [R1+0xbdc], R49 ;  /* 0x000bdc3101007387 */ /* 0x000fe80000100800 */
[----:B------:R-:W-:Y:S04]  /*91d0*/  STL [R1+0xdd0], R49 ;  /* 0x000dd03101007387 */ /* 0x000fe80000100800 */
[----:B------:R4:W-:Y:S01]  /*91e0*/  STL [R1+0x5fc], R65 ;  /* 0x0005fc4101007387 */ /* 0x0009e20000100800 */
[----:B---3--:R-:W-:-:S03]  /*91f0*/  IMAD.MOV.U32 R0, RZ, RZ, R21 ;  /* 0x000000ffff007224 */ /* 0x008fc600078e0015 */
[----:B----4-:R-:W3:Y:S04]  /*9200*/  LDL.LU R65, [R1+0xe4c] ;  /* 0x000e4c0001417983 */ /* 0x010ee80000300800 */
[----:B------:R-:W-:Y:S04]  /*9210*/  STL [R1+0xae8], R50 ;  /* 0x000ae83201007387 */ /* 0x000fe80000100800 */
[----:B------:R0:W-:Y:S04]  /*9220*/  STL.64 [R1+0x260], R44 ;  /* 0x0002602c01007387 */ /* 0x0001e80000100a00 */
[----:B------:R-:W-:Y:S04]  /*9230*/  STL [R1+0xbe0], R50 ;  /* 0x000be03201007387 */ /* 0x000fe80000100800 */
[----:B------:R1:W-:Y:S01]  /*9240*/  STL.64 [R1+0x258], R42 ;  /* 0x0002582a01007387 */ /* 0x0003e20000100a00 */
[----:B------:R-:W-:-:S03]  /*9250*/  IMAD.MOV.U32 R21, RZ, RZ, R56 ;  /* 0x000000ffff157224 */ /* 0x000fc600078e0038 */
[----:B------:R-:W-:Y:S01]  /*9260*/  STL [R1+0xdd4], R50 ;  /* 0x000dd43201007387 */ /* 0x000fe20000100800 */
[----:B------:R-:W-:-:S03]  /*9270*/  VIADD R56, R86, 0xffffffd2 ;  /* 0xffffffd256387836 */ /* 0x000fc60000000000 */
[----:B------:R-:W-:Y:S04]  /*9280*/  STL [R1+0xae4], R51 ;  /* 0x000ae43301007387 */ /* 0x000fe80000100800 */
[----:B------:R-:W-:Y:S04]  /*9290*/  STL [R1+0xbe4], R51 ;  /* 0x000be43301007387 */ /* 0x000fe80000100800 */
[----:B------:R-:W-:Y:S01]  /*92a0*/  STL [R1+0xdd8], R51 ;  /* 0x000dd83301007387 */ /* 0x000fe20000100800 */
[----:B------:R-:W-:Y:S01]  /*92b0*/  ISETP.GE.U32.AND P1, PT, R56, 0x7fffff93, PT ;  /* 0x7fffff933800780c */ /* 0x000fe20003f26070 */
[----:B------:R-:W-:-:S02]  /*92c0*/  IMAD R54, R9, 0xd, RZ ;  /* 0x0000000d09367824 */ /* 0x000fc400078e02ff */
[----:B------:R-:W-:Y:S01]  /*92d0*/  IMAD R56, R9, 0x15, RZ ;  /* 0x0000001509387824 */ /* 0x000fe200078e02ff */
[----:B------:R-:W-:Y:S01]  /*92e0*/  PRMT R46, RZ, 0x7610, R46 ;  /* 0x00007610ff2e7816 */ /* 0x000fe2000000002e */
[----:B0-----:R-:W-:Y:S01]  /*92f0*/  IMAD.WIDE R44, R54, 0x2, R6 ;  /* 0x00000002362c7825 */ /* 0x001fe200078e0206 */
[----:B------:R-:W-:Y:S02]  /*9300*/  PRMT R34, RZ, 0x7610, R34 ;  /* 0x00007610ff227816 */ /* 0x000fe40000000022 */
[----:B------:R-:W-:Y:S01]  /*9310*/  PRMT R37, RZ, 0x7610, R37 ;  /* 0x00007610ff257816 */ /* 0x000fe20000000025 */
[----:B-1----:R-:W-:Y:S01]  /*9320*/  IMAD.WIDE R42, R56, 0x2, R4 ;  /* 0x00000002382a7825 */ /* 0x002fe200078e0204 */
[----:B------:R-:W-:Y:S02]  /*9330*/  PRMT R36, RZ, 0x7610, R36 ;  /* 0x00007610ff247816 */ /* 0x000fe40000000024 */
[----:B------:R0:W4:Y:S04]  /*9340*/  @!P4 LDG.E.U16 R34, desc[UR24][R44.64] ;  /* 0x000000182c22c981 */ /* 0x000128000c1e1500 */
[----:B------:R1:W3:Y:S01]  /*9350*/  @!P5 LDG.E.U16 R37, desc[UR24][R42.64] ;  /* 0x000000182a25d981 */ /* 0x0002e2000c1e1500 */
[----:B------:R-:W-:-:S02]  /*9360*/  PRMT R39, RZ, 0x7610, R39 ;  /* 0x00007610ff277816 */ /* 0x000fc40000000027 */
[----:B------:R-:W-:Y:S01]  /*9370*/  PRMT R35, RZ, 0x7610, R35 ;  /* 0x00007610ff237816 */ /* 0x000fe20000000023 */
[----:B--2---:R2:W-:Y:S04]  /*9380*/  STL [R1+0x5f8], R64 ;  /* 0x0005f84001007387 */ /* 0x0045e80000100800 */
[----:B--2---:R-:W2:Y:S04]  /*9390*/  LDL.LU R64, [R1+0xe48] ;  /* 0x000e480001407983 */ /* 0x004ea80000300800 */
[----:B------:R-:W-:Y:S04]  /*93a0*/  STL [R1+0xaf0], R52 ;  /* 0x000af03401007387 */ /* 0x000fe80000100800 */
[----:B------:R-:W-:Y:S04]  /*93b0*/  STL [R1+0xbe8], R52 ;  /* 0x000be83401007387 */ /* 0x000fe80000100800 */
[----:B------:R-:W-:Y:S04]  /*93c0*/  STL [R1+0xddc], R52 ;  /* 0x000ddc3401007387 */ /* 0x000fe80000100800 */
[----:B------:R-:W-:Y:S04]  /*93d0*/  STL [R1+0xaec], R53 ;  /* 0x000aec3501007387 */ /* 0x000fe80000100800 */
[----:B------:R-:W-:Y:S04]  /*93e0*/  STL [R1+0xbec], R53 ;  /* 0x000bec3501007387 */ /* 0x000fe80000100800 */
[----:B------:R0:W-:Y:S04]  /*93f0*/  STL [R1+0xde0], R53 ;  /* 0x000de03501007387 */ /* 0x0001e80000100800 */
[----:B------:R-:W-:Y:S04]  /*9400*/  STL [R1+0x604], R41 ;  /* 0x0006042901007387 */ /* 0x000fe80000100800 */
[----:B------:R1:W-:Y:S01]  /*9410*/  STL [R1+0x600], R40 ;  /* 0x0006002801007387 */ /* 0x0003e20000100800 */
[----:B0-----:R-:W-:-:S04]  /*9420*/  IMAD.WIDE R52, R54, 0x2, R4 ;  /* 0x0000000236347825 */ /* 0x001fc800078e0204 */
[----:B------:R-:W-:Y:S01]  /*9430*/  VIADD R54, R86, 0xffffffc2 ;  /* 0xffffffc256367836 */ /* 0x000fe20000000000 */
[----:B------:R-:W2:Y:S01]  /*9440*/  @!P4 LDG.E.U16 R46, desc[UR24][R52.64] ;  /* 0x00000018342ec981 */ /* 0x000ea2000c1e1500 */
[----:B-1----:R-:W-:-:S03]  /*9450*/  IMAD.WIDE R40, R56, 0x2, R6 ;  /* 0x0000000238287825 */ /* 0x002fc600078e0206 */
[----:B------:R-:W-:Y:S04]  /*9460*/  STL.64 [R1+0x1e0], R52 ;  /* 0x0001e03401007387 */ /* 0x000fe80000100a00 */
[----:B------:R0:W3:Y:S01]  /*9470*/  @!P5 LDG.E.U16 R36, desc[UR24][R40.64] ;  /* 0x000000182824d981 */ /* 0x0000e2000c1e1500 */
[----:B------:R-:W-:Y:S01]  /*9480*/  ISETP.GE.U32.AND P5, PT, R54, 0x7fffff83, PT ;  /* 0x7fffff833600780c */ /* 0x000fe20003fa6070 */
[----:B------:R-:W-:Y:S02]  /*9490*/  IMAD R54, R9, 0x1d, RZ ;  /* 0x0000001d09367824 */ /* 0x000fe400078e02ff */
[----:B------:R1:W-:Y:S04]  /*94a0*/  STL.64 [R1+0x1d8], R44 ;  /* 0x0001d82c01007387 */ /* 0x0003e80000100a00 */
[----:B------:R0:W-:Y:S01]  /*94b0*/  STL.64 [R1+0x160], R42 ;  /* 0x0001602a01007387 */ /* 0x0001e20000100a00 */
[----:B-1----:R-:W-:-:S04]  /*94c0*/  IMAD.WIDE R44, R54, 0x2, R4 ;  /* 0x00000002362c7825 */ /* 0x002fc800078e0204 */
[----:B0-----:R-:W-:Y:S01]  /*94d0*/  IMAD.WIDE R42, R54, 0x2, R6 ;  /* 0x00000002362a7825 */ /* 0x001fe200078e0206 */
[----:B------:R-:W3:Y:S04]  /*94e0*/  @!P3 LDG.E.U16 R39, desc[UR24][R44.64] ;  /* 0x000000182c27b981 */ /* 0x000ee8000c1e1500 */
[----:B------:R-:W3:Y:S01]  /*94f0*/  @!P3 LDG.E.U16 R35, desc[UR24][R42.64] ;  /* 0x000000182a23b981 */ /* 0x000ee2000c1e1500 */
[----:B------:R-:W-:Y:S02]  /*9500*/  IMAD.MOV.U32 R30, RZ, RZ, R28 ;  /* 0x000000ffff1e7224 */ /* 0x000fe400078e001c */
[----:B------:R-:W-:Y:S02]  /*9510*/  IMAD.MOV.U32 R28, RZ, RZ, R57 ;  /* 0x000000ffff1c7224 */ /* 0x000fe400078e0039 */
[----:B------:R-:W-:-:S05]  /*9520*/  VIADD R57, R86, 0xffffffda ;  /* 0xffffffda56397836 */ /* 0x000fca0000000000 */
[----:B------:R-:W-:Y:S01]  /*9530*/  ISETP.GE.U32.AND P2, PT, R57, 0x7fffff9b, PT ;  /* 0x7fffff9b3900780c */ /* 0x000fe20003f46070 */
[----:B------:R-:W-:Y:S01]  /*9540*/  IMAD R56, R9, 0x25, RZ ;  /* 0x0000002509387824 */ /* 0x000fe200078e02ff */
[----:B------:R0:W-:Y:S01]  /*9550*/  STL.64 [R1+0x158], R40 ;  /* 0x0001582801007387 */ /* 0x0001e20000100a00 */
[----:B------:R-:W-:Y:S02]  /*9560*/  PRMT R38, RZ, 0x7610, R38 ;  /* 0x00007610ff267816 */ /* 0x000fe40000000026 */
[----:B0-----:R-:W-:-:S08]  /*9570*/  IMAD.WIDE R40, R56, 0x2, R4 ;  /* 0x0000000238287825 */ /* 0x001fd000078e0204 */
[----:B------:R0:W3:Y:S01]  /*9580*/  @!P2 LDG.E.U16 R38, desc[UR24][R40.64] ;  /* 0x000000182826a981 */ /* 0x0000e2000c1e1500 */
[----:B------:R-:W-:Y:S01]  /*9590*/  PRMT R16, RZ, 0x7610, R16 ;  /* 0x00007610ff107816 */ /* 0x000fe20000000010 */
[C---:B------:R-:W-:Y:S01]  /*95a0*/  VIADD R54, R86.reuse, 0xfffffff9 ;  /* 0xfffffff956367836 */ /* 0x040fe20000000000 */
[----:B------:R-:W-:Y:S01]  /*95b0*/  PRMT R18, RZ, 0x7610, R18 ;  /* 0x00007610ff127816 */ /* 0x000fe20000000012 */
[----:B------:R-:W-:-:S03]  /*95c0*/  VIADD R57, R86, 0xffffffca ;  /* 0xffffffca56397836 */ /* 0x000fc60000000000 */
[----:B------:R-:W-:Y:S02]  /*95d0*/  ISETP.GE.U32.AND P3, PT, R54, 0x7fffffba, PT ;  /* 0x7fffffba3600780c */ /* 0x000fe40003f66070 */
[----:B------:R-:W-:Y:S02]  /*95e0*/  ISETP.GE.U32.AND P4, PT, R57, 0x7fffff8b, PT ;  /* 0x7fffff8b3900780c */ /* 0x000fe40003f86070 */
[----:B------:R-:W-:Y:S01]  /*95f0*/  PRMT R14, RZ, 0x7610, R14 ;  /* 0x00007610ff0e7816 */ /* 0x000fe2000000000e */
[----:B--2---:R-:W-:Y:S04]  /*9600*/  STL [R1+0x5f4], R46 ;  /* 0x0005f42e01007387 */ /* 0x004fe80000100800 */
[----:B----4-:R1:W-:Y:S02]  /*9610*/  STL [R1+0x5f0], R34 ;  /* 0x0005f02201007387 */ /* 0x0103e40000100800 */
[----:B-1----:R-:W-:-:S02]  /*9620*/  IMAD.MOV.U32 R34, RZ, RZ, R33 ;  /* 0x000000ffff227224 */ /* 0x002fc400078e0021 */
[----:B------:R-:W-:Y:S02]  /*9630*/  IMAD.MOV.U32 R33, RZ, RZ, R27 ;  /* 0x000000ffff217224 */ /* 0x000fe400078e001b */
[----:B------:R-:W-:Y:S02]  /*9640*/  IMAD.MOV.U32 R27, RZ, RZ, R20 ;  /* 0x000000ffff1b7224 */ /* 0x000fe400078e0014 */
[----:B------:R-:W-:Y:S02]  /*9650*/  IMAD.MOV.U32 R20, RZ, RZ, R17 ;  /* 0x000000ffff147224 */ /* 0x000fe400078e0011 */
[----:B------:R-:W2:Y:S04]  /*9660*/  LDL.LU R17, [R1+0x44] ;  /* 0x0000440001117983 */ /* 0x000ea80000300800 */
[----:B---3--:R-:W-:Y:S04]  /*9670*/  STL [R1+0x5ec], R37 ;  /* 0x0005ec2501007387 */ /* 0x008fe80000100800 */
[----:B------:R1:W-:Y:S04]  /*9680*/  STL [R1+0x5e8], R36 ;  /* 0x0005e82401007387 */ /* 0x0003e80000100800 */
[----:B------:R-:W-:Y:S04]  /*9690*/  STL.64 [R1+0xe0], R44 ;  /* 0x0000e02c01007387 */ /* 0x000fe80000100a00 */
[----:B------:R-:W-:Y:S01]  /*96a0*/  STL.64 [R1+0xd8], R42 ;  /* 0x0000d82a01007387 */ /* 0x000fe20000100a00 */
[----:B-1----:R-:W-:-:S03]  /*96b0*/  IMAD.WIDE R36, R56, 0x2, R6 ;  /* 0x0000000238247825 */ /* 0x002fc600078e0206 */
[----:B------:R-:W-:Y:S04]  /*96c0*/  STL.64 [R1+0x60], R40 ;  /* 0x0000602801007387 */ /* 0x000fe80000100a00 */
[----:B------:R-:W-:Y:S04]  /*96d0*/  STL [R1+0x5e4], R39 ;  /* 0x0005e42701007387 */ /* 0x000fe80000100800 */
[----:B------:R1:W-:Y:S04]  /*96e0*/  STL [R1+0x5e0], R35 ;  /* 0x0005e02301007387 */ /* 0x0003e80000100800 */
[----:B------:R-:W3:Y:S01]  /*96f0*/  @!P2 LDG.E.U16 R16, desc[UR24][R36.64] ;  /* 0x000000182410a981 */ /* 0x000ee2000c1e1500 */
[----:B-1----:R-:W-:-:S02]  /*9700*/  IMAD.MOV.U32 R35, RZ, RZ, R34 ;  /* 0x000000ffff237224 */ /* 0x002fc400078e0022 */
[----:B------:R-:W-:Y:S02]  /*9710*/  IMAD.MOV.U32 R34, RZ, RZ, R32 ;  /* 0x000000ffff227224 */ /* 0x000fe400078e0020 */
[----:B------:R-:W-:Y:S02]  /*9720*/  IMAD.MOV.U32 R32, RZ, RZ, R0 ;  /* 0x000000ffff207224 */ /* 0x000fe400078e0000 */
[----:B------:R-:W-:Y:S02]  /*9730*/  IMAD.MOV.U32 R0, RZ, RZ, R13 ;  /* 0x000000ffff007224 */ /* 0x000fe400078e000d */
[----:B------:R-:W-:Y:S02]  /*9740*/  IMAD.MOV.U32 R13, RZ, RZ, R8 ;  /* 0x000000ffff0d7224 */ /* 0x000fe400078e0008 */
[----:B------:R-:W4:Y:S01]  /*9750*/  LDL.LU R8, [R1+0xd0] ;  /* 0x0000d00001087983 */ /* 0x000f220000300800 */
[----:B------:R-:W-:Y:S01]  /*9760*/  IMAD R56, R9, 0x2d, RZ ;  /* 0x0000002d09387824 */ /* 0x000fe200078e02ff */
[----:B------:R-:W-:-:S02]  /*9770*/  ISETP.NE.AND P2, PT, R55, RZ, PT ;  /* 0x000000ff3700720c */ /* 0x000fc40003f45270 */
[----:B0-----:R-:W-:Y:S01]  /*9780*/  LOP3.LUT R40, RZ, R55, RZ, 0x33, !PT ;  /* 0x00000037ff287212 */ /* 0x001fe200078e33ff */
[----:B------:R-:W-:-:S05]  /*9790*/  IMAD.WIDE R54, R56, 0x2, R4 ;  /* 0x0000000238367825 */ /* 0x000fca00078e0204 */
[----:B------:R-:W2:Y:S01]  /*97a0*/  @!P1 LDG.E.U16 R18, desc[UR24][R54.64] ;  /* 0x0000001836129981 */ /* 0x000ea2000c1e1500 */
[----:B------:R-:W-:-:S05]  /*97b0*/  IMAD.WIDE R56, R56, 0x2, R6 ;  /* 0x0000000238387825 */ /* 0x000fca00078e0206 */
[----:B------:R-:W2:Y:S04]  /*97c0*/  @!P1 LDG.E.U16 R14, desc[UR24][R56.64] ;  /* 0x00000018380e9981 */ /* 0x000ea8000c1e1500 */
[----:B------:R-:W-:Y:S04]  /*97d0*/  STL.64 [R1+0x58], R36 ;  /* 0x0000582401007387 */ /* 0x000fe80000100a00 */
[----:B------:R0:W-:Y:S02]  /*97e0*/  STL [R1+0x5dc], R38 ;  /* 0x0005dc2601007387 */ /* 0x0001e40000100800 */
[----:B0-----:R-:W0:Y:S02]  /*97f0*/  S2R R38, SR_TID.X ;  /* 0x0000000000267919 */ /* 0x001e240000002100 */
[----:B0-----:R-:W-:Y:S01]  /*9800*/  LOP3.LUT R38, R38, 0x3f, RZ, 0xc0, !PT ;  /* 0x0000003f26267812 */ /* 0x001fe200078ec0ff */
[----:B---3--:R0:W-:Y:S02]  /*9810*/  STL [R1+0x5d8], R16 ;  /* 0x0005d81001007387 */ /* 0x0081e40000100800 */
[----:B0-----:R-:W-:-:S02]  /*9820*/  IMAD.MOV.U32 R16, RZ, RZ, R35 ;  /* 0x000000ffff107224 */ /* 0x001fc400078e0023 */
[----:B------:R-:W-:Y:S02]  /*9830*/  IMAD.MOV.U32 R35, RZ, RZ, R32 ;  /* 0x000000ffff237224 */ /* 0x000fe400078e0020 */
[----:B------:R-:W-:Y:S02]  /*9840*/  IMAD.MOV.U32 R36, RZ, RZ, R16 ;  /* 0x000000ffff247224 */ /* 0x000fe400078e0010 */
[----:B----4-:R-:W-:Y:S02]  /*9850*/  IMAD.MOV.U32 R32, RZ, RZ, R8 ;  /* 0x000000ffff207224 */ /* 0x010fe400078e0008 */
[----:B------:R-:W-:Y:S02]  /*9860*/  VIADD R8, R86, 0x3f ;  /* 0x0000003f56087836 */ /* 0x000fe40000000000 */
[----:B------:R-:W-:Y:S02]  /*9870*/  IMAD.MOV.U32 R16, RZ, RZ, R35 ;  /* 0x000000ffff107224 */ /* 0x000fe400078e0023 */
[----:B------:R-:W-:Y:S01]  /*9880*/  IMAD.MOV.U32 R35, RZ, RZ, R34 ;  /* 0x000000ffff237224 */ /* 0x000fe200078e0022 */
[----:B------:R-:W-:Y:S01]  /*9890*/  ISETP.GT.AND P1, PT, R8, 0x3f, PT ;  /* 0x0000003f0800780c */ /* 0x000fe20003f24270 */
[----:B------:R-:W-:-:S02]  /*98a0*/  IMAD.MOV.U32 R34, RZ, RZ, R26 ;  /* 0x000000ffff227224 */ /* 0x000fc400078e001a */
[----:B------:R-:W-:Y:S02]  /*98b0*/  IMAD.MOV.U32 R37, RZ, RZ, R36 ;  /* 0x000000ffff257224 */ /* 0x000fe400078e0024 */
[----:B------:R-:W-:Y:S01]  /*98c0*/  IMAD.MOV.U32 R36, RZ, RZ, R16 ;  /* 0x000000ffff247224 */ /* 0x000fe200078e0010 */
[----:B------:R-:W-:Y:S01]  /*98d0*/  STL [R1+0x470], R40 ;  /* 0x0004702801007387 */ /* 0x000fe20000100800 */
[----:B------:R-:W-:Y:S01]  /*98e0*/  IMAD.MOV.U32 R16, RZ, RZ, R35 ;  /* 0x000000ffff107224 */ /* 0x000fe200078e0023 */
[----:B------:R-:W-:Y:S01]  /*98f0*/  ISETP.LT.AND P1, PT, R38, R86, P1 ;  /* 0x000000562600720c */ /* 0x000fe20000f21270 */
[----:B------:R-:W-:Y:S01]  /*9900*/  IMAD.MOV.U32 R35, RZ, RZ, R34 ;  /* 0x000000ffff237224 */ /* 0x000fe200078e0022 */
[----:B------:R-:W-:Y:S01]  /*9910*/  STL [R1+0xaf8], R54 ;  /* 0x000af83601007387 */ /* 0x000fe20000100800 */
[----:B------:R-:W-:Y:S02]  /*9920*/  IMAD.MOV.U32 R34, RZ, RZ, R32 ;  /* 0x000000ffff227224 */ /* 0x000fe400078e0020 */
[----:B------:R-:W-:Y:S01]  /*9930*/  IMAD.MOV.U32 R32, RZ, RZ, R0 ;  /* 0x000000ffff207224 */ /* 0x000fe200078e0000 */
[----:B--2---:R-:W-:Y:S01]  /*9940*/  STL [R1+0x5d4], R18 ;  /* 0x0005d41201007387 */ /* 0x004fe20000100800 */
[----:B------:R-:W-:-:S02]  /*9950*/  IMAD.MOV.U32 R38, RZ, RZ, R37 ;  /* 0x000000ffff267224 */ /* 0x000fc400078e0025 */
[----:B------:R-:W-:Y:S01]  /*9960*/  IMAD.MOV.U32 R0, RZ, RZ, R31 ;  /* 0x000000ffff007224 */ /* 0x000fe200078e001f */
[----:B------:R-:W-:Y:S01]  /*9970*/  STL [R1+0xbf0], R54 ;  /* 0x000bf03601007387 */ /* 0x000fe20000100800 */
[----:B------:R-:W-:Y:S02]  /*9980*/  IMAD.MOV.U32 R37, RZ, RZ, R36 ;  /* 0x000000ffff257224 */ /* 0x000fe400078e0024 */
[----:B------:R-:W-:Y:S01]  /*9990*/  IMAD.MOV.U32 R31, RZ, RZ, R29 ;  /* 0x000000ffff1f7224 */ /* 0x000fe200078e001d */
[----:B------:R-:W-:Y:S01]  /*99a0*/  STL [R1+0xde4], R54 ;  /* 0x000de43601007387 */ /* 0x000fe20000100800 */
[----:B------:R-:W-:Y:S02]  /*99b0*/  IMAD.MOV.U32 R36, RZ, RZ, R16 ;  /* 0x000000ffff247224 */ /* 0x000fe400078e0010 */
[----:B------:R-:W-:Y:S01]  /*99c0*/  IMAD.MOV.U32 R29, RZ, RZ, R11 ;  /* 0x000000ffff1d7224 */ /* 0x000fe200078e000b */
[----:B------:R-:W-:Y:S01]  /*99d0*/  STL [R1+0xaf4], R55 ;  /* 0x000af43701007387 */ /* 0x000fe20000100800 */
        /* <DEDUP_REMOVED lines=8> */
[----:B------:R-:W2:Y:S01]  /*9a60*/  LDL.LU R25, [R1+0x138] ;  /* 0x0001380001197983 */ /* 0x000ea20000300800 */
[----:B------:R-:W-:-:S02]  /*9a70*/  IMAD.MOV.U32 R32, RZ, RZ, R31 ;  /* 0x000000ffff207224 */ /* 0x000fc400078e001f */
[----:B------:R-:W-:Y:S01]  /*9a80*/  IMAD.MOV.U32 R37, RZ, RZ, R36 ;  /* 0x000000ffff257224 */ /* 0x000fe200078e0024 */
[----:B------:R0:W-:Y:S01]  /*9a90*/  STL [R1+0x5d0], R14 ;  /* 0x0005d00e01007387 */ /* 0x0001e20000100800 */
        /* <DEDUP_REMOVED lines=13> */
[----:B------:R-:W-:Y:S01]  /*9b70*/  VIADD R11, R86, 0xfffffff1 ;  /* 0xfffffff1560b7836 */ /* 0x000fe20000000000 */
        /* <DEDUP_REMOVED lines=12> */
[----:B------:R1:W-:Y:S01]  /*9c40*/  STL [R1+0xe40], R11 ;  /* 0x000e400b01007387 */ /* 0x0003e20000100800 */
[----:B------:R-:W-:Y:S02]  /*9c50*/  IMAD.MOV.U32 R34, RZ, RZ, R32 ;  /* 0x000000ffff227224 */ /* 0x000fe400078e0020 */
[----:B------:R-:W-:Y:S01]  /*9c60*/  IMAD.MOV.U32 R32, RZ, RZ, R31 ;  /* 0x000000ffff207224 */ /* 0x000fe200078e001f */
[----:B------:R-:W3:Y:S01]  /*9c70*/  LDL.LU R17, [R1+0x40] ;  /* 0x0000400001117983 */ /* 0x000ee20000300800 */
[----:B------:R-:W-:Y:S02]  /*9c80*/  IMAD.MOV.U32 R31, RZ, RZ, R29 ;  /* 0x000000ffff1f7224 */ /* 0x000fe400078e001d */
[----:B------:R-:W-:Y:S01]  /*9c90*/  IMAD.MOV.U32 R29, RZ, RZ, R27 ;  /* 0x000000ffff1d7224 */ /* 0x000fe200078e001b */
[----:B------:R4:W-:Y:S01]  /*9ca0*/  STL [R1+0xe44], R86 ;  /* 0x000e445601007387 */ /* 0x0009e20000100800 */
[----:B0-----:R-:W-:-:S02]  /*9cb0*/  IMAD.MOV.U32 R14, RZ, RZ, R41 ;  /* 0x000000ffff0e7224 */ /* 0x001fc400078e0029 */
[----:B------:R-:W-:Y:S01]  /*9cc0*/  IMAD.MOV.U32 R27, RZ, RZ, R2 ;  /* 0x000000ffff1b7224 */ /* 0x000fe200078e0002 */
[----:B------:R-:W3:Y:S01]  /*9cd0*/  LDL.LU R10, [R1+0x238] ;  /* 0x00023800010a7983 */ /* 0x000ee20000300800 */
[----:B------:R-:W-:Y:S02]  /*9ce0*/  IMAD.MOV.U32 R41, RZ, RZ, R39 ;  /* 0x000000ffff297224 */ /* 0x000fe400078e0027 */
[----:B------:R-:W-:Y:S01]  /*9cf0*/  IMAD.MOV.U32 R39, RZ, RZ, R38 ;  /* 0x000000ffff277224 */ /* 0x000fe200078e0026 */
[----:B------:R-:W3:Y:S01]  /*9d00*/  LDL.LU R2, [R1+0x1d4] ;  /* 0x0001d40001027983 */ /* 0x000ee20000300800 */
[----:B------:R-:W-:Y:S02]  /*9d10*/  IMAD.MOV.U32 R38, RZ, RZ, R37 ;  /* 0x000000ffff267224 */ /* 0x000fe400078e0025 */
[----:B------:R-:W-:Y:S02]  /*9d20*/  IMAD.MOV.U32 R37, RZ, RZ, R36 ;  /* 0x000000ffff257224 */ /* 0x000fe400078e0024 */
[----:B------:R-:W-:-:S02]  /*9d30*/  IMAD.MOV.U32 R36, RZ, RZ, R35 ;  /* 0x000000ffff247224 */ /* 0x000fc400078e0023 */
[----:B------:R-:W-:Y:S02]  /*9d40*/  IMAD.MOV.U32 R35, RZ, RZ, R34 ;  /* 0x000000ffff237224 */ /* 0x000fe400078e0022 */
[----:B------:R-:W-:Y:S02]  /*9d50*/  IMAD.MOV.U32 R34, RZ, RZ, R32 ;  /* 0x000000ffff227224 */ /* 0x000fe400078e0020 */
[----:B------:R-:W3:Y:S01]  /*9d60*/  LDL.LU R32, [R1+0x1d0] ;  /* 0x0001d00001207983 */ /* 0x000ee20000300800 */
[C---:B------:R-:W-:Y:S02]  /*9d70*/  SEL R87, R40.reuse, R87, !P2 ;  /* 0x0000005728577207 */ /* 0x040fe40005000000 */
[C---:B------:R-:W-:Y:S02]  /*9d80*/  SEL R24, R40.reuse, R24, !P2 ;  /* 0x0000001828187207 */ /* 0x040fe40005000000 */
[C---:B------:R-:W-:Y:S01]  /*9d90*/  SEL R26, R40.reuse, R26, !P2 ;  /* 0x0000001a281a7207 */ /* 0x040fe20005000000 */
[----:B------:R-:W-:Y:S01]  /*9da0*/  IMAD R46, R87, UR7, RZ ;  /* 0x00000007572e7c24 */ /* 0x000fe2000f8e02ff */
[----:B------:R-:W-:-:S02]  /*9db0*/  SEL R3, R40, R3, !P2 ;  /* 0x0000000328037207 */ /* 0x000fc40005000000 */
[C---:B-1----:R-:W-:Y:S02]  /*9dc0*/  SEL R11, R40.reuse, R14, !P2 ;  /* 0x0000000e280b7207 */ /* 0x042fe40005000000 */
[C---:B------:R-:W-:Y:S02]  /*9dd0*/  SEL R12, R40.reuse, R12, !P2 ;  /* 0x0000000c280c7207 */ /* 0x040fe40005000000 */
[C---:B------:R-:W-:Y:S02]  /*9de0*/  SEL R21, R40.reuse, R21, !P2 ;  /* 0x0000001528157207 */ /* 0x040fe40005000000 */
[C---:B------:R-:W-:Y:S02]  /*9df0*/  SEL R23, R40.reuse, R23, !P2 ;  /* 0x0000001728177207 */ /* 0x040fe40005000000 */
[C---:B------:R-:W-:Y:S02]  /*9e00*/  SEL R53, R40.reuse, R31, !P2 ;  /* 0x0000001f28357207 */ /* 0x040fe40005000000 */
[----:B------:R-:W-:-:S02]  /*9e10*/  SEL R87, R40, R29, !P2 ;  /* 0x0000001d28577207 */ /* 0x000fc40005000000 */
[C---:B------:R-:W-:Y:S02]  /*9e20*/  SEL R31, R40.reuse, R82, !P2 ;  /* 0x00000052281f7207 */ /* 0x040fe40005000000 */
[C---:B------:R-:W-:Y:S02]  /*9e30*/  SEL R56, R40.reuse, R36, !P2 ;  /* 0x0000002428387207 */ /* 0x040fe40005000000 */
[C---:B------:R-:W-:Y:S02]  /*9e40*/  SEL R55, R40.reuse, R35, !P2 ;  /* 0x0000002328377207 */ /* 0x040fe40005000000 */
[C---:B------:R-:W-:Y:S02]  /*9e50*/  SEL R54, R40.reuse, R34, !P2 ;  /* 0x0000002228367207 */ /* 0x040fe40005000000 */
[C---:B------:R-:W-:Y:S01]  /*9e60*/  SEL R29, R40.reuse, R80, !P2 ;  /* 0x00000050281d7207 */ /* 0x040fe20005000000 */
[----:B------:R-:W-:Y:S01]  /*9e70*/  IMAD.MOV.U32 R80, RZ, RZ, R26 ;  /* 0x000000ffff507224 */ /* 0x000fe200078e001a */
[C---:B------:R-:W-:Y:S01]  /*9e80*/  SEL R82, R40.reuse, R79, !P2 ;  /* 0x0000004f28527207 */ /* 0x040fe20005000000 */
[----:B------:R-:W-:Y:S01]  /*9e90*/  IMAD.MOV.U32 R79, RZ, RZ, R24 ;  /* 0x000000ffff4f7224 */ /* 0x000fe200078e0018 */
[C---:B------:R-:W-:Y:S01]  /*9ea0*/  SEL R36, R40.reuse, R27, !P2 ;  /* 0x0000001b28247207 */ /* 0x040fe20005000000 */
[----:B------:R-:W-:Y:S01]  /*9eb0*/  IMAD R52, R9, 0x35, RZ ;  /* 0x0000003509347824 */ /* 0x000fe200078e02ff */
[----:B------:R-:W-:-:S02]  /*9ec0*/  SEL R35, R40, R88, !P2 ;  /* 0x0000005828237207 */ /* 0x000fc40005000000 */
[C---:B------:R-:W-:Y:S02]  /*9ed0*/  SEL R34, R40.reuse, R84, !P2 ;  /* 0x0000005428227207 */ /* 0x040fe40005000000 */
[C---:B------:R-:W-:Y:S01]  /*9ee0*/  SEL R27, R40.reuse, R78, !P2 ;  /* 0x0000004e281b7207 */ /* 0x040fe20005000000 */
[----:B------:R-:W-:Y:S01]  /*9ef0*/  IMAD.MOV.U32 R78, RZ, RZ, R23 ;  /* 0x000000ffff4e7224 */ /* 0x000fe200078e0017 */
        /* <DEDUP_REMOVED lines=8> */
[----:B------:R-:W-:-:S02]  /*9f80*/  SEL R45, R40, R73, !P2 ;  /* 0x00000049282d7207 */ /* 0x000fc40005000000 */
[C---:B------:R-:W-:Y:S02]  /*9f90*/  SEL R8, R40.reuse, R41, !P2 ;  /* 0x0000002928087207 */ /* 0x040fe40005000000 */
        /* <DEDUP_REMOVED lines=28> */
[----:B----4-:R-:W-:-:S02]  /*a160*/  SEL R86, R40, R62, !P2 ;  /* 0x0000003e28567207 */ /* 0x010fc40005000000 */
[C---:B------:R-:W-:Y:S02]  /*a170*/  SEL R38, R40.reuse, R61, !P2 ;  /* 0x0000003d28267207 */ /* 0x040fe40005000000 */
[C---:B------:R-:W-:Y:S02]  /*a180*/  SEL R11, R40.reuse, R60, !P2 ;  /* 0x0000003c280b7207 */ /* 0x040fe40005000000 */
[----:B------:R-:W-:Y:S02]  /*a190*/  SEL R37, R40, R59, !P2 ;  /* 0x0000003b28257207 */ /* 0x000fe40005000000 */
[----:B------:R-:W-:Y:S01]  /*a1a0*/  PRMT R50, RZ, 0x7610, R50 ;  /* 0x00007610ff327816 */ /* 0x000fe20000000032 */
[----:B------:R-:W-:Y:S01]  /*a1b0*/  IMAD.WIDE R60, R52, 0x2, R6 ;  /* 0x00000002343c7825 */ /* 0x000fe200078e0206 */
[----:B------:R-:W-:-:S06]  /*a1c0*/  PRMT R49, RZ, 0x7610, R49 ;  /* 0x00007610ff317816 */ /* 0x000fcc0000000031 */
[----:B------:R-:W4:Y:S01]  /*a1d0*/  @!P4 LDG.E.U16 R49, desc[UR24][R60.64] ;  /* 0x000000183c31c981 */ /* 0x000f22000c1e1500 */
[----:B------:R-:W-:Y:S01]  /*a1e0*/  IMAD R51, R9, 0x3d, RZ ;  /* 0x0000003d09337824 */ /* 0x000fe200078e02ff */
[----:B------:R-:W-:-:S03]  /*a1f0*/  PRMT R48, RZ, 0x7610, R48 ;  /* 0x00007610ff307816 */ /* 0x000fc60000000030 */
[----:B------:R-:W-:Y:S01]  /*a200*/  IMAD.WIDE R62, R51, 0x2, R4 ;  /* 0x00000002333e7825 */ /* 0x000fe200078e0204 */
[----:B------:R-:W-:-:S04]  /*a210*/  PRMT R47, RZ, 0x7610, R47 ;  /* 0x00007610ff2f7816 */ /* 0x000fc8000000002f */
[----:B------:R-:W4:Y:S01]  /*a220*/  @!P5 LDG.E.U16 R48, desc[UR24][R62.64] ;  /* 0x000000183e30d981 */ /* 0x000f22000c1e1500 */
[C---:B--2---:R-:W-:Y:S02]  /*a230*/  SEL R25, R40.reuse, R25, !P2 ;  /* 0x0000001928197207 */ /* 0x044fe40005000000 */
[C---:B---3--:R-:W-:Y:S02]  /*a240*/  SEL R17, R40.reuse, R17, !P2 ;  /* 0x0000001128117207 */ /* 0x048fe40005000000 */
[C---:B------:R-:W-:Y:S02]  /*a250*/  SEL R2, R40.reuse, R2, !P2 ;  /* 0x0000000228027207 */ /* 0x040fe40005000000 */
[----:B------:R-:W-:-:S03]  /*a260*/  SEL R10, R40, R10, !P2 ;  /* 0x0000000a280a7207 */ /* 0x000fc60005000000 */
[----:B------:R-:W-:Y:S01]  /*a270*/  IMAD.MOV.U32 R73, RZ, RZ, R2 ;  /* 0x000000ffff497224 */ /* 0x000fe200078e0002 */
[C---:B------:R-:W-:Y:S02]  /*a280*/  SEL R2, R40.reuse, R64, !P2 ;  /* 0x0000004028027207 */ /* 0x040fe40005000000 */
[C---:B------:R-:W-:Y:S02]  /*a290*/  SEL R32, R40.reuse, R32, !P2 ;  /* 0x0000002028207207 */ /* 0x040fe40005000000 */
[----:B------:R-:W-:Y:S01]  /*a2a0*/  SEL R40, R40, R58, !P2 ;  /* 0x0000003a28287207 */ /* 0x000fe20005000000 */
[----:B------:R-:W-:-:S05]  /*a2b0*/  IMAD.WIDE R58, R52, 0x2, R4 ;  /* 0x00000002343a7825 */ /* 0x000fca00078e0204 */
[----:B------:R-:W2:Y:S01]  /*a2c0*/  @!P4 LDG.E.U16 R50, desc[UR24][R58.64] ;  /* 0x000000183a32c981 */ /* 0x000ea2000c1e1500 */
[----:B------:R-:W-:-:S05]  /*a2d0*/  IMAD.WIDE R64, R51, 0x2, R6 ;  /* 0x0000000233407825 */ /* 0x000fca00078e0206 */
[----:B------:R-:W3:Y:S04]  /*a2e0*/  @!P5 LDG.E.U16 R47, desc[UR24][R64.64] ;  /* 0x00000018402fd981 */ /* 0x000ee8000c1e1500 */
[----:B------:R0:W-:Y:S04]  /*a2f0*/  STL [R1+0xda4], R4 ;  /* 0x000da40401007387 */ /* 0x0001e80000100800 */
[----:B------:R-:W-:Y:S04]  /*a300*/  STL [R1+0xd9c], R5 ;  /* 0x000d9c0501007387 */ /* 0x000fe80000100800 */
        /* <DEDUP_REMOVED lines=15> */
[----:B------:R-:W-:Y:S01]  /*a400*/  STL [R1+0xe24], R60 ;  /* 0x000e243c01007387 */ /* 0x000fe20000100800 */
[----:B0-----:R-:W-:-:S03]  /*a410*/  LEA R4, P4, R46, R92, 0x1 ;  /* 0x0000005c2e047211 */ /* 0x001fc600078808ff */
[----:B------:R-:W-:Y:S04]  /*a420*/  STL [R1+0xe2c], R60 ;  /* 0x000e2c3c01007387 */ /* 0x000fe80000100800 */
[----:B------:R-:W-:Y:S04]  /*a430*/  STL [R1+0xe34], R60 ;  /* 0x000e343c01007387 */ /* 0x000fe80000100800 */
[----:B------:R-:W-:Y:S04]  /*a440*/  STL [R1+0xe3c], R60 ;  /* 0x000e3c3c01007387 */ /* 0x000fe80000100800 */
[----:B------:R-:W-:Y:S01]  /*a450*/  STL [R1+0xb0c], R61 ;  /* 0x000b0c3d01007387 */ /* 0x000fe20000100800 */
[----:B------:R-:W-:-:S03]  /*a460*/  IMAD R66, R73, UR7, RZ ;  /* 0x0000000749427c24 */ /* 0x000fc6000f8e02ff */
[----:B------:R-:W-:Y:S04]  /*a470*/  STL [R1+0xc0c], R61 ;  /* 0x000c0c3d01007387 */ /* 0x000fe80000100800 */
[----:B------:R-:W-:Y:S04]  /*a480*/  STL [R1+0xe00], R61 ;  /* 0x000e003d01007387 */ /* 0x000fe80000100800 */
[----:B------:R-:W-:Y:S04]  /*a490*/  STL [R1+0xe10], R61 ;  /* 0x000e103d01007387 */ /* 0x000fe80000100800 */
[----:B------:R-:W-:Y:S04]  /*a4a0*/  STL [R1+0xb18], R62 ;  /* 0x000b183e01007387 */ /* 0x000fe80000100800 */
[----:B------:R0:W-:Y:S01]  /*a4b0*/  STL [R1+0x74c], R4 ;  /* 0x00074c0401007387 */ /* 0x0001e20000100800 */
[----:B------:R-:W-:-:S03]  /*a4c0*/  IMAD R67, R74, UR7, RZ ;  /* 0x000000074a437c24 */ /* 0x000fc6000f8e02ff */
[----:B------:R-:W-:Y:S04]  /*a4d0*/  STL [R1+0xc10], R62 ;  /* 0x000c103e01007387 */ /* 0x000fe80000100800 */
[----:B------:R-:W-:Y:S01]  /*a4e0*/  STL [R1+0xe04], R62 ;  /* 0x000e043e01007387 */ /* 0x000fe20000100800 */
[----:B0-----:R-:W-:-:S03]  /*a4f0*/  LEA R4, P5, R66, R92, 0x1 ;  /* 0x0000005c42047211 */ /* 0x001fc600078a08ff */
[----:B------:R-:W-:Y:S04]  /*a500*/  STL [R1+0xb14], R63 ;  /* 0x000b143f01007387 */ /* 0x000fe80000100800 */
[----:B------:R-:W-:Y:S01]  /*a510*/  STL [R1+0xc14], R63 ;  /* 0x000c143f01007387 */ /* 0x000fe20000100800 */
[----:B------:R-:W-:-:S03]  /*a520*/  LEA.HI.X.SX32 R5, R46, R93, 0x1, P4 ;  /* 0x0000005d2e057211 */ /* 0x000fc600020f0eff */
[----:B------:R-:W-:Y:S01]  /*a530*/  STL [R1+0xe0c], R63 ;  /* 0x000e0c3f01007387 */ /* 0x000fe20000100800 */
[----:B------:R-:W-:Y:S01]  /*a540*/  IMAD R68, R75, UR7, RZ ;  /* 0x000000074b447c24 */ /* 0x000fe2000f8e02ff */
[----:B------:R-:W-:Y:S01]  /*a550*/  LEA R6, P4, R67, R92, 0x1 ;  /* 0x0000005c43067211 */ /* 0x000fe200078808ff */
[----:B------:R-:W-:Y:S02]  /*a560*/  IMAD R69, R76, UR7, RZ ;  /* 0x000000074c457c24 */ /* 0x000fe4000f8e02ff */
[----:B------:R-:W-:Y:S02]  /*a570*/  IMAD R70, R77, UR7, RZ ;  /* 0x000000074d467c24 */ /* 0x000fe4000f8e02ff */
[----:B------:R-:W-:Y:S02]  /*a580*/  IMAD R71, R78, UR7, RZ ;  /* 0x000000074e477c24 */ /* 0x000fe4000f8e02ff */
[----:B------:R-:W-:Y:S02]  /*a590*/  IMAD R72, R79, UR7, RZ ;  /* 0x000000074f487c24 */ /* 0x000fe4000f8e02ff */
[----:B------:R-:W-:-:S02]  /*a5a0*/  IMAD R73, R80, UR7, RZ ;  /* 0x0000000750497c24 */ /* 0x000fc4000f8e02ff */
[----:B------:R-:W-:Y:S02]  /*a5b0*/  IMAD R80, R91, UR7, RZ ;  /* 0x000000075b507c24 */ /* 0x000fe4000f8e02ff */
        /* <DEDUP_REMOVED lines=10> */
[----:B------:R-:W-:Y:S01]  /*a660*/  IMAD R81, R81, UR7, RZ ;  /* 0x0000000751517c24 */ /* 0x000fe2000f8e02ff */
[----:B--2---:R-:W-:Y:S04]  /*a670*/  STL [R1+0x5c4], R50 ;  /* 0x0005c43201007387 */ /* 0x004fe80000100800 */
[----:B------:R-:W-:Y:S04]  /*a680*/  STL [R1+0xb28], R64 ;  /* 0x000b284001007387 */ /* 0x000fe80000100800 */
[----:B------:R-:W-:Y:S04]  /*a690*/  STL [R1+0xb1c], R65 ;  /* 0x000b1c4101007387 */ /* 0x000fe80000100800 */
[----:B------:R0:W-:Y:S04]  /*a6a0*/  STL [R1+0x764], R4 ;  /* 0x0007640401007387 */ /* 0x0001e80000100800 */
[----:B----4-:R-:W-:Y:S01]  /*a6b0*/  STL [R1+0x5c0], R49 ;  /* 0x0005c03101007387 */ /* 0x010fe20000100800 */
[----:B0-----:R-:W-:-:S03]  /*a6c0*/  LEA.HI.X.SX32 R4, R66, R93, 0x1, P5 ;  /* 0x0000005d42047211 */ /* 0x001fc600028f0eff */
[----:B------:R0:W-:Y:S04]  /*a6d0*/  STL [R1+0x748], R5 ;  /* 0x0007480501007387 */ /* 0x0001e80000100800 */
[----:B------:R-:W-:Y:S04]  /*a6e0*/  STL [R1+0x77c], R6 ;  /* 0x00077c0601007387 */ /* 0x000fe80000100800 */
[----:B------:R1:W-:Y:S01]  /*a6f0*/  STL [R1+0x760], R4 ;  /* 0x0007600401007387 */ /* 0x0003e20000100800 */
[----:B0-----:R-:W-:-:S05]  /*a700*/  LEA R5, P5, R68, R92, 0x1 ;  /* 0x0000005c44057211 */ /* 0x001fca00078a08ff */
[----:B------:R0:W-:Y:S01]  /*a710*/  STL [R1+0x78c], R5 ;  /* 0x00078c0501007387 */ /* 0x0001e20000100800 */
[----:B-1----:R-:W-:Y:S02]  /*a720*/  LEA.HI.X.SX32 R4, R67, R93, 0x1, P4 ;  /* 0x0000005d43047211 */ /* 0x002fe400020f0eff */
[----:B------:R-:W-:-:S03]  /*a730*/  LEA R6, P4, R69, R92, 0x1 ;  /* 0x0000005c45067211 */ /* 0x000fc600078808ff */
[----:B------:R1:W-:Y:S01]  /*a740*/  STL [R1+0x778], R4 ;  /* 0x0007780401007387 */ /* 0x0003e20000100800 */
[----:B0-----:R-:W-:-:S03]  /*a750*/  LEA.HI.X.SX32 R5, R68, R93, 0x1, P5 ;  /* 0x0000005d44057211 */ /* 0x001fc600028f0eff */
[----:B------:R-:W-:Y:S01]  /*a760*/  STL [R1+0x79c], R6 ;  /* 0x00079c0601007387 */ /* 0x000fe20000100800 */
[----:B-1----:R-:W-:-:S03]  /*a770*/  LEA R4, P5, R70, R92, 0x1 ;  /* 0x0000005c46047211 */ /* 0x002fc600078a08ff */
[----:B------:R0:W-:Y:S04]  /*a780*/  STL [R1+0x788], R5 ;  /* 0x0007880501007387 */ /* 0x0001e80000100800 */
[----:B------:R1:W-:Y:S01]  /*a790*/  STL [R1+0x7ac], R4 ;  /* 0x0007ac0401007387 */ /* 0x0003e20000100800 */
[-C--:B0-----:R-:W-:Y:S02]  /*a7a0*/  LEA.HI.X.SX32 R5, R69, R93.reuse, 0x1, P4 ;  /* 0x0000005d45057211 */ /* 0x081fe400020f0eff */
[-C--:B------:R-:W-:Y:S02]  /*a7b0*/  LEA R6, P4, R71, R92.reuse, 0x1 ;  /* 0x0000005c47067211 */ /* 0x080fe400078808ff */
[----:B-1----:R-:W-:Y:S01]  /*a7c0*/  LEA.HI.X.SX32 R4, R70, R93, 0x1, P5 ;  /* 0x0000005d46047211 */ /* 0x002fe200028f0eff */
[----:B------:R-:W-:Y:S04]  /*a7d0*/  STL [R1+0x5b4], R48 ;  /* 0x0005b43001007387 */ /* 0x000fe80000100800 */
[----:B------:R0:W-:Y:S04]  /*a7e0*/  STL [R1+0x798], R5 ;  /* 0x0007980501007387 */ /* 0x0001e80000100800 */
[----:B------:R-:W-:Y:S04]  /*a7f0*/  STL [R1+0x7bc], R6 ;  /* 0x0007bc0601007387 */ /* 0x000fe80000100800 */
[----:B------:R1:W-:Y:S01]  /*a800*/  STL [R1+0x7a8], R4 ;  /* 0x0007a80401007387 */ /* 0x0003e20000100800 */
[----:B0-----:R-:W-:-:S03]  /*a810*/  LEA R5, P5, R72, R92, 0x1 ;  /* 0x0000005c48057211 */ /* 0x001fc600078a08ff */
[----:B---3--:R-:W-:Y:S01]  /*a820*/  STL [R1+0x5b0], R47 ;  /* 0x0005b02f01007387 */ /* 0x008fe20000100800 */
[----:B-1----:R-:W-:-:S03]  /*a830*/  LEA.HI.X.SX32 R4, R71, R93, 0x1, P4 ;  /* 0x0000005d47047211 */ /* 0x002fc600020f0eff */
[----:B------:R0:W-:Y:S01]  /*a840*/  STL [R1+0x7cc], R5 ;  /* 0x0007cc0501007387 */ /* 0x0001e20000100800 */
        /* <DEDUP_REMOVED lines=18> */
[----:B0-----:R-:W-:-:S05]  /*a970*/  LEA.HI.X.SX32 R5, R78, R93, 0x1, P5 ;  /* 0x0000005d4e057211 */ /* 0x001fca00028f0eff */
[----:B------:R0:W-:Y:S01]  /*a980*/  STL [R1+0x808], R5 ;  /* 0x0008080501007387 */ /* 0x0001e20000100800 */
[----:B-1----:R-:W-:-:S03]  /*a990*/  LEA R4, P5, R76, R92, 0x1 ;  /* 0x0000005c4c047211 */ /* 0x002fc600078a08ff */
[----:B------:R-:W-:Y:S04]  /*a9a0*/  STL [R1+0x81c], R61 ;  /* 0x00081c3d01007387 */ /* 0x000fe80000100800 */
[----:B------:R1:W-:Y:S01]  /*a9b0*/  STL [R1+0x82c], R4 ;  /* 0x00082c0401007387 */ /* 0x0003e20000100800 */
[----:B0-----:R-:W-:-:S03]  /*a9c0*/  LEA.HI.X.SX32 R5, R77, R93, 0x1, P4 ;  /* 0x0000005d4d057211 */ /* 0x001fc600020f0eff */
[----:B------:R-:W-:Y:S01]  /*a9d0*/  STL [R1+0xe18], R61 ;  /* 0x000e183d01007387 */ /* 0x000fe20000100800 */
[----:B------:R-:W-:-:S03]  /*a9e0*/  LEA R63, P4, R75, R92, 0x1 ;  /* 0x0000005c4b3f7211 */ /* 0x000fc600078808ff */
[----:B------:R-:W-:Y:S01]  /*a9f0*/  STL [R1+0xe20], R61 ;  /* 0x000e203d01007387 */ /* 0x000fe20000100800 */
[----:B-1----:R-:W-:-:S03]  /*aa00*/  LEA.HI.X.SX32 R4, R76, R93, 0x1, P5 ;  /* 0x0000005d4c047211 */ /* 0x002fc600028f0eff */
[----:B------:R-:W-:Y:S01]  /*aa10*/  STL [R1+0xe28], R61 ;  /* 0x000e283d01007387 */ /* 0x000fe20000100800 */
[----:B------:R-:W-:-:S03]  /*aa20*/  LEA R62, P5, R74, R92, 0x1 ;  /* 0x0000005c4a3e7211 */ /* 0x000fc600078a08ff */
[----:B------:R-:W-:Y:S04]  /*aa30*/  STL [R1+0xe30], R61 ;  /* 0x000e303d01007387 */ /* 0x000fe80000100800 */
[----:B------:R-:W-:Y:S04]  /*aa40*/  STL [R1+0xe38], R61 ;  /* 0x000e383d01007387 */ /* 0x000fe80000100800 */
[----:B------:R0:W-:Y:S04]  /*aa50*/  STL [R1+0x818], R5 ;  /* 0x0008180501007387 */ /* 0x0001e80000100800 */
[----:B------:R1:W-:Y:S01]  /*aa60*/  STL [R1+0x828], R4 ;  /* 0x0008280401007387 */ /* 0x0003e20000100800 */
[----:B0-----:R-:W-:-:S03]  /*aa70*/  LEA.HI.X.SX32 R5, R75, R93, 0x1, P4 ;  /* 0x0000005d4b057211 */ /* 0x001fc600020f0eff */
[----:B------:R-:W-:Y:S01]  /*aa80*/  STL [R1+0x83c], R63 ;  /* 0x00083c3f01007387 */ /* 0x000fe20000100800 */
[----:B-1----:R-:W-:-:S03]  /*aa90*/  LEA R4, P4, R87, R92, 0x1 ;  /* 0x0000005c57047211 */ /* 0x002fc600078808ff */
[----:B------:R-:W-:Y:S04]  /*aaa0*/  STL [R1+0x84c], R62 ;  /* 0x00084c3e01007387 */ /* 0x000fe80000100800 */
[----:B------:R0:W-:Y:S04]  /*aab0*/  STL [R1+0x838], R5 ;  /* 0x0008380501007387 */ /* 0x0001e80000100800 */
[----:B------:R1:W-:Y:S01]  /*aac0*/  STL [R1+0x85c], R4 ;  /* 0x00085c0401007387 */ /* 0x0003e20000100800 */
[----:B0-----:R-:W-:Y:S02]  /*aad0*/  LEA.HI.X.SX32 R5, R74, R93, 0x1, P5 ;  /* 0x0000005d4a057211 */ /* 0x001fe400028f0eff */
[----:B-1----:R-:W-:-:S03]  /*aae0*/  LEA R4, P5, R89, R92, 0x1 ;  /* 0x0000005c59047211 */ /* 0x002fc600078a08ff */
[----:B------:R0:W-:Y:S01]  /*aaf0*/  STL [R1+0x848], R5 ;  /* 0x0008480501007387 */ /* 0x0001e20000100800 */
[----:B------:R-:W-:-:S03]  /*ab00*/  IMAD R70, R82, UR7, RZ ;  /* 0x0000000752467c24 */ /* 0x000fc6000f8e02ff */
[----:B------:R1:W-:Y:S01]  /*ab10*/  STL [R1+0x86c], R4 ;  /* 0x00086c0401007387 */ /* 0x0003e20000100800 */
[-C--:B0-----:R-:W-:Y:S02]  /*ab20*/  LEA.HI.X.SX32 R5, R87, R93.reuse, 0x1, P4 ;  /* 0x0000005d57057211 */ /* 0x081fe400020f0eff */
[-C--:B------:R-:W-:Y:S02]  /*ab30*/  LEA R58, P4, R85, R92.reuse, 0x1 ;  /* 0x0000005c553a7211 */ /* 0x080fe400078808ff */
[-C--:B-1----:R-:W-:Y:S02]  /*ab40*/  LEA.HI.X.SX32 R4, R89, R93.reuse, 0x1, P5 ;  /* 0x0000005d59047211 */ /* 0x082fe400028f0eff */
[-C--:B------:R-:W-:Y:S01]  /*ab50*/  LEA R57, P5, R83, R92.reuse, 0x1 ;  /* 0x0000005c53397211 */ /* 0x080fe200078a08ff */
[----:B------:R0:W-:Y:S01]  /*ab60*/  STL [R1+0x858], R5 ;  /* 0x0008580501007387 */ /* 0x0001e20000100800 */
[----:B------:R-:W-:Y:S02]  /*ab70*/  LEA.HI.X.SX32 R59, R85, R93, 0x1, P4 ;  /* 0x0000005d553b7211 */ /* 0x000fe400020f0eff */
[----:B------:R-:W-:Y:S01]  /*ab80*/  LEA R56, P4, R81, R92, 0x1 ;  /* 0x0000005c51387211 */ /* 0x000fe200078808ff */
[----:B------:R1:W-:Y:S01]  /*ab90*/  STL [R1+0x868], R4 ;  /* 0x0008680401007387 */ /* 0x0003e20000100800 */
[----:B------:R-:W-:-:S03]  /*aba0*/  IMAD R69, R84, UR7, RZ ;  /* 0x0000000754457c24 */ /* 0x000fc6000f8e02ff */
[----:B------:R-:W-:Y:S01]  /*abb0*/  STL [R1+0x87c], R58 ;  /* 0x00087c3a01007387 */ /* 0x000fe20000100800 */
[----:B0-----:R-:W-:-:S03]  /*abc0*/  LEA.HI.X.SX32 R5, R83, R93, 0x1, P5 ;  /* 0x0000005d53057211 */ /* 0x001fc600028f0eff */
[----:B------:R-:W-:Y:S01]  /*abd0*/  STL [R1+0x88c], R57 ;  /* 0x00088c3901007387 */ /* 0x000fe20000100800 */
[----:B-1----:R-:W-:-:S03]  /*abe0*/  LEA R4, P5, R70, R92, 0x1 ;  /* 0x0000005c46047211 */ /* 0x002fc600078a08ff */
[----:B------:R-:W-:Y:S01]  /*abf0*/  STL [R1+0x878], R59 ;  /* 0x0008783b01007387 */ /* 0x000fe20000100800 */
[----:B------:R-:W-:-:S03]  /*ac00*/  IMAD R68, R88, UR7, RZ ;  /* 0x0000000758447c24 */ /* 0x000fc6000f8e02ff */
[----:B------:R0:W-:Y:S01]  /*ac10*/  STL [R1+0x888], R5 ;  /* 0x0008880501007387 */ /* 0x0001e20000100800 */
[----:B------:R-:W-:-:S03]  /*ac20*/  IMAD R67, R45, UR7, RZ ;  /* 0x000000072d437c24 */ /* 0x000fc6000f8e02ff */
[----:B------:R-:W-:Y:S04]  /*ac30*/  STL [R1+0x89c], R56 ;  /* 0x00089c3801007387 */ /* 0x000fe80000100800 */
[----:B------:R1:W-:Y:S01]  /*ac40*/  STL [R1+0x8ac], R4 ;  /* 0x0008ac0401007387 */ /* 0x0003e20000100800 */
[-C--:B0-----:R-:W-:Y:S02]  /*ac50*/  LEA.HI.X.SX32 R5, R81, R93.reuse, 0x1, P4 ;  /* 0x0000005d51057211 */ /* 0x081fe400020f0eff */
[-C--:B------:R-:W-:Y:S02]  /*ac60*/  LEA R55, P4, R69, R92.reuse, 0x1 ;  /* 0x0000005c45377211 */ /* 0x080fe400078808ff */
[----:B-1----:R-:W-:Y:S01]  /*ac70*/  LEA.HI.X.SX32 R4, R70, R93, 0x1, P5 ;  /* 0x0000005d46047211 */ /* 0x002fe200028f0eff */
[----:B------:R0:W-:Y:S01]  /*ac80*/  STL [R1+0x898], R5 ;  /* 0x0008980501007387 */ /* 0x0001e20000100800 */
[----:B------:R-:W-:-:S03]  /*ac90*/  LEA R53, P5, R68, R92, 0x1 ;  /* 0x0000005c44357211 */ /* 0x000fc600078a08ff */
[----:B------:R1:W-:Y:S01]  /*aca0*/  STL [R1+0x8a8], R4 ;  /* 0x0008a80401007387 */ /* 0x0003e20000100800 */
[----:B------:R-:W-:Y:S01]  /*acb0*/  IMAD R66, R44, UR7, RZ ;  /* 0x000000072c427c24 */ /* 0x000fe2000f8e02ff */
[----:B0-----:R-:W-:Y:S02]  /*acc0*/  LEA.HI.X.SX32 R5, R69, R93, 0x1, P4 ;  /* 0x0000005d45057211 */ /* 0x001fe400020f0eff */
[----:B------:R-:W-:Y:S01]  /*acd0*/  STL [R1+0x8bc], R55 ;  /* 0x0008bc3701007387 */ /* 0x000fe20000100800 */
[----:B-1----:R-:W-:-:S03]  /*ace0*/  LEA R4, P4, R67, R92, 0x1 ;  /* 0x0000005c43047211 */ /* 0x002fc600078808ff */
[----:B------:R-:W-:Y:S01]  /*acf0*/  STL [R1+0x8cc], R53 ;  /* 0x0008cc3501007387 */ /* 0x000fe20000100800 */
[----:B------:R-:W-:-:S03]  /*ad00*/  LEA.HI.X.SX32 R54, R68, R93, 0x1, P5 ;  /* 0x0000005d44367211 */ /* 0x000fc600028f0eff */
[----:B------:R-:W-:Y:S01]  /*ad10*/  STL [R1+0x8b8], R5 ;  /* 0x0008b80501007387 */ /* 0x000fe20000100800 */
[----:B------:R-:W-:-:S03]  /*ad20*/  IMAD R73, R43, UR7, RZ ;  /* 0x000000072b497c24 */ /* 0x000fc6000f8e02ff */
[----:B------:R0:W-:Y:S01]  /*ad30*/  STL [R1+0x8dc], R4 ;  /* 0x0008dc0401007387 */ /* 0x0001e20000100800 */
[-C--:B------:R-:W-:Y:S01]  /*ad40*/  LEA R52, P5, R66, R92.reuse, 0x1 ;  /* 0x0000005c42347211 */ /* 0x080fe200078a08ff */
[----:B------:R-:W-:Y:S02]  /*ad50*/  IMAD R72, R42, UR7, RZ ;  /* 0x000000072a487c24 */ /* 0x000fe4000f8e02ff */
[----:B------:R-:W-:Y:S01]  /*ad60*/  STL [R1+0x8c8], R54 ;  /* 0x0008c83601007387 */ /* 0x000fe20000100800 */
[----:B0-----:R-:W-:Y:S02]  /*ad70*/  LEA.HI.X.SX32 R4, R67, R93, 0x1, P4 ;  /* 0x0000005d43047211 */ /* 0x001fe400020f0eff */
[----:B------:R-:W-:-:S03]  /*ad80*/  LEA R50, P4, R73, R92, 0x1 ;  /* 0x0000005c49327211 */ /* 0x000fc600078808ff */
[----:B------:R0:W-:Y:S01]  /*ad90*/  STL [R1+0x8d8], R4 ;  /* 0x0008d80401007387 */ /* 0x0001e20000100800 */
[----:B------:R-:W-:Y:S01]  /*ada0*/  IMAD R71, R41, UR7, RZ ;  /* 0x0000000729477c24 */ /* 0x000fe2000f8e02ff */
[-C--:B------:R-:W-:Y:S02]  /*adb0*/  LEA.HI.X.SX32 R51, R73, R93.reuse, 0x1, P4 ;  /* 0x0000005d49337211 */ /* 0x080fe400020f0eff */
[----:B------:R-:W-:Y:S01]  /*adc0*/  STL [R1+0x8ec], R52 ;  /* 0x0008ec3401007387 */ /* 0x000fe20000100800 */
[----:B0-----:R-:W-:Y:S02]  /*add0*/  LEA.HI.X.SX32 R4, R66, R93, 0x1, P5 ;  /* 0x0000005d42047211 */ /* 0x001fe400028f0eff */
[-C--:B------:R-:W-:Y:S01]  /*ade0*/  LEA R49, P5, R72, R92.reuse, 0x1 ;  /* 0x0000005c48317211 */ /* 0x080fe200078a08ff */
[----:B------:R-:W-:Y:S02]  /*adf0*/  IMAD R70, R39, UR7, RZ ;  /* 0x0000000727467c24 */ /* 0x000fe4000f8e02ff */
[----:B------:R0:W-:Y:S01]  /*ae00*/  STL [R1+0x8e8], R4 ;  /* 0x0008e80401007387 */ /* 0x0001e20000100800 */
[----:B------:R-:W-:-:S03]  /*ae10*/  LEA R48, P4, R71, R92, 0x1 ;  /* 0x0000005c47307211 */ /* 0x000fc600078808ff */
[----:B------:R-:W-:Y:S01]  /*ae20*/  STL [R1+0x8fc], R50 ;  /* 0x0008fc3201007387 */ /* 0x000fe20000100800 */
[----:B0-----:R-:W-:-:S03]  /*ae30*/  LEA.HI.X.SX32 R4, R72, R93, 0x1, P5 ;  /* 0x0000005d48047211 */ /* 0x001fc600028f0eff */
[----:B------:R-:W-:Y:S01]  /*ae40*/  STL [R1+0x90c], R49 ;  /* 0x00090c3101007387 */ /* 0x000fe20000100800 */
[----:B------:R-:W-:-:S03]  /*ae50*/  LEA R47, P5, R70, R92, 0x1 ;  /* 0x0000005c462f7211 */ /* 0x000fc600078a08ff */
[----:B------:R-:W-:Y:S04]  /*ae60*/  STL [R1+0x8f8], R51 ;  /* 0x0008f83301007387 */ /* 0x000fe80000100800 */
[----:B------:R0:W-:Y:S01]  /*ae70*/  STL [R1+0x908], R4 ;  /* 0x0009080401007387 */ /* 0x0001e20000100800 */
[----:B------:R-:W-:-:S03]  /*ae80*/  IMAD R68, R38, UR7, RZ ;  /* 0x0000000726447c24 */ /* 0x000fc6000f8e02ff */
[----:B------:R-:W-:Y:S01]  /*ae90*/  STL [R1+0x91c], R48 ;  /* 0x00091c3001007387 */ /* 0x000fe20000100800 */
[----:B0-----:R-:W-:-:S03]  /*aea0*/  LEA.HI.X.SX32 R4, R71, R93, 0x1, P4 ;  /* 0x0000005d47047211 */ /* 0x001fc600020f0eff */
[----:B------:R-:W-:Y:S01]  /*aeb0*/  STL [R1+0x92c], R47 ;  /* 0x00092c2f01007387 */ /* 0x000fe20000100800 */
[----:B------:R-:W-:-:S03]  /*aec0*/  IMAD R66, R37, UR7, RZ ;  /* 0x0000000725427c24 */ /* 0x000fc6000f8e02ff */
[----:B------:R0:W-:Y:S01]  /*aed0*/  STL [R1+0x918], R4 ;  /* 0x0009180401007387 */ /* 0x0001e20000100800 */
[-C--:B------:R-:W-:Y:S01]  /*aee0*/  LEA R46, P4, R68, R92.reuse, 0x1 ;  /* 0x0000005c442e7211 */ /* 0x080fe200078808ff */
[----:B------:R-:W-:Y:S01]  /*aef0*/  IMAD R33, R33, UR7, RZ ;  /* 0x0000000721217c24 */ /* 0x000fe2000f8e02ff */
[----:B0-----:R-:W-:Y:S02]  /*af00*/  LEA.HI.X.SX32 R4, R70, R93, 0x1, P5 ;  /* 0x0000005d46047211 */ /* 0x001fe400028f0eff */
[----:B------:R-:W-:-:S03]  /*af10*/  LEA R45, P5, R66, R92, 0x1 ;  /* 0x0000005c422d7211 */ /* 0x000fc600078a08ff */
[----:B------:R0:W-:Y:S01]  /*af20*/  STL [R1+0x928], R4 ;  /* 0x0009280401007387 */ /* 0x0001e20000100800 */
[----:B------:R-:W-:Y:S02]  /*af30*/  IMAD R32, R32, UR7, RZ ;  /* 0x0000000720207c24 */ /* 0x000fe4000f8e02ff */
[----:B------:R-:W-:Y:S01]  /*af40*/  IMAD R15, R15, UR7, RZ ;  /* 0x000000070f0f7c24 */ /* 0x000fe2000f8e02ff */
[----:B------:R-:W-:Y:S01]  /*af50*/  STL [R1+0x93c], R46 ;  /* 0x00093c2e01007387 */ /* 0x000fe20000100800 */
[----:B0-----:R-:W-:-:S03]  /*af60*/  LEA.HI.X.SX32 R4, R68, R93, 0x1, P4 ;  /* 0x0000005d44047211 */ /* 0x001fc600020f0eff */
[----:B------:R-:W-:Y:S01]  /*af70*/  STL [R1+0x94c], R45 ;  /* 0x00094c2d01007387 */ /* 0x000fe20000100800 */
[CC--:B------:R-:W-:Y:S01]  /*af80*/  LEA R44, P4, R33.reuse, R92.reuse, 0x1 ;  /* 0x0000005c212c7211 */ /* 0x0c0fe200078808ff */
[----:B------:R-:W-:Y:S02]  /*af90*/  IMAD R30, R30, UR7, RZ ;  /* 0x000000071e1e7c24 */ /* 0x000fe4000f8e02ff */
[----:B------:R0:W-:Y:S01]  /*afa0*/  STL [R1+0x938], R4 ;  /* 0x0009380401007387 */ /* 0x0001e20000100800 */
[-C--:B------:R-:W-:Y:S01]  /*afb0*/  LEA.HI.X.SX32 R9, R33, R93.reuse, 0x1, P4 ;  /* 0x0000005d21097211 */ /* 0x080fe200020f0eff */
[----:B------:R-:W-:Y:S01]  /*afc0*/  IMAD R28, R28, UR7, RZ ;  /* 0x000000071c1c7c24 */ /* 0x000fe2000f8e02ff */
[CC--:B------:R-:W-:Y:S01]  /*afd0*/  LEA R42, P4, R15.reuse, R92.reuse, 0x1 ;  /* 0x0000005c0f2a7211 */ /* 0x0c0fe200078808ff */
[----:B------:R-:W-:Y:S01]  /*afe0*/  IMAD R8, R8, UR7, RZ ;  /* 0x0000000708087c24 */ /* 0x000fe2000f8e02ff */
[-C--:B0-----:R-:W-:Y:S02]  /*aff0*/  LEA.HI.X.SX32 R4, R66, R93.reuse, 0x1, P5 ;  /* 0x0000005d42047211 */ /* 0x081fe400028f0eff */
[----:B------:R-:W-:Y:S01]  /*b000*/  LEA R43, P5, R32, R92, 0x1 ;  /* 0x0000005c202b7211 */ /* 0x000fe200078a08ff */
[----:B------:R-:W-:Y:S01]  /*b010*/  IMAD R18, R18, UR7, RZ ;  /* 0x0000000712127c24 */ /* 0x000fe2000f8e02ff */
[----:B------:R-:W-:-:S02]  /*b020*/  LEA.HI.X.SX32 R7, R15, R93, 0x1, P4 ;  /* 0x0000005d0f077211 */ /* 0x000fc400020f0eff */
[-C--:B------:R-:W-:Y:S02]  /*b030*/  LEA.HI.X.SX32 R6, R32, R93.reuse, 0x1, P5 ;  /* 0x0000005d20067211 */ /* 0x080fe400028f0eff */
[-C--:B------:R-:W-:Y:S01]  /*b040*/  LEA R39, P5, R30, R92.reuse, 0x1 ;  /* 0x0000005c1e277211 */ /* 0x080fe200078a08ff */
[----:B------:R0:W-:Y:S01]  /*b050*/  STL [R1+0x948], R4 ;  /* 0x0009480401007387 */ /* 0x0001e20000100800 */
[-C--:B------:R-:W-:Y:S01]  /*b060*/  LEA R15, P4, R28, R92.reuse, 0x1 ;  /* 0x0000005c1c0f7211 */ /* 0x080fe200078808ff */
[----:B------:R-:W-:Y:S02]  /*b070*/  IMAD R14, R14, UR7, RZ ;  /* 0x000000070e0e7c24 */ /* 0x000fe4000f8e02ff */
[----:B------:R-:W-:Y:S01]  /*b080*/  IMAD R25, R25, UR7, RZ ;  /* 0x0000000719197c24 */ /* 0x000fe2000f8e02ff */
[----:B------:R-:W-:Y:S02]  /*b090*/  LEA.HI.X.SX32 R5, R28, R93, 0x1, P4 ;  /* 0x0000005d1c057211 */ /* 0x000fe400020f0eff */
[----:B------:R-:W-:-:S02]  /*b0a0*/  LEA R37, P4, R18, R92, 0x1 ;  /* 0x0000005c12257211 */ /* 0x000fc400078808ff */
[-C--:B0-----:R-:W-:Y:S02]  /*b0b0*/  LEA.HI.X.SX32 R4, R30, R93.reuse, 0x1, P5 ;  /* 0x0000005d1e047211 */ /* 0x081fe400028f0eff */
[-C--:B------:R-:W-:Y:S01]  /*b0c0*/  LEA R38, P5, R8, R92.reuse, 0x1 ;  /* 0x0000005c08267211 */ /* 0x080fe200078a08ff */
[----:B------:R-:W-:Y:S01]  /*b0d0*/  IMAD R69, R36, UR7, RZ ;  /* 0x0000000724457c24 */ /* 0x000fe2000f8e02ff */
[----:B------:R-:W-:Y:S01]  /*b0e0*/  STL [R1+0x754], R44 ;  /* 0x0007542c01007387 */ /* 0x000fe20000100800 */
[----:B------:R-:W-:Y:S01]  /*b0f0*/  IMAD R16, R16, UR7, RZ ;  /* 0x0000000710107c24 */ /* 0x000fe2000f8e02ff */
[-C--:B------:R-:W-:Y:S01]  /*b100*/  LEA.HI.X.SX32 R8, R8, R93.reuse, 0x1, P5 ;  /* 0x0000005d08087211 */ /* 0x080fe200028f0eff */
[----:B------:R-:W-:Y:S01]  /*b110*/  IMAD R67, R35, UR7, RZ ;  /* 0x0000000723437c24 */ /* 0x000fe2000f8e02ff */
[----:B------:R-:W-:Y:S01]  /*b120*/  STL [R1+0x76c], R43 ;  /* 0x00076c2b01007387 */ /* 0x000fe20000100800 */
[-C--:B------:R-:W-:Y:S01]  /*b130*/  LEA R36, P5, R14, R92.reuse, 0x1 ;  /* 0x0000005c0e247211 */ /* 0x080fe200078a08ff */
[----:B------:R-:W-:Y:S01]  /*b140*/  IMAD R13, R13, UR7, RZ ;  /* 0x000000070d0d7c24 */ /* 0x000fe2000f8e02ff */
[----:B------:R-:W-:Y:S01]  /*b150*/  LEA.HI.X.SX32 R18, R18, R93, 0x1, P4 ;  /* 0x0000005d12127211 */ /* 0x000fe200020f0eff */
[----:B------:R-:W-:Y:S01]  /*b160*/  STL [R1+0x750], R9 ;  /* 0x0007500901007387 */ /* 0x000fe20000100800 */
[----:B------:R-:W-:Y:S01]  /*b170*/  LEA R35, P4, R25, R92, 0x1 ;  /* 0x0000005c19237211 */ /* 0x000fe200078808ff */
[----:B------:R-:W-:-:S02]  /*b180*/  IMAD R66, R34, UR7, RZ ;  /* 0x0000000722427c24 */ /* 0x000fc4000f8e02ff */
[----:B------:R-:W-:Y:S01]  /*b190*/  STL [R1+0x784], R42 ;  /* 0x0007842a01007387 */ /* 0x000fe20000100800 */
[----:B------:R-:W-:Y:S01]  /*b1a0*/  LEA.HI.X.SX32 R14, R14, R93, 0x1, P5 ;  /* 0x0000005d0e0e7211 */ /* 0x000fe200028f0eff */
[----:B------:R-:W-:Y:S02]  /*b1b0*/  IMAD R0, R0, UR7, RZ ;  /* 0x0000000700007c24 */ /* 0x000fe4000f8e02ff */
[----:B------:R-:W-:Y:S01]  /*b1c0*/  STL [R1+0x768], R6 ;  /* 0x0007680601007387 */ /* 0x000fe20000100800 */
[----:B------:R-:W-:-:S03]  /*b1d0*/  LEA R34, P5, R16, R92, 0x1 ;  /* 0x0000005c10227211 */ /* 0x000fc600078a08ff */
[----:B------:R-:W-:Y:S01]  /*b1e0*/  STL [R1+0x794], R39 ;  /* 0x0007942701007387 */ /* 0x000fe20000100800 */
[----:B------:R-:W-:Y:S01]  /*b1f0*/  LEA.HI.X.SX32 R41, R25, R93, 0x1, P4 ;  /* 0x0000005d19297211 */ /* 0x000fe200020f0eff */
[----:B------:R-:W-:Y:S02]  /*b200*/  IMAD R22, R22, UR7, RZ ;  /* 0x0000000716167c24 */ /* 0x000fe4000f8e02ff */
[----:B------:R-:W-:Y:S01]  /*b210*/  STL [R1+0x780], R7 ;  /* 0x0007800701007387 */ /* 0x000fe20000100800 */
[----:B------:R-:W-:-:S03]  /*b220*/  LEA R32, P4, R13, R92, 0x1 ;  /* 0x0000005c0d207211 */ /* 0x000fc600078808ff */
[----:B------:R-:W-:Y:S01]  /*b230*/  STL [R1+0x7a4], R15 ;  /* 0x0007a40f01007387 */ /* 0x000fe20000100800 */
[----:B------:R-:W-:Y:S01]  /*b240*/  IMAD R68, R31, UR7, RZ ;  /* 0x000000071f447c24 */ /* 0x000fe2000f8e02ff */
[-C--:B------:R-:W-:Y:S02]  /*b250*/  LEA.HI.X.SX32 R16, R16, R93.reuse, 0x1, P5 ;  /* 0x0000005d10107211 */ /* 0x080fe400028f0eff */
[----:B------:R-:W-:Y:S01]  /*b260*/  STL [R1+0x790], R4 ;  /* 0x0007900401007387 */ /* 0x000fe20000100800 */
[----:B------:R-:W-:Y:S01]  /*b270*/  IMAD R19, R19, UR7, RZ ;  /* 0x0000000713137c24 */ /* 0x000fe2000f8e02ff */
[----:B------:R-:W-:Y:S02]  /*b280*/  LEA R31, P5, R0, R92, 0x1 ;  /* 0x0000005c001f7211 */ /* 0x000fe400078a08ff */
[----:B------:R-:W-:Y:S01]  /*b290*/  STL [R1+0x7b4], R38 ;  /* 0x0007b42601007387 */ /* 0x000fe20000100800 */
[----:B------:R-:W-:-:S03]  /*b2a0*/  LEA.HI.X.SX32 R33, R13, R93, 0x1, P4 ;  /* 0x0000005d0d217211 */ /* 0x000fc600020f0eff */
[----:B------:R-:W-:Y:S01]  /*b2b0*/  STL [R1+0x7a0], R5 ;  /* 0x0007a00501007387 */ /* 0x000fe20000100800 */
[----:B------:R-:W-:Y:S01]  /*b2c0*/  IMAD R20, R20, UR7, RZ ;  /* 0x0000000714147c24 */ /* 0x000fe2000f8e02ff */
[----:B------:R-:W-:Y:S02]  /*b2d0*/  LEA R13, P4, R22, R92, 0x1 ;  /* 0x0000005c160d7211 */ /* 0x000fe400078808ff */
[----:B------:R-:W-:Y:S01]  /*b2e0*/  STL [R1+0x7c4], R37 ;  /* 0x0007c42501007387 */ /* 0x000fe20000100800 */
[----:B------:R-:W-:-:S03]  /*b2f0*/  LEA.HI.X.SX32 R0, R0, R93, 0x1, P5 ;  /* 0x0000005d00007211 */ /* 0x000fc600028f0eff */
[----:B------:R-:W-:Y:S01]  /*b300*/  STL [R1+0x7b0], R8 ;  /* 0x0007b00801007387 */ /* 0x000fe20000100800 */
[----:B------:R-:W-:-:S03]  /*b310*/  IMAD R17, R17, UR7, RZ ;  /* 0x0000000711117c24 */ /* 0x000fc6000f8e02ff */
[----:B------:R-:W-:Y:S01]  /*b320*/  STL [R1+0x7d4], R36 ;  /* 0x0007d42401007387 */ /* 0x000fe20000100800 */
[----:B------:R-:W-:-:S03]  /*b330*/  LEA R28, P5, R19, R92, 0x1 ;  /* 0x0000005c131c7211 */ /* 0x000fc600078a08ff */
[----:B------:R-:W-:Y:S01]  /*b340*/  STL [R1+0x7c0], R18 ;  /* 0x0007c01201007387 */ /* 0x000fe20000100800 */
[----:B------:R-:W-:Y:S01]  /*b350*/  IMAD R72, R26, UR7, RZ ;  /* 0x000000071a487c24 */ /* 0x000fe2000f8e02ff */
[----:B------:R-:W-:Y:S02]  /*b360*/  LEA.HI.X.SX32 R30, R22, R93, 0x1, P4 ;  /* 0x0000005d161e7211 */ /* 0x000fe400020f0eff */
[----:B------:R-:W-:Y:S01]  /*b370*/  STL [R1+0x7e4], R35 ;  /* 0x0007e42301007387 */ /* 0x000fe20000100800 */
[----:B------:R-:W-:-:S03]  /*b380*/  LEA R26, P4, R20, R92, 0x1 ;  /* 0x0000005c141a7211 */ /* 0x000fc600078808ff */
[----:B------:R-:W-:Y:S01]  /*b390*/  STL [R1+0x7d0], R14 ;  /* 0x0007d00e01007387 */ /* 0x000fe20000100800 */
[----:B------:R-:W-:-:S03]  /*b3a0*/  IMAD R70, R29, UR7, RZ ;  /* 0x000000071d467c24 */ /* 0x000fc6000f8e02ff */
[----:B------:R-:W-:Y:S01]  /*b3b0*/  STL [R1+0x7f4], R34 ;  /* 0x0007f42201007387 */ /* 0x000fe20000100800 */
[----:B------:R-:W-:-:S03]  /*b3c0*/  LEA.HI.X.SX32 R29, R19, R93, 0x1, P5 ;  /* 0x0000005d131d7211 */ /* 0x000fc600028f0eff */
[----:B------:R-:W-:Y:S01]  /*b3d0*/  STL [R1+0x7e0], R41 ;  /* 0x0007e02901007387 */ /* 0x000fe20000100800 */
[----:B------:R-:W-:Y:S01]  /*b3e0*/  IMAD R71, R27, UR7, RZ ;  /* 0x000000071b477c24 */ /* 0x000fe2000f8e02ff */
[-C--:B------:R-:W-:Y:S02]  /*b3f0*/  LEA R19, P5, R17, R92.reuse, 0x1 ;  /* 0x0000005c11137211 */ /* 0x080fe400078a08ff */
        /* <DEDUP_REMOVED lines=15> */
[----:B------:R-:W-:-:S03]  /*b4f0*/  LEA R17, P4, R66, R92, 0x1 ;  /* 0x0000005c42117211 */ /* 0x000fc600078808ff */
[----:B------:R-:W-:Y:S01]  /*b500*/  STL [R1+0x820], R30 ;  /* 0x0008201e01007387 */ /* 0x000fe20000100800 */
[----:B------:R-:W-:-:S03]  /*b510*/  LEA.HI.X.SX32 R22, R67, R93, 0x1, P5 ;  /* 0x0000005d43167211 */ /* 0x000fc600028f0eff */
[----:B------:R-:W-:Y:S01]  /*b520*/  STL [R1+0x844], R26 ;  /* 0x0008441a01007387 */ /* 0x000fe20000100800 */
[----:B------:R-:W-:-:S03]  /*b530*/  LEA R91, P5, R68, R92, 0x1 ;  /* 0x0000005c445b7211 */ /* 0x000fc600078a08ff */
[----:B------:R-:W-:Y:S01]  /*b540*/  STL [R1+0x830], R29 ;  /* 0x0008301d01007387 */ /* 0x000fe20000100800 */
[----:B------:R-:W-:-:S03]  /*b550*/  IMAD R67, R3, UR7, RZ ;  /* 0x0000000703437c24 */ /* 0x000fc6000f8e02ff */
        /* <DEDUP_REMOVED lines=21> */
[----:B------:R-:W-:Y:S01]  /*b6b0*/  IMAD R70, R86, UR7, RZ ;  /* 0x0000000756467c24 */ /* 0x000fe2000f8e02ff */
[----:B------:R-:W-:Y:S02]  /*b6c0*/  LEA.HI.X.SX32 R88, R72, R93, 0x1, P4 ;  /* 0x0000005d48587211 */ /* 0x000fe400020f0eff */
[----:B------:R-:W-:Y:S04]  /*b6d0*/  STL [R1+0x890], R12 ;  /* 0x0008900c01007387 */ /* 0x000fe80000100800 */
[----:B------:R-:W-:Y:S04]  /*b6e0*/  STL [R1+0x8b4], R89 ;  /* 0x0008b45901007387 */ /* 0x000fe80000100800 */
[----:B------:R-:W-:Y:S04]  /*b6f0*/  STL [R1+0x8a0], R90 ;  /* 0x0008a05a01007387 */ /* 0x000fe80000100800 */
[----:B------:R-:W2:Y:S01]  /*b700*/  LDL.LU R86, [R1+0xe44] ;  /* 0x000e440001567983 */ /* 0x000ea20000300800 */
[----:B------:R-:W-:-:S03]  /*b710*/  IMAD R69, R11, UR7, RZ ;  /* 0x000000070b457c24 */ /* 0x000fc6000f8e02ff */
[----:B------:R-:W-:Y:S04]  /*b720*/  STL [R1+0x8c4], R87 ;  /* 0x0008c45701007387 */ /* 0x000fe80000100800 */
[----:B------:R-:W-:Y:S04]  /*b730*/  STL [R1+0x8b0], R2 ;  /* 0x0008b00201007387 */ /* 0x000fe80000100800 */
[----:B------:R-:W-:Y:S04]  /*b740*/  STL [R1+0x8d4], R84 ;  /* 0x0008d45401007387 */ /* 0x000fe80000100800 */
[----:B------:R-:W-:Y:S04]  /*b750*/  STL [R1+0x8c0], R88 ;  /* 0x0008c05801007387 */ /* 0x000fe80000100800 */
[----:B------:R-:W3:Y:S01]  /*b760*/  LDL.LU R11, [R1+0xe40] ;  /* 0x000e4000010b7983 */ /* 0x000ee20000300800 */
[----:B------:R-:W-:-:S02]  /*b770*/  LEA R82, P4, R74, R92, 0x1 ;  /* 0x0000005c4a527211 */ /* 0x000fc400078808ff */
[-C--:B------:R-:W-:Y:S02]  /*b780*/  LEA.HI.X.SX32 R85, R73, R93.reuse, 0x1, P5 ;  /* 0x0000005d49557211 */ /* 0x080fe400028f0eff */
[CC--:B------:R-:W-:Y:S02]  /*b790*/  LEA R80, P5, R75.reuse, R92.reuse, 0x1 ;  /* 0x0000005c4b507211 */ /* 0x0c0fe400078a08ff */
[-C--:B------:R-:W-:Y:S02]  /*b7a0*/  LEA.HI.X.SX32 R83, R74, R93.reuse, 0x1, P4 ;  /* 0x0000005d4a537211 */ /* 0x080fe400020f0eff */
[CC--:B------:R-:W-:Y:S02]  /*b7b0*/  LEA R79, P4, R76.reuse, R92.reuse, 0x1 ;  /* 0x0000005c4c4f7211 */ /* 0x0c0fe400078808ff */
[-C--:B------:R-:W-:Y:S02]  /*b7c0*/  LEA.HI.X.SX32 R81, R75, R93.reuse, 0x1, P5 ;  /* 0x0000005d4b517211 */ /* 0x080fe400028f0eff */
[----:B------:R-:W-:Y:S01]  /*b7d0*/  LEA R78, P5, R67, R92, 0x1 ;  /* 0x0000005c434e7211 */ /* 0x000fe200078a08ff */
[----:B------:R-:W-:Y:S01]  /*b7e0*/  STL [R1+0x8e4], R82 ;  /* 0x0008e45201007387 */ /* 0x000fe20000100800 */
[----:B------:R-:W-:-:S02]  /*b7f0*/  LEA.HI.X.SX32 R76, R76, R93, 0x1, P4 ;  /* 0x0000005d4c4c7211 */ /* 0x000fc400020f0eff */
[-C--:B------:R-:W-:Y:S01]  /*b800*/  LEA R73, P4, R77, R92.reuse, 0x1 ;  /* 0x0000005c4d497211 */ /* 0x080fe200078808ff */
[----:B------:R-:W-:Y:S01]  /*b810*/  STL [R1+0x8d0], R85 ;  /* 0x0008d05501007387 */ /* 0x000fe20000100800 */
[-C--:B------:R-:W-:Y:S01]  /*b820*/  LEA.HI.X.SX32 R75, R67, R93.reuse, 0x1, P5 ;  /* 0x0000005d434b7211 */ /* 0x080fe200028f0eff */
[----:B------:R-:W-:Y:S01]  /*b830*/  IMAD R68, R40, UR7, RZ ;  /* 0x0000000728447c24 */ /* 0x000fe2000f8e02ff */
[----:B------:R-:W-:Y:S01]  /*b840*/  LEA R72, P5, R70, R92, 0x1 ;  /* 0x0000005c46487211 */ /* 0x000fe200078a08ff */
        /* <DEDUP_REMOVED lines=14> */
[----:B------:R-:W-:-:S03]  /*b930*/  LEA.HI.X.SX32 R64, R68, R93, 0x1, P5 ;  /* 0x0000005d44407211 */ /* 0x000fc600028f0eff */
        /* <DEDUP_REMOVED lines=9> */
[----:B--2---:R-:W-:Y:S01]  /*b9d0*/  VIADD R67, R86, 0xffffffe9 ;  /* 0xffffffe956437836 */ /* 0x004fe20000000000 */
[----:B---3--:R-:W-:-:S02]  /*b9e0*/  ISETP.GE.U32.AND P5, PT, R11, 0x7fffffb2, PT ;  /* 0x7fffffb20b00780c */ /* 0x008fc40003fa6070 */
[----:B------:R-:W-:Y:S02]  /*b9f0*/  LEA.HI.X.SX32 R11, R66, R93, 0x1, P4 ;  /* 0x0000005d420b7211 */ /* 0x000fe400020f0eff */
[----:B------:R-:W-:Y:S01]  /*ba00*/  ISETP.GE.U32.AND P4, PT, R67, 0x7fffffaa, PT ;  /* 0x7fffffaa4300780c */ /* 0x000fe20003f86070 */
[----:B------:R-:W2:Y:S04]  /*ba10*/  LDL R66, [R1+0x74c] ;  /* 0x00074c0001427983 */ /* 0x000ea80000100800 */
[----:B------:R-:W2:Y:S01]  /*ba20*/  LDL R67, [R1+0x748] ;  /* 0x0007480001437983 */ /* 0x000ea20000100800 */
[----:B------:R-:W-:-:S06]  /*ba30*/  PRMT R60, RZ, 0x7610, R60 ;  /* 0x00007610ff3c7816 */ /* 0x000fcc000000003c */
[----:B--2---:R-:W2:Y:S04]  /*ba40*/  @P1 LDG.E.U16 R60, desc[UR24][R66.64] ;  /* 0x00000018423c1981 */ /* 0x004ea8000c1e1500 */
[----:B------:R-:W-:Y:S04]  /*ba50*/  STL [R1+0x758], R11 ;  /* 0x0007580b01007387 */ /* 0x000fe80000100800 */
[----:B--2---:R0:W-:Y:S04]  /*ba60*/  STL [R1+0x474], R60 ;  /* 0x0004743c01007387 */ /* 0x0041e80000100800 */
[----:B0-----:R-:W2:Y:S04]  /*ba70*/  LDL.LU R60, [R1+0xe3c] ;  /* 0x000e3c00013c7983 */ /* 0x001ea80000300800 */
[----:B------:R-:W3:Y:S04]  /*ba80*/  LDL R66, [R1+0x760] ;  /* 0x0007600001427983 */ /* 0x000ee80000100800 */
[----:B------:R-:W3:Y:S01]  /*ba90*/  LDL R67, [R1+0x764] ;  /* 0x0007640001437983 */ /* 0x000ee20000100800 */
[----:B------:R-:W-:-:S02]  /*baa0*/  PRMT R69, RZ, 0x7610, R69 ;  /* 0x00007610ff457816 */ /* 0x000fc40000000045 */
[----:B---3--:R-:W-:-:S04]  /*bab0*/  @P1 LOP3.LUT R67, R67, R66, RZ, 0x3c, !PT ;  /* 0x0000004243431212 */ /* 0x008fc800078e3cff */
[----:B------:R-:W-:-:S04]  /*bac0*/  @P1 LOP3.LUT R66, R67, R66, RZ, 0x3c, !PT ;  /* 0x0000004243421212 */ /* 0x000fc800078e3cff */
[----:B------:R-:W-:-:S05]  /*bad0*/  @P1 LOP3.LUT R67, R67, R66, RZ, 0x3c, !PT ;  /* 0x0000004243431212 */ /* 0x000fca00078e3cff */
[----:B------:R0:W3:Y:S04]  /*bae0*/  @P1 LDG.E.U16 R69, desc[UR24][R66.64] ;  /* 0x0000001842451981 */ /* 0x0000e8000c1e1500 */
[----:B------:R-:W0:Y:S04]  /*baf0*/  LDL R66, [R1+0x778] ;  /* 0x0007780001427983 */ /* 0x000e280000100800 */
[----:B------:R-:W0:Y:S01]  /*bb00*/  LDL R67, [R1+0x77c] ;  /* 0x00077c0001437983 */ /* 0x000e220000100800 */
[----:B------:R-:W-:Y:S02]  /*bb10*/  PRMT R61, RZ, 0x7610, R61 ;  /* 0x00007610ff3d7816 */ /* 0x000fe4000000003d */
[----:B0-----:R-:W-:-:S04]  /*bb20*/  @P1 LOP3.LUT R67, R67, R66, RZ, 0x3c, !PT ;  /* 0x0000004243431212 */ /* 0x001fc800078e3cff */
[----:B------:R-:W-:-:S04]  /*bb30*/  @P1 LOP3.LUT R66, R67, R66, RZ, 0x3c, !PT ;  /* 0x0000004243421212 */ /* 0x000fc800078e3cff */
[----:B------:R-:W-:-:S05]  /*bb40*/  @P1 LOP3.LUT R67, R67, R66, RZ, 0x3c, !PT ;  /* 0x0000004243431212 */ /* 0x000fca00078e3cff */
[----:B------:R-:W4:Y:S04]  /*bb50*/  @P1 LDG.E.U16 R61, desc[UR24][R66.64] ;  /* 0x00000018423d1981 */ /* 0x000f28000c1e1500 */
[----:B---3--:R0:W-:Y:S04]  /*bb60*/  STL [R1+0x46c], R69 ;  /* 0x00046c4501007387 */ /* 0x0081e80000100800 */
[----:B0-----:R-:W3:Y:S04]  /*bb70*/  LDL R69, [R1+0x818] ;  /* 0x0008180001457983 */ /* 0x001ee80000100800 */
[----:B----4-:R0:W-:Y:S04]  /*bb80*/  STL [R1+0x468], R61 ;  /* 0x0004683d01007387 */ /* 0x0101e80000100800 */
[----:B0-----:R-:W4:Y:S04]  /*bb90*/  LDL.LU R61, [R1+0xe38] ;  /* 0x000e3800013d7983 */ /* 0x001f280000300800 */
[----:B------:R-:W3:Y:S04]  /*bba0*/  LDL R66, [R1+0x788] ;  /* 0x0007880001427983 */ /* 0x000ee80000100800 */
[----:B------:R-:W3:Y:S01]  /*bbb0*/  LDL R67, [R1+0x78c] ;  /* 0x00078c0001437983 */ /* 0x000ee20000100800 */
[----:B--2---:R-:W-:-:S02]  /*bbc0*/  PRMT R60, RZ, 0x7610, R60 ;  /* 0x00007610ff3c7816 */ /* 0x004fc4000000003c */
[----:B---3--:R-:W-:-:S04]  /*bbd0*/  @P1 LOP3.LUT R67, R67, R66, RZ, 0x3c, !PT ;  /* 0x0000004243431212 */ /* 0x008fc800078e3cff */
[----:B------:R-:W-:-:S04]  /*bbe0*/  @P1 LOP3.LUT R66, R67, R66, RZ, 0x3c, !PT ;  /* 0x0000004243421212 */ /* 0x000fc800078e3cff */
[----:B------:R-:W-:-:S05]  /*bbf0*/  @P1 LOP3.LUT R67, R67, R66, RZ, 0x3c, !PT ;  /* 0x0000004243431212 */ /* 0x000fca00078e3cff */
[----:B------:R-:W2:Y:S04]  /*bc00*/  @P1 LDG.E.U16 R60, desc[UR24][R66.64] ;  /* 0x00000018423c1981 */ /* 0x000ea8000c1e1500 */
[----:B--2---:R0:W-:Y:S04]  /*bc10*/  STL [R1+0x464], R60 ;  /* 0x0004643c01007387 */ /* 0x0041e80000100800 */
[----:B0-----:R-:W2:Y:S04]  /*bc20*/  LDL.LU R60, [R1+0xe34] ;  /* 0x000e3400013c7983 */ /* 0x001ea80000300800 */
[----:B------:R-:W3:Y:S04]  /*bc30*/  LDL R66, [R1+0x798] ;  /* 0x0007980001427983 */ /* 0x000ee80000100800 */
[----:B------:R-:W3:Y:S01]  /*bc40*/  LDL R67, [R1+0x79c] ;  /* 0x00079c0001437983 */ /* 0x000ee20000100800 */
[----:B----4-:R-:W-:-:S02]  /*bc50*/  PRMT R61, RZ, 0x7610, R61 ;  /* 0x00007610ff3d7816 */ /* 0x010fc4000000003d */
[----:B---3--:R-:W-:-:S04]  /*bc60*/  @P1 LOP3.LUT R67, R67, R66, RZ, 0x3c, !PT ;  /* 0x0000004243431212 */ /* 0x008fc800078e3cff */
[----:B------:R-:W-:-:S04]  /*bc70*/  @P1 LOP3.LUT R66, R67, R66, RZ, 0x3c, !PT ;  /* 0x0000004243421212 */ /* 0x000fc800078e3cff */
[----:B------:R-:W-:-:S05]  /*bc80*/  @P1 LOP3.LUT R67, R67, R66, RZ, 0x3c, !PT ;  /* 0x0000004243431212 */ /* 0x000fca00078e3cff */
[----:B------:R-:W3:Y:S04]  /*bc90*/  @P1 LDG.E.U16 R61, desc[UR24][R66.64] ;  /* 0x00000018423d1981 */ /* 0x000ee8000c1e1500 */
[----:B---3--:R0:W-:Y:S04]  /*bca0*/  STL [R1+0x460], R61 ;  /* 0x0004603d01007387 */ /* 0x0081e80000100800 */
[----:B0-----:R-:W3:Y:S04]  /*bcb0*/  LDL.LU R61, [R1+0xe30] ;  /* 0x000e3000013d7983 */ /* 0x001ee80000300800 */
[----:B------:R-:W4:Y:S04]  /*bcc0*/  LDL R66, [R1+0x7a8] ;  /* 0x0007a80001427983 */ /* 0x000f280000100800 */
[----:B------:R-:W4:Y:S01]  /*bcd0*/  LDL R67, [R1+0x7ac] ;  /* 0x0007ac0001437983 */ /* 0x000f220000100800 */
[----:B--2---:R-:W-:-:S02]  /*bce0*/  PRMT R60, RZ, 0x7610, R60 ;  /* 0x00007610ff3c7816 */ /* 0x004fc4000000003c */
[----:B----4-:R-:W-:-:S04]  /*bcf0*/  @P1 LOP3.LUT R67, R67, R66, RZ, 0x3c, !PT ;  /* 0x0000004243431212 */ /* 0x010fc800078e3cff */
[----:B------:R-:W-:-:S04]  /*bd00*/  @P1 LOP3.LUT R66, R67, R66, RZ, 0x3c, !PT ;  /* 0x0000004243421212 */ /* 0x000fc800078e3cff */
[----:B------:R-:W-:-:S05]  /*bd10*/  @P1 LOP3.LUT R67, R67, R66, RZ, 0x3c, !PT ;  /* 0x0000004243431212 */ /* 0x000fca00078e3cff */
[----:B------:R-:W2:Y:S04]  /*bd20*/  @P1 LDG.E.U16 R60, desc[UR24][R66.64] ;  /* 0x00000018423c1981 */ /* 0x000ea8000c1e1500 */
[----:B--2---:R0:W-:Y:S04]  /*bd30*/  STL [R1+0x45c], R60 ;  /* 0x00045c3c01007387 */ /* 0x0041e80000100800 */
[----:B0-----:R-:W2:Y:S04]  /*bd40*/  LDL.LU R60, [R1+0xe2c] ;  /* 0x000e2c00013c7983 */ /* 0x001ea80000300800 */
[----:B------:R-:W4:Y:S04]  /*bd50*/  LDL R66, [R1+0x7b8] ;  /* 0x0007b80001427983 */ /* 0x000f280000100800 */
[----:B------:R-:W4:Y:S01]  /*bd60*/  LDL R67, [R1+0x7bc] ;  /* 0x0007bc0001437983 */ /* 0x000f220000100800 */
[----:B---3--:R-:W-:-:S02]  /*bd70*/  PRMT R61, RZ, 0x7610, R61 ;  /* 0x00007610ff3d7816 */ /* 0x008fc4000000003d */
[----:B----4-:R-:W-:-:S04]  /*bd80*/  @P1 LOP3.LUT R67, R67, R66, RZ, 0x3c, !PT ;  /* 0x0000004243431212 */ /* 0x010fc800078e3cff */
        /* <DEDUP_REMOVED lines=47> */
[----:B------:R3:W2:Y:S01]  /*c080*/  @P1 LDG.E.U16 R60, desc[UR24][R66.64] ;  /* 0x00000018423c1981 */ /* 0x0006a2000c1e1500 */
[----:B------:R-:W-:Y:S01]  /*c090*/  PRMT R68, RZ, 0x7610, R68 ;  /* 0x00007610ff447816 */ /* 0x000fe20000000044 */
[----:B---3--:R-:W-:Y:S02]  /*c0a0*/  @P1 IMAD.MOV.U32 R66, RZ, RZ, R61 ;  /* 0x000000ffff421224 */ /* 0x008fe400078e003d */
[----:B------:R-:W-:-:S05]  /*c0b0*/  @P1 IMAD.MOV.U32 R67, RZ, RZ, R69 ;  /* 0x000000ffff431224 */ /* 0x000fca00078e0045 */
[----:B------:R-:W3:Y:S04]  /*c0c0*/  @P1 LDG.E.U16 R68, desc[UR24][R66.64] ;  /* 0x0000001842441981 */ /* 0x000ee8000c1e1500 */
[----:B--2---:R0:W-:Y:S04]  /*c0d0*/  STL [R1+0x444], R60 ;  /* 0x0004443c01007387 */ /* 0x0041e80000100800 */
[----:B0-----:R-:W2:Y:S04]  /*c0e0*/  LDL.LU R60, [R1+0xe14] ;  /* 0x000e1400013c7983 */ /* 0x001ea80000300800 */
[----:B------:R-:W4:Y:S04]  /*c0f0*/  LDL.LU R61, [R1+0xe10] ;  /* 0x000e1000013d7983 */ /* 0x000f280000300800 */
[----:B------:R-:W2:Y:S04]  /*c100*/  LDL R66, [R1+0x828] ;  /* 0x0008280001427983 */ /* 0x000ea80000100800 */
[----:B------:R-:W2:Y:S01]  /*c110*/  LDL R67, [R1+0x82c] ;  /* 0x00082c0001437983 */ /* 0x000ea20000100800 */
[----:B------:R-:W-:-:S03]  /*c120*/  PRMT R77, RZ, 0x7610, R77 ;  /* 0x00007610ff4d7816 */ /* 0x000fc6000000004d */
[----:B---3--:R0:W-:Y:S04]  /*c130*/  STL [R1+0x440], R68 ;  /* 0x0004404401007387 */ /* 0x0081e80000100800 */
[----:B------:R-:W3:Y:S04]  /*c140*/  LDL R69, [R1+0x8ac] ;  /* 0x0008ac0001457983 */ /* 0x000ee80000100800 */
[----:B0-----:R-:W3:Y:S01]  /*c150*/  LDL R68, [R1+0x8a8] ;  /* 0x0008a80001447983 */ /* 0x001ee20000100800 */
[----:B--2---:R-:W-:-:S04]  /*c160*/  @P1 LOP3.LUT R67, R67, R66, RZ, 0x3c, !PT ;  /* 0x0000004243431212 */ /* 0x004fc800078e3cff */
[----:B------:R-:W-:-:S04]  /*c170*/  @P1 LOP3.LUT R66, R67, R66, RZ, 0x3c, !PT ;  /* 0x0000004243421212 */ /* 0x000fc800078e3cff */
[----:B------:R-:W-:-:S05]  /*c180*/  @P1 LOP3.LUT R67, R67, R66, RZ, 0x3c, !PT ;  /* 0x0000004243431212 */ /* 0x000fca00078e3cff */
[----:B------:R0:W2:Y:S04]  /*c190*/  @P1 LDG.E.U16 R77, desc[UR24][R66.64] ;  /* 0x00000018424d1981 */ /* 0x0000a8000c1e1500 */
[----:B------:R-:W2:Y:S01]  /*c1a0*/  LDL R67, [R1+0x838] ;  /* 0x0008380001437983 */ /* 0x000ea20000100800 */
[----:B------:R-:W-:Y:S01]  /*c1b0*/  PRMT R60, RZ, 0x7610, R60 ;  /* 0x00007610ff3c7816 */ /* 0x000fe2000000003c */
[----:B0-----:R-:W-:-:S05]  /*c1c0*/  @P1 IMAD.MOV.U32 R66, RZ, RZ, R63 ;  /* 0x000000ffff421224 */ /* 0x001fca00078e003f */
[----:B--2---:R-:W2:Y:S04]  /*c1d0*/  @P1 LDG.E.U16 R60, desc[UR24][R66.64] ;  /* 0x00000018423c1981 */ /* 0x004ea8000c1e1500 */
[----:B------:R0:W-:Y:S04]  /*c1e0*/  STL [R1+0x43c], R77 ;  /* 0x00043c4d01007387 */ /* 0x0001e80000100800 */
[----:B0-----:R-:W3:Y:S04]  /*c1f0*/  LDL R77, [R1+0x8b8] ;  /* 0x0008b800014d7983 */ /* 0x001ee80000100800 */
[----:B------:R-:W3:Y:S04]  /*c200*/  LDL.LU R63, [R1+0xe0c] ;  /* 0x000e0c00013f7983 */ /* 0x000ee80000300800 */
[----:B--2---:R0:W-:Y:S04]  /*c210*/  STL [R1+0x438], R60 ;  /* 0x0004383c01007387 */ /* 0x0041e80000100800 */
[----:B0-----:R-:W2:Y:S04]  /*c220*/  LDL.LU R60, [R1+0xe08] ;  /* 0x000e0800013c7983 */ /* 0x001ea80000300800 */
[----:B------:R-:W2:Y:S01]  /*c230*/  LDL R67, [R1+0x848] ;  /* 0x0008480001437983 */ /* 0x000ea20000100800 */
[----:B----4-:R-:W-:Y:S01]  /*c240*/  PRMT R61, RZ, 0x7610, R61 ;  /* 0x00007610ff3d7816 */ /* 0x010fe2000000003d */
[----:B------:R-:W-:-:S02]  /*c250*/  @P1 IMAD.MOV.U32 R66, RZ, RZ, R62 ;  /* 0x000000ffff421224 */ /* 0x000fc400078e003e */
[----:B------:R-:W4:Y:S04]  /*c260*/  LDL.LU R62, [R1+0xe04] ;  /* 0x000e0400013e7983 */ /* 0x000f280000300800 */
[----:B--2---:R-:W2:Y:S04]  /*c270*/  @P1 LDG.E.U16 R61, desc[UR24][R66.64] ;  /* 0x00000018423d1981 */ /* 0x004ea8000c1e1500 */
[----:B--2---:R0:W-:Y:S04]  /*c280*/  STL [R1+0x434], R61 ;  /* 0x0004343d01007387 */ /* 0x0041e80000100800 */
[----:B0-----:R-:W2:Y:S04]  /*c290*/  LDL.LU R61, [R1+0xe00] ;  /* 0x000e0000013d7983 */ /* 0x001ea80000300800 */
[----:B------:R-:W2:Y:S04]  /*c2a0*/  LDL R66, [R1+0x858] ;  /* 0x0008580001427983 */ /* 0x000ea80000100800 */
[----:B------:R-:W2:Y:S01]  /*c2b0*/  LDL R67, [R1+0x85c] ;  /* 0x00085c0001437983 */ /* 0x000ea20000100800 */
[----:B------:R-:W-:-:S02]  /*c2c0*/  PRMT R60, RZ, 0x7610, R60 ;  /* 0x00007610ff3c7816 */ /* 0x000fc4000000003c */
[----:B--2---:R-:W-:-:S04]  /*c2d0*/  @P1 LOP3.LUT R67, R67, R66, RZ, 0x3c, !PT ;  /* 0x0000004243431212 */ /* 0x004fc800078e3cff */
[----:B------:R-:W-:-:S04]  /*c2e0*/  @P1 LOP3.LUT R66, R67, R66, RZ, 0x3c, !PT ;  /* 0x0000004243421212 */ /* 0x000fc800078e3cff */
[----:B------:R-:W-:-:S05]  /*c2f0*/  @P1 LOP3.LUT R67, R67, R66, RZ, 0x3c, !PT ;  /* 0x0000004243431212 */ /* 0x000fca00078e3cff */
[----:B------:R-:W2:Y:S04]  /*c300*/  @P1 LDG.E.U16 R60, desc[UR24][R66.64] ;  /* 0x00000018423c1981 */ /* 0x000ea8000c1e1500 */
[----:B--2---:R0:W-:Y:S04]  /*c310*/  STL [R1+0x430], R60 ;  /* 0x0004303c01007387 */ /* 0x0041e80000100800 */
[----:B0-----:R-:W2:Y:S04]  /*c320*/  LDL.LU R60, [R1+0xdfc] ;  /* 0x000dfc00013c7983 */ /* 0x001ea80000300800 */
[----:B------:R-:W2:Y:S04]  /*c330*/  LDL R66, [R1+0x868] ;  /* 0x0008680001427983 */ /* 0x000ea80000100800 */
[----:B------:R-:W2:Y:S01]  /*c340*/  LDL R67, [R1+0x86c] ;  /* 0x00086c0001437983 */ /* 0x000ea20000100800 */
[----:B---3--:R-:W-:-:S02]  /*c350*/  PRMT R63, RZ, 0x7610, R63 ;  /* 0x00007610ff3f7816 */ /* 0x008fc4000000003f */
[----:B--2---:R-:W-:-:S04]  /*c360*/  @P1 LOP3.LUT R67, R67, R66, RZ, 0x3c, !PT ;  /* 0x0000004243431212 */ /* 0x004fc800078e3cff */
[----:B------:R-:W-:-:S04]  /*c370*/  @P1 LOP3.LUT R66, R67, R66, RZ, 0x3c, !PT ;  /* 0x0000004243421212 */ /* 0x000fc800078e3cff */
[----:B------:R-:W-:-:S05]  /*c380*/  @P1 LOP3.LUT R67, R67, R66, RZ, 0x3c, !PT ;  /* 0x0000004243431212 */ /* 0x000fca00078e3cff */
[----:B------:R0:W2:Y:S01]  /*c390*/  @P1 LDG.E.U16 R63, desc[UR24][R66.64] ;  /* 0x00000018423f1981 */ /* 0x0000a2000c1e1500 */
[----:B----4-:R-:W-:Y:S01]  /*c3a0*/  PRMT R62, RZ, 0x7610, R62 ;  /* 0x00007610ff3e7816 */ /* 0x010fe2000000003e */
[----:B0-----:R-:W-:Y:S02]  /*c3b0*/  @P1 IMAD.MOV.U32 R66, RZ, RZ, R58 ;  /* 0x000000ffff421224 */ /* 0x001fe400078e003a */
[----:B------:R-:W-:-:S05]  /*c3c0*/  @P1 IMAD.MOV.U32 R67, RZ, RZ, R59 ;  /* 0x000000ffff431224 */ /* 0x000fca00078e003b */
[----:B------:R0:W3:Y:S04]  /*c3d0*/  @P1 LDG.E.U16 R62, desc[UR24][R66.64] ;  /* 0x00000018423e1981 */ /* 0x0000e8000c1e1500 */
[----:B--2---:R-:W-:Y:S04]  /*c3e0*/  STL [R1+0xc18], R63 ;  /* 0x000c183f01007387 */ /* 0x004fe80000100800 */
[----:B------:R-:W2:Y:S04]  /*c3f0*/  LDL.LU R59, [R1+0xdf8] ;  /* 0x000df800013b7983 */ /* 0x000ea80000300800 */
[----:B------:R-:W4:Y:S04]  /*c400*/  LDL.LU R58, [R1+0xdf4] ;  /* 0x000df400013a7983 */ /* 0x000f280000300800 */
[----:B------:R-:W2:Y:S01]  /*c410*/  LDL R67, [R1+0x888] ;  /* 0x0008880001437983 */ /* 0x000ea20000100800 */
[----:B------:R-:W-:Y:S01]  /*c420*/  PRMT R61, RZ, 0x7610, R61 ;  /* 0x00007610ff3d7816 */ /* 0x000fe2000000003d */
[----:B0-----:R-:W-:-:S02]  /*c430*/  @P1 IMAD.MOV.U32 R66, RZ, RZ, R57 ;  /* 0x000000ffff421224 */ /* 0x001fc400078e0039 */
[----:B---3--:R-:W-:Y:S04]  /*c440*/  STL [R1+0xc1c], R62 ;  /* 0x000c1c3e01007387 */ /* 0x008fe80000100800 */
[----:B------:R-:W3:Y:S04]  /*c450*/  LDL.LU R57, [R1+0xdf0] ;  /* 0x000df00001397983 */ /* 0x000ee80000300800 */
[----:B--2---:R0:W2:Y:S04]  /*c460*/  @P1 LDG.E.U16 R61, desc[UR24][R66.64] ;  /* 0x00000018423d1981 */ /* 0x0040a8000c1e1500 */
[----:B------:R-:W2:Y:S01]  /*c470*/  LDL R67, [R1+0x898] ;  /* 0x0008980001437983 */ /* 0x000ea20000100800 */
[----:B------:R-:W-:Y:S01]  /*c480*/  PRMT R60, RZ, 0x7610, R60 ;  /* 0x00007610ff3c7816 */ /* 0x000fe2000000003c */
[----:B0-----:R-:W-:Y:S01]  /*c490*/  @P1 IMAD.MOV.U32 R66, RZ, RZ, R56 ;  /* 0x000000ffff421224 */ /* 0x001fe200078e0038 */
[----:B------:R-:W-:-:S02]  /*c4a0*/  PRMT R59, RZ, 0x7610, R59 ;  /* 0x00007610ff3b7816 */ /* 0x000fc4000000003b */
[----:B----4-:R-:W-:Y:S02]  /*c4b0*/  PRMT R58, RZ, 0x7610, R58 ;  /* 0x00007610ff3a7816 */ /* 0x010fe4000000003a */
[----:B--2---:R0:W2:Y:S02]  /*c4c0*/  @P1 LDG.E.U16 R60, desc[UR24][R66.64] ;  /* 0x00000018423c1981 */ /* 0x0040a4000c1e1500 */
[----:B0-----:R-:W-:Y:S02]  /*c4d0*/  @P1 IMAD.MOV.U32 R66, RZ, RZ, R69 ;  /* 0x000000ffff421224 */ /* 0x001fe400078e0045 */
[----:B------:R-:W-:-:S05]  /*c4e0*/  @P1 IMAD.MOV.U32 R67, RZ, RZ, R68 ;  /* 0x000000ffff431224 */ /* 0x000fca00078e0044 */
[----:B------:R0:W4:Y:S02]  /*c4f0*/  @P1 LDG.E.U16 R59, desc[UR24][R66.64] ;  /* 0x00000018423b1981 */ /* 0x000124000c1e1500 */
[----:B0-----:R-:W-:Y:S02]  /*c500*/  @P1 IMAD.MOV.U32 R66, RZ, RZ, R55 ;  /* 0x000000ffff421224 */ /* 0x001fe400078e0037 */
[----:B------:R-:W-:-:S05]  /*c510*/  @P1 IMAD.MOV.U32 R67, RZ, RZ, R77 ;  /* 0x000000ffff431224 */ /* 0x000fca00078e004d */
[----:B------:R0:W4:Y:S01]  /*c520*/  @P1 LDG.E.U16 R58, desc[UR24][R66.64] ;  /* 0x00000018423a1981 */ /* 0x000122000c1e1500 */
[----:B---3--:R-:W-:-:S03]  /*c530*/  PRMT R57, RZ, 0x7610, R57 ;  /* 0x00007610ff397816 */ /* 0x008fc60000000039 */
[----:B------:R-:W-:Y:S04]  /*c540*/  STL [R1+0xc20], R61 ;  /* 0x000c203d01007387 */ /* 0x000fe80000100800 */
[----:B------:R-:W3:Y:S01]  /*c550*/  LDL.LU R56, [R1+0xdec] ;  /* 0x000dec0001387983 */ /* 0x000ee20000300800 */
[----:B0-----:R-:W-:Y:S02]  /*c560*/  @P1 IMAD.MOV.U32 R66, RZ, RZ, R53 ;  /* 0x000000ffff421224 */ /* 0x001fe400078e0035 */
[----:B------:R-:W-:-:S05]  /*c570*/  @P1 IMAD.MOV.U32 R67, RZ, RZ, R54 ;  /* 0x000000ffff431224 */ /* 0x000fca00078e0036 */
[----:B------:R-:W3:Y:S04]  /*c580*/  @P1 LDG.E.U16 R57, desc[UR24][R66.64] ;  /* 0x0000001842391981 */ /* 0x000ee8000c1e1500 */
[----:B--2---:R-:W-:Y:S04]  /*c590*/  STL [R1+0xc24], R60 ;  /* 0x000c243c01007387 */ /* 0x004fe80000100800 */
[----:B------:R-:W2:Y:S04]  /*c5a0*/  LDL R68, [R1+0x928] ;  /* 0x0009280001447983 */ /* 0x000ea80000100800 */
[----:B----4-:R-:W-:Y:S04]  /*c5b0*/  STL [R1+0xc28], R59 ;  /* 0x000c283b01007387 */ /* 0x010fe80000100800 */
[----:B------:R-:W4:Y:S04]  /*c5c0*/  LDL.LU R55, [R1+0xde8] ;  /* 0x000de80001377983 */ /* 0x000f280000300800 */
[----:B------:R-:W2:Y:S04]  /*c5d0*/  LDL R69, [R1+0x938] ;  /* 0x0009380001457983 */ /* 0x000ea80000100800 */
[----:B------:R-:W-:Y:S04]  /*c5e0*/  STL [R1+0xc2c], R58 ;  /* 0x000c2c3a01007387 */ /* 0x000fe80000100800 */
[----:B------:R-:W2:Y:S04]  /*c5f0*/  LDL.LU R54, [R1+0xde4] ;  /* 0x000de40001367983 */ /* 0x000ea80000300800 */
[----:B------:R-:W2:Y:S04]  /*c600*/  LDL.LU R53, [R1+0xde0] ;  /* 0x000de00001357983 */ /* 0x000ea80000300800 */
[----:B------:R-:W2:Y:S04]  /*c610*/  LDL R66, [R1+0x8d8] ;  /* 0x0008d80001427983 */ /* 0x000ea80000100800 */
[----:B------:R-:W2:Y:S01]  /*c620*/  LDL R67, [R1+0x8dc] ;  /* 0x0008dc0001437983 */ /* 0x000ea20000100800 */
[----:B---3--:R-:W-:-:S03]  /*c630*/  PRMT R56, RZ, 0x7610, R56 ;  /* 0x00007610ff387816 */ /* 0x008fc60000000038 */
[----:B------:R-:W3:Y:S04]  /*c640*/  LDL R77, [R1+0x948] ;  /* 0x00094800014d7983 */ /* 0x000ee80000100800 */
[----:B------:R-:W-:Y:S01]  /*c650*/  STL [R1+0xc30], R57 ;  /* 0x000c303901007387 */ /* 0x000fe20000100800 */
[----:B--2---:R-:W-:-:S04]  /*c660*/  @P1 LOP3.LUT R67, R67, R66, RZ, 0x3c, !PT ;  /* 0x0000004243431212 */ /* 0x004fc800078e3cff */
[----:B------:R-:W-:-:S04]  /*c670*/  @P1 LOP3.LUT R66, R67, R66, RZ, 0x3c, !PT ;  /* 0x0000004243421212 */ /* 0x000fc800078e3cff */
[----:B------:R-:W-:-:S05]  /*c680*/  @P1 LOP3.LUT R67, R67, R66, RZ, 0x3c, !PT ;  /* 0x0000004243431212 */ /* 0x000fca00078e3cff */
[----:B------:R0:W2:Y:S04]  /*c690*/  @P1 LDG.E.U16 R56, desc[UR24][R66.64] ;  /* 0x0000001842381981 */ /* 0x0000a8000c1e1500 */
[----:B------:R-:W2:Y:S01]  /*c6a0*/  LDL R67, [R1+0x8e8] ;  /* 0x0008e80001437983 */ /* 0x000ea20000100800 */
[----:B----4-:R-:W-:Y:S01]  /*c6b0*/  PRMT R55, RZ, 0x7610, R55 ;  /* 0x00007610ff377816 */ /* 0x010fe20000000037 */
[----:B0-----:R-:W-:Y:S01]  /*c6c0*/  @P1 IMAD.MOV.U32 R66, RZ, RZ, R52 ;  /* 0x000000ffff421224 */ /* 0x001fe200078e0034 */
[----:B------:R-:W-:-:S04]  /*c6d0*/  PRMT R54, RZ, 0x7610, R54 ;  /* 0x00007610ff367816 */ /* 0x000fc80000000036 */
[----:B--2---:R0:W2:Y:S02]  /*c6e0*/  @P1 LDG.E.U16 R55, desc[UR24][R66.64] ;  /* 0x0000001842371981 */ /* 0x0040a4000c1e1500 */
[----:B0-----:R-:W-:Y:S02]  /*c6f0*/  @P1 IMAD.MOV.U32 R66, RZ, RZ, R50 ;  /* 0x000000ffff421224 */ /* 0x001fe400078e0032 */
[----:B------:R-:W-:-:S05]  /*c700*/  @P1 IMAD.MOV.U32 R67, RZ, RZ, R51 ;  /* 0x000000ffff431224 */ /* 0x000fca00078e0033 */
[----:B------:R-:W4:Y:S04]  /*c710*/  @P1 LDG.E.U16 R54, desc[UR24][R66.64] ;  /* 0x0000001842361981 */ /* 0x000f28000c1e1500 */
[----:B------:R-:W-:Y:S04]  /*c720*/  STL [R1+0xc34], R56 ;  /* 0x000c343801007387 */ /* 0x000fe80000100800 */
[----:B------:R-:W3:Y:S04]  /*c730*/  LDL.LU R52, [R1+0xddc] ;  /* 0x000ddc0001347983 */ /* 0x000ee80000300800 */
[----:B--2---:R-:W-:Y:S04]  /*c740*/  STL [R1+0xc38], R55 ;  /* 0x000c383701007387 */ /* 0x004fe80000100800 */
[----:B------:R-:W2:Y:S04]  /*c750*/  LDL.LU R51, [R1+0xdd8] ;  /* 0x000dd80001337983 */ /* 0x000ea80000300800 */
[----:B------:R-:W2:Y:S04]  /*c760*/  LDL.LU R50, [R1+0xdd4] ;  /* 0x000dd40001327983 */ /* 0x000ea80000300800 */
[----:B------:R-:W2:Y:S04]  /*c770*/  LDL R67, [R1+0x908] ;  /* 0x0009080001437983 */ /* 0x000ea80000100800 */
[----:B----4-:R0:W-:Y:S04]  /*c780*/  STL [R1+0xc3c], R54 ;  /* 0x000c3c3601007387 */ /* 0x0101e80000100800 */
[----:B0-----:R-:W4:Y:S01]  /*c790*/  LDL R54, [R1+0x918] ;  /* 0x0009180001367983 */ /* 0x001f220000100800 */
[----:B------:R-:W-:Y:S01]  /*c7a0*/  PRMT R53, RZ, 0x7610, R53 ;  /* 0x00007610ff357816 */ /* 0x000fe20000000035 */
[----:B------:R-:W-:Y:S01]  /*c7b0*/  @P1 IMAD.MOV.U32 R66, RZ, RZ, R49 ;  /* 0x000000ffff421224 */ /* 0x000fe200078e0031 */
[----:B---3--:R-:W-:Y:S01]  /*c7c0*/  PRMT R52, RZ, 0x7610, R52 ;  /* 0x00007610ff347816 */ /* 0x008fe20000000034 */
[----:B------:R-:W3:Y:S04]  /*c7d0*/  LDL.LU R49, [R1+0xdd0] ;  /* 0x000dd00001317983 */ /* 0x000ee80000300800 */
[----:B--2---:R0:W2:Y:S02]  /*c7e0*/  @P1 LDG.E.U16 R53, desc[UR24][R66.64] ;  /* 0x0000001842351981 */ /* 0x0040a4000c1e1500 */
[----:B0-----:R-:W-:-:S02]  /*c7f0*/  @P1 IMAD.MOV.U32 R66, RZ, RZ, R48 ;  /* 0x000000ffff421224 */ /* 0x001fc400078e0030 */
[----:B----4-:R-:W-:-:S05]  /*c800*/  @P1 IMAD.MOV.U32 R67, RZ, RZ, R54 ;  /* 0x000000ffff431224 */ /* 0x010fca00078e0036 */
[----:B------:R0:W4:Y:S02]  /*c810*/  @P1 LDG.E.U16 R52, desc[UR24][R66.64] ;  /* 0x0000001842341981 */ /* 0x000124000c1e1500 */
[----:B0-----:R-:W-:Y:S01]  /*c820*/  @P1 IMAD.MOV.U32 R66, RZ, RZ, R47 ;  /* 0x000000ffff421224 */ /* 0x001fe200078e002f */
[----:B------:R-:W-:Y:S01]  /*c830*/  PRMT R51, RZ, 0x7610, R51 ;  /* 0x00007610ff337816 */ /* 0x000fe20000000033 */
[----:B------:R-:W-:Y:S01]  /*c840*/  @P1 IMAD.MOV.U32 R67, RZ, RZ, R68 ;  /* 0x000000ffff431224 */ /* 0x000fe200078e0044 */
[----:B------:R-:W-:-:S04]  /*c850*/  PRMT R50, RZ, 0x7610, R50 ;  /* 0x00007610ff327816 */ /* 0x000fc80000000032 */
[----:B------:R0:W3:Y:S04]  /*c860*/  @P1 LDG.E.U16 R51, desc[UR24][R66.64] ;  /* 0x0000001842331981 */ /* 0x0000e8000c1e1500 */
[----:B--2---:R-:W-:Y:S04]  /*c870*/  STL [R1+0xc40], R53 ;  /* 0x000c403501007387 */ /* 0x004fe80000100800 */
[----:B------:R-:W2:Y:S04]  /*c880*/  LDL.LU R48, [R1+0xdcc] ;  /* 0x000dcc0001307983 */ /* 0x000ea80000300800 */
[----:B----4-:R-:W-:Y:S04]  /*c890*/  STL [R1+0xc44], R52 ;  /* 0x000c443401007387 */ /* 0x010fe80000100800 */
[----:B------:R-:W4:Y:S01]  /*c8a0*/  LDL.LU R47, [R1+0xdc8] ;  /* 0x000dc800012f7983 */ /* 0x000f220000300800 */
[----:B0-----:R-:W-:-:S02]  /*c8b0*/  @P1 IMAD.MOV.U32 R66, RZ, RZ, R46 ;  /* 0x000000ffff421224 */ /* 0x001fc400078e002e */
[----:B------:R-:W-:Y:S01]  /*c8c0*/  @P1 IMAD.MOV.U32 R67, RZ, RZ, R69 ;  /* 0x000000ffff431224 */ /* 0x000fe200078e0045 */
[----:B---3--:R-:W-:-:S04]  /*c8d0*/  PRMT R49, RZ, 0x7610, R49 ;  /* 0x00007610ff317816 */ /* 0x008fc80000000031 */
[----:B------:R0:W3:Y:S02]  /*c8e0*/  @P1 LDG.E.U16 R50, desc[UR24][R66.64] ;  /* 0x0000001842321981 */ /* 0x0000e4000c1e1500 */
[----:B0-----:R-:W-:Y:S02]  /*c8f0*/  @P1 IMAD.MOV.U32 R66, RZ, RZ, R45 ;  /* 0x000000ffff421224 */ /* 0x001fe400078e002d */
[----:B------:R-:W-:-:S05]  /*c900*/  @P1 IMAD.MOV.U32 R67, RZ, RZ, R77 ;  /* 0x000000ffff431224 */ /* 0x000fca00078e004d */
[----:B------:R0:W3:Y:S02]  /*c910*/  @P1 LDG.E.U16 R49, desc[UR24][R66.64] ;  /* 0x0000001842311981 */ /* 0x0000e4000c1e1500 */
[----:B0-----:R-:W-:Y:S02]  /*c920*/  @P1 IMAD.MOV.U32 R66, RZ, RZ, R44 ;  /* 0x000000ffff421224 */ /* 0x001fe400078e002c */
[----:B------:R-:W-:Y:S01]  /*c930*/  @P1 IMAD.MOV.U32 R67, RZ, RZ, R9 ;  /* 0x000000ffff431224 */ /* 0x000fe200078e0009 */
[----:B--2---:R-:W-:-:S06]  /*c940*/  PRMT R48, RZ, 0x7610, R48 ;  /* 0x00007610ff307816 */ /* 0x004fcc0000000030 */
[----:B------:R0:W2:Y:S02]  /*c950*/  @P1 LDG.E.U16 R48, desc[UR24][R66.64] ;  /* 0x0000001842301981 */ /* 0x0000a4000c1e1500 */
[----:B0-----:R-:W-:Y:S02]  /*c960*/  @P1 IMAD.MOV.U32 R66, RZ, RZ, R43 ;  /* 0x000000ffff421224 */ /* 0x001fe400078e002b */
[----:B------:R-:W-:Y:S01]  /*c970*/  @P1 IMAD.MOV.U32 R67, RZ, RZ, R6 ;  /* 0x000000ffff431224 */ /* 0x000fe200078e0006 */
[----:B----4-:R-:W-:-:S06]  /*c980*/  PRMT R47, RZ, 0x7610, R47 ;  /* 0x00007610ff2f7816 */ /* 0x010fcc000000002f */
[----:B------:R0:W4:Y:S04]  /*c990*/  @P1 LDG.E.U16 R47, desc[UR24][R66.64] ;  /* 0x00000018422f1981 */ /* 0x000128000c1e1500 */
[----:B------:R-:W-:Y:S04]  /*c9a0*/  STL [R1+0xc48], R51 ;  /* 0x000c483301007387 */ /* 0x000fe80000100800 */
[----:B------:R-:W4:Y:S04]  /*c9b0*/  LDL.LU R46, [R1+0xdc4] ;  /* 0x000dc400012e7983 */ /* 0x000f280000300800 */
[----:B---3--:R-:W-:Y:S04]  /*c9c0*/  STL [R1+0xc50], R50 ;  /* 0x000c503201007387 */ /* 0x008fe80000100800 */
[----:B------:R-:W3:Y:S04]  /*c9d0*/  LDL.LU R45, [R1+0xdc0] ;  /* 0x000dc000012d7983 */ /* 0x000ee80000300800 */
[----:B------:R-:W-:Y:S04]  /*c9e0*/  STL [R1+0xc54], R49 ;  /* 0x000c543101007387 */ /* 0x000fe80000100800 */
[----:B------:R-:W3:Y:S04]  /*c9f0*/  LDL.LU R9, [R1+0xdbc] ;  /* 0x000dbc0001097983 */ /* 0x000ee80000300800 */
[----:B------:R-:W3:Y:S01]  /*ca00*/  LDL.LU R44, [R1+0xdb8] ;  /* 0x000db800012c7983 */ /* 0x000ee20000300800 */
[----:B0-----:R-:W-:-:S02]  /*ca10*/  @P1 IMAD.MOV.U32 R67, RZ, RZ, R7 ;  /* 0x000000ffff431224 */ /* 0x001fc400078e0007 */
[----:B------:R-:W-:Y:S01]  /*ca20*/  @P1 IMAD.MOV.U32 R66, RZ, RZ, R42 ;  /* 0x000000ffff421224 */ /* 0x000fe200078e002a */
[----:B--2---:R-:W-:Y:S04]  /*ca30*/  STL [R1+0xc58], R48 ;  /* 0x000c583001007387 */ /* 0x004fe80000100800 */
[----:B------:R-:W2:Y:S04]  /*ca40*/  LDL.LU R6, [R1+0xdb4] ;  /* 0x000db40001067983 */ /* 0x000ea80000300800 */
[----:B------:R-:W2:Y:S04]  /*ca50*/  LDL.LU R43, [R1+0xdb0] ;  /* 0x000db000012b7983 */ /* 0x000ea80000300800 */
[----:B----4-:R-:W-:Y:S04]  /*ca60*/  STL [R1+0xc5c], R47 ;  /* 0x000c5c2f01007387 */ /* 0x010fe80000100800 */
[----:B------:R-:W4:Y:S04]  /*ca70*/  LDL.LU R7, [R1+0xdac] ;  /* 0x000dac0001077983 */ /* 0x000f280000300800 */
[----:B------:R-:W4:Y:S01]  /*ca80*/  LDL.LU R42, [R1+0xda8] ;  /* 0x000da800012a7983 */ /* 0x000f220000300800 */
[----:B------:R-:W-:-:S06]  /*ca90*/  PRMT R46, RZ, 0x7610, R46 ;  /* 0x00007610ff2e7816 */ /* 0x000fcc000000002e */
[----:B------:R0:W4:Y:S01]  /*caa0*/  @P1 LDG.E.U16 R46, desc[UR24][R66.64] ;  /* 0x00000018422e1981 */ /* 0x000122000c1e1500 */
[----:B---3--:R-:W-:Y:S01]  /*cab0*/  PRMT R45, RZ, 0x7610, R45 ;  /* 0x00007610ff2d7816 */ /* 0x008fe2000000002d */
[----:B0-----:R-:W-:Y:S02]  /*cac0*/  @P1 IMAD.MOV.U32 R66, RZ, RZ, R39 ;  /* 0x000000ffff421224 */ /* 0x001fe400078e0027 */
[----:B------:R-:W-:Y:S01]  /*cad0*/  @P1 IMAD.MOV.U32 R67, RZ, RZ, R4 ;  /* 0x000000ffff431224 */ /* 0x000fe200078e0004 */
[----:B------:R-:W-:-:S04]  /*cae0*/  PRMT R44, RZ, 0x7610, R44 ;  /* 0x00007610ff2c7816 */ /* 0x000fc8000000002c */
        /* <DEDUP_REMOVED lines=14> */
[----:B------:R-:W4:Y:S04]  /*cbd0*/  LDL.LU R39, [R1+0xda0] ;  /* 0x000da00001277983 */ /* 0x000f280000300800 */
[----:B---3--:R-:W-:Y:S04]  /*cbe0*/  STL [R1+0xc64], R45 ;  /* 0x000c642d01007387 */ /* 0x008fe80000100800 */
[----:B------:R-:W3:Y:S04]  /*cbf0*/  LDL.LU R5, [R1+0xd9c] ;  /* 0x000d9c0001057983 */ /* 0x000ee80000300800 */
        /* <DEDUP_REMOVED lines=16> */
[----:B------:R-:W-:-:S05]  /*cd00*/  @P1 IMAD.MOV.U32 R67, RZ, RZ, R41 ;  /* 0x000000ffff431224 */ /* 0x000fca00078e0029 */
[----:B------:R0:W3:Y:S01]  /*cd10*/  @P1 LDG.E.U16 R15, desc[UR24][R66.64] ;  /* 0x00000018420f1981 */ /* 0x0000e2000c1e1500 */
[----:B------:R-:W-:Y:S01]  /*cd20*/  PRMT R38, RZ, 0x7610, R38 ;  /* 0x00007610ff267816 */ /* 0x000fe20000000026 */
        /* <DEDUP_REMOVED lines=29> */
[----:B------:R0:W4:Y:S02]  /*cf00*/  @P1 LDG.E.U16 R35, desc[UR24][R66.64] ;  /* 0x0000001842231981 */ /* 0x000124000c1e1500 */
[----:B0-----:R-:W-:Y:S01]  /*cf10*/  @P1 IMAD.MOV.U32 R66, RZ, RZ, R28 ;  /* 0x000000ffff421224 */ /* 0x001fe200078e001c */
[----:B---3--:R-:W-:Y:S01]  /*cf20*/  PRMT R34, RZ, 0x7610, R34 ;  /* 0x00007610ff227816 */ /* 0x008fe20000000022 */
[----:B------:R-:W-:-:S05]  /*cf30*/  @P1 IMAD.MOV.U32 R67, RZ, RZ, R29 ;  /* 0x000000ffff431224 */ /* 0x000fca00078e001d */
[----:B------:R0:W3:Y:S01]  /*cf40*/  @P1 LDG.E.U16 R34, desc[UR24][R66.64] ;  /* 0x0000001842221981 */ /* 0x0000e2000c1e1500 */
[----:B------:R-:W-:Y:S01]  /*cf50*/  PRMT R33, RZ, 0x7610, R33 ;  /* 0x00007610ff217816 */ /* 0x000fe20000000021 */
        /* <DEDUP_REMOVED lines=9> */
[----:B--2---:R-:W-:Y:S02]  /*cff0*/  PRMT R31, RZ, 0x7610, R31 ;  /* 0x00007610ff1f7816 */ /* 0x004fe4000000001f */
[----:B----4-:R-:W-:-:S06]  /*d000*/  PRMT R13, RZ, 0x7610, R13 ;  /* 0x00007610ff0d7816 */ /* 0x010fcc000000000d */
[----:B------:R0:W2:Y:S01]  /*d010*/  @P1 LDG.E.U16 R13, desc[UR24][R66.64] ;  /* 0x00000018420d1981 */ /* 0x0000a2000c1e1500 */
[----:B------:R-:W-:Y:S01]  /*d020*/  PRMT R30, RZ, 0x7610, R30 ;  /* 0x00007610ff1e7816 */ /* 0x000fe2000000001e */
[----:B0-----:R-:W-:Y:S02]  /*d030*/  @P1 IMAD.MOV.U32 R66, RZ, RZ, R21 ;  /* 0x000000ffff421224 */ /* 0x001fe400078e0015 */
[----:B------:R-:W-:-:S05]  /*d040*/  @P1 IMAD.MOV.U32 R67, RZ, RZ, R22 ;  /* 0x000000ffff431224 */ /* 0x000fca00078e0016 */
[----:B------:R0:W4:Y:S02]  /*d050*/  @P1 LDG.E.U16 R31, desc[UR24][R66.64] ;  /* 0x00000018421f1981 */ /* 0x000124000c1e1500 */
[----:B0-----:R-:W-:Y:S02]  /*d060*/  @P1 IMAD.MOV.U32 R66, RZ, RZ, R17 ;  /* 0x000000ffff421224 */ /* 0x001fe400078e0011 */
[----:B------:R-:W-:-:S05]  /*d070*/  @P1 IMAD.MOV.U32 R67, RZ, RZ, R20 ;  /* 0x000000ffff431224 */ /* 0x000fca00078e0014 */
        /* <DEDUP_REMOVED lines=9> */
[----:B------:R-:W3:Y:S04]  /*d110*/  LDL.LU R19, [R1+0xd40] ;  /* 0x000d400001137983 */ /* 0x000ee80000300800 */
[----:B------:R-:W-:Y:S04]  /*d120*/  STL [R1+0xc94], R32 ;  /* 0x000c942001007387 */ /* 0x000fe80000100800 */
[----:B------:R-:W3:Y:S04]  /*d130*/  LDL.LU R24, [R1+0xd3c] ;  /* 0x000d3c0001187983 */ /* 0x000ee80000300800 */
[----:B------:R-:W3:Y:S01]  /*d140*/  LDL.LU R23, [R1+0xd38] ;  /* 0x000d380001177983 */ /* 0x000ee20000300800 */
[----:B0-----:R-:W-:-:S03]  /*d150*/  @P1 IMAD.MOV.U32 R67, RZ, RZ, R12 ;  /* 0x000000ffff431224 */ /* 0x001fc600078e000c */
[----:B--2---:R0:W-:Y:S04]  /*d160*/  STL [R1+0xc98], R13 ;  /* 0x000c980d01007387 */ /* 0x0041e80000100800 */
[----:B------:R-:W2:Y:S04]  /*d170*/  LDL.LU R22, [R1+0xd34] ;  /* 0x000d340001167983 */ /* 0x000ea80000300800 */
[----:B------:R-:W2:Y:S04]  /*d180*/  LDL.LU R21, [R1+0xd30] ;  /* 0x000d300001157983 */ /* 0x000ea80000300800 */
[----:B----4-:R-:W-:Y:S04]  /*d190*/  STL [R1+0xc9c], R31 ;  /* 0x000c9c1f01007387 */ /* 0x010fe80000100800 */
[----:B------:R-:W4:Y:S04]  /*d1a0*/  LDL.LU R20, [R1+0xd2c] ;  /* 0x000d2c0001147983 */ /* 0x000f280000300800 */
[----:B------:R-:W4:Y:S04]  /*d1b0*/  LDL.LU R17, [R1+0xd28] ;  /* 0x000d280001117983 */ /* 0x000f280000300800 */
[----:B------:R-:W-:Y:S04]  /*d1c0*/  STL [R1+0xca0], R30 ;  /* 0x000ca01e01007387 */ /* 0x000fe80000100800 */
[----:B------:R-:W4:Y:S01]  /*d1d0*/  LDL.LU R12, [R1+0xd24] ;  /* 0x000d2400010c7983 */ /* 0x000f220000300800 */
[----:B------:R-:W-:Y:S01]  /*d1e0*/  @P1 IMAD.MOV.U32 R66, RZ, RZ, R91 ;  /* 0x000000ffff421224 */ /* 0x000fe200078e005b */
[----:B------:R-:W-:-:S02]  /*d1f0*/  PRMT R29, RZ, 0x7610, R29 ;  /* 0x00007610ff1d7816 */ /* 0x000fc4000000001d */
[----:B------:R-:W4:Y:S01]  /*d200*/  LDL.LU R91, [R1+0xd20] ;  /* 0x000d2000015b7983 */ /* 0x000f220000300800 */
[----:B------:R-:W-:Y:S02]  /*d210*/  PRMT R28, RZ, 0x7610, R28 ;  /* 0x00007610ff1c7816 */ /* 0x000fe4000000001c */
[----:B---3--:R-:W-:-:S06]  /*d220*/  PRMT R19, RZ, 0x7610, R19 ;  /* 0x00007610ff137816 */ /* 0x008fcc0000000013 */
[----:B------:R1:W3:Y:S02]  /*d230*/  @P1 LDG.E.U16 R19, desc[UR24][R66.64] ;  /* 0x0000001842131981 */ /* 0x0002e4000c1e1500 */
[----:B-1----:R-:W-:Y:S02]  /*d240*/  @P1 IMAD.MOV.U32 R66, RZ, RZ, R3 ;  /* 0x000000ffff421224 */ /* 0x002fe400078e0003 */
[----:B------:R-:W-:-:S05]  /*d250*/  @P1 IMAD.MOV.U32 R67, RZ, RZ, R90 ;  /* 0x000000ffff431224 */ /* 0x000fca00078e005a */
[----:B------:R1:W3:Y:S01]  /*d260*/  @P1 LDG.E.U16 R29, desc[UR24][R66.64] ;  /* 0x00000018421d1981 */ /* 0x0002e2000c1e1500 */
[----:B------:R-:W-:Y:S01]  /*d270*/  PRMT R27, RZ, 0x7610, R27 ;  /* 0x00007610ff1b7816 */ /* 0x000fe2000000001b */
        /* <DEDUP_REMOVED lines=22> */
[----:B------:R1:W3:Y:S02]  /*d3e0*/  @P1 LDG.E.U16 R23, desc[UR24][R66.64] ;  /* 0x0000001842171981 */ /* 0x0002e4000c1e1500 */
[----:B-1----:R-:W-:Y:S02]  /*d3f0*/  @P1 IMAD.MOV.U32 R66, RZ, RZ, R78 ;  /* 0x000000ffff421224 */ /* 0x002fe400078e004e */
[----:B------:R-:W-:-:S05]  /*d400*/  @P1 IMAD.MOV.U32 R67, RZ, RZ, R75 ;  /* 0x000000ffff431224 */ /* 0x000fca00078e004b */
[----:B------:R1:W3:Y:S02]  /*d410*/  @P1 LDG.E.U16 R41, desc[UR24][R66.64] ;  /* 0x0000001842291981 */ /* 0x0002e4000c1e1500 */
[----:B-1----:R-:W-:Y:S02]  /*d420*/  @P1 IMAD.MOV.U32 R66, RZ, RZ, R73 ;  /* 0x000000ffff421224 */ /* 0x002fe400078e0049 */
[----:B------:R-:W-:Y:S01]  /*d430*/  @P1 IMAD.MOV.U32 R67, RZ, RZ, R74 ;  /* 0x000000ffff431224 */ /* 0x000fe200078e004a */
[----:B--2---:R-:W-:Y:S02]  /*d440*/  PRMT R22, RZ, 0x7610, R22 ;  /* 0x00007610ff167816 */ /* 0x004fe40000000016 */
[----:B----4-:R-:W-:-:S06]  /*d450*/  PRMT R12, RZ, 0x7610, R12 ;  /* 0x00007610ff0c7816 */ /* 0x010fcc000000000c */
[----:B------:R1:W2:Y:S02]  /*d460*/  @P1 LDG.E.U16 R12, desc[UR24][R66.64] ;  /* 0x00000018420c1981 */ /* 0x0002a4000c1e1500 */
[----:B-1----:R-:W-:Y:S02]  /*d470*/  @P1 IMAD.MOV.U32 R66, RZ, RZ, R72 ;  /* 0x000000ffff421224 */ /* 0x002fe400078e0048 */
[----:B------:R-:W-:-:S05]  /*d480*/  @P1 IMAD.MOV.U32 R67, RZ, RZ, R70 ;  /* 0x000000ffff431224 */ /* 0x000fca00078e0046 */
[----:B------:R1:W4:Y:S01]  /*d490*/  @P1 LDG.E.U16 R22, desc[UR24][R66.64] ;  /* 0x0000001842161981 */ /* 0x000322000c1e1500 */
[----:B------:R-:W-:Y:S02]  /*d4a0*/  PRMT R17, RZ, 0x7610, R17 ;  /* 0x00007610ff117816 */ /* 0x000fe40000000011 */
[----:B------:R-:W-:Y:S01]  /*d4b0*/  PRMT R21, RZ, 0x7610, R21 ;  /* 0x00007610ff157816 */ /* 0x000fe20000000015 */
[----:B-1----:R-:W-:Y:S02]  /*d4c0*/  @P1 IMAD.MOV.U32 R66, RZ, RZ, R65 ;  /* 0x000000ffff421224 */ /* 0x002fe400078e0041 */
[----:B------:R-:W-:Y:S01]  /*d4d0*/  @P1 IMAD.MOV.U32 R67, RZ, RZ, R71 ;  /* 0x000000ffff431224 */ /* 0x000fe200078e0047 */
[----:B---3--:R-:W-:Y:S04]  /*d4e0*/  STL [R1+0xca4], R19 ;  /* 0x000ca41301007387 */ /* 0x008fe80000100800 */
[----:B------:R-:W3:Y:S04]  /*d4f0*/  LDL.LU R90, [R1+0xd1c] ;  /* 0x000d1c00015a7983 */ /* 0x000ee80000300800 */
[----:B------:R-:W3:Y:S04]  /*d500*/  LDL.LU R3, [R1+0xd18] ;  /* 0x000d180001037983 */ /* 0x000ee80000300800 */
[----:B------:R1:W3:Y:S04]  /*d510*/  @P1 LDG.E.U16 R17, desc[UR24][R66.64] ;  /* 0x0000001842111981 */ /* 0x0002e8000c1e1500 */
[----:B------:R-:W-:Y:S04]  /*d520*/  STL [R1+0xca8], R29 ;  /* 0x000ca81d01007387 */ /* 0x000fe80000100800 */
[----:B------:R-:W3:Y:S01]  /*d530*/  LDL.LU R2, [R1+0xd14] ;  /* 0x000d140001027983 */ /* 0x000ee20000300800 */
[----:B-1----:R-:W-:-:S02]  /*d540*/  @P1 IMAD.MOV.U32 R66, RZ, RZ, R40 ;  /* 0x000000ffff421224 */ /* 0x002fc400078e0028 */
[----:B------:R-:W-:Y:S01]  /*d550*/  @P1 IMAD.MOV.U32 R67, RZ, RZ, R64 ;  /* 0x000000ffff431224 */ /* 0x000fe200078e0040 */
[----:B------:R-:W-:Y:S01]  /*d560*/  PRMT R20, RZ, 0x7610, R20 ;  /* 0x00007610ff147816 */ /* 0x000fe20000000014 */
[----:B------:R-:W-:-:S03]  /*d570*/  IMAD R68, R9, 0x6, RZ ;  /* 0x0000000609447824 */ /* 0x000fc600078e02ff */
[----:B------:R1:W3:Y:S04]  /*d580*/  @P1 LDG.E.U16 R21, desc[UR24][R66.64] ;  /* 0x0000001842151981 */ /* 0x0002e8000c1e1500 */
[----:B------:R-:W-:Y:S01]  /*d590*/  STL [R1+0xcac], R28 ;  /* 0x000cac1c01007387 */ /* 0x000fe20000100800 */
[----:B0-----:R-:W-:Y:S01]  /*d5a0*/  PRMT R13, RZ, 0x7610, R13 ;  /* 0x00007610ff0d7816 */ /* 0x001fe2000000000d */
[----:B-1----:R-:W-:Y:S02]  /*d5b0*/  @P1 IMAD.MOV.U32 R66, RZ, RZ, R10 ;  /* 0x000000ffff421224 */ /* 0x002fe400078e000a */
[----:B------:R-:W-:-:S05]  /*d5c0*/  @P1 IMAD.MOV.U32 R67, RZ, RZ, R11 ;  /* 0x000000ffff431224 */ /* 0x000fca00078e000b */
[----:B------:R0:W3:Y:S04]  /*d5d0*/  @P1 LDG.E.U16 R20, desc[UR24][R66.64] ;  /* 0x0000001842141981 */ /* 0x0000e8000c1e1500 */
[----:B------:R-:W-:Y:S04]  /*d5e0*/  STL [R1+0xcb0], R27 ;  /* 0x000cb01b01007387 */ /* 0x000fe80000100800 */
[----:B------:R-:W-:Y:S04]  /*d5f0*/  STL [R1+0xcb4], R26 ;  /* 0x000cb41a01007387 */ /* 0x000fe80000100800 */
[----:B------:R-:W-:Y:S04]  /*d600*/  STL [R1+0xcb8], R25 ;  /* 0x000cb81901007387 */ /* 0x000fe80000100800 */
[----:B------:R-:W-:Y:S04]  /*d610*/  STL [R1+0xcbc], R24 ;  /* 0x000cbc1801007387 */ /* 0x000fe80000100800 */
[----:B------:R-:W-:Y:S04]  /*d620*/  STL [R1+0xcc0], R23 ;  /* 0x000cc01701007387 */ /* 0x000fe80000100800 */
[----:B------:R-:W-:Y:S04]  /*d630*/  STL [R1+0xcc4], R41 ;  /* 0x000cc42901007387 */ /* 0x000fe80000100800 */
[----:B--2---:R-:W-:Y:S04]  /*d640*/  STL [R1+0xcc8], R12 ;  /* 0x000cc80c01007387 */ /* 0x004fe80000100800 */
[----:B----4-:R1:W-:Y:S02]  /*d650*/  STL [R1+0xccc], R22 ;  /* 0x000ccc1601007387 */ /* 0x0103e40000100800 */
[----:B-1----:R-:W-:-:S05]  /*d660*/  IMAD.WIDE R22, R68, 0x2, R4 ;  /* 0x0000000244167825 */ /* 0x002fca00078e0204 */
[----:B------:R-:W2:Y:S01]  /*d670*/  @!P3 LDG.E.U16 R13, desc[UR24][R22.64] ;  /* 0x00000018160db981 */ /* 0x000ea2000c1e1500 */
[----:B------:R-:W-:Y:S01]  /*d680*/  PRMT R32, RZ, 0x7610, R32 ;  /* 0x00007610ff207816 */ /* 0x000fe20000000020 */
[----:B------:R-:W-:Y:S01]  /*d690*/  IMAD.WIDE R10, R68, 0x2, R6 ;  /* 0x00000002440a7825 */ /* 0x000fe200078e0206 */
[----:B------:R-:W-:-:S03]  /*d6a0*/  PRMT R33, RZ, 0x7610, R33 ;  /* 0x00007610ff217816 */ /* 0x000fc60000000021 */
[----:B0-----:R-:W-:Y:S01]  /*d6b0*/  IMAD R66, R9, 0xe, RZ ;  /* 0x0000000e09427824 */ /* 0x001fe200078e02ff */
[----:B------:R0:W4:Y:S04]  /*d6c0*/  @!P3 LDG.E.U16 R32, desc[UR24][R10.64] ;  /* 0x000000180a20b981 */ /* 0x000128000c1e1500 */
[----:B---3--:R-:W-:Y:S01]  /*d6d0*/  STL [R1+0xcd0], R17 ;  /* 0x000cd01101007387 */ /* 0x008fe20000100800 */
[----:B------:R-:W-:-:S03]  /*d6e0*/  PRMT R34, RZ, 0x7610, R34 ;  /* 0x00007610ff227816 */ /* 0x000fc60000000022 */
[----:B------:R-:W-:Y:S04]  /*d6f0*/  STL [R1+0xcd4], R21 ;  /* 0x000cd41501007387 */ /* 0x000fe80000100800 */
[----:B------:R-:W-:Y:S04]  /*d700*/  STL [R1+0xcd8], R20 ;  /* 0x000cd81401007387 */ /* 0x000fe80000100800 */
[----:B------:R-:W-:Y:S04]  /*d710*/  STL.64 [R1+0x250], R22 ;  /* 0x0002501601007387 */ /* 0x000fe80000100a00 */
[----:B------:R0:W-:Y:S02]  /*d720*/  STL.64 [R1+0x248], R10 ;  /* 0x0002480a01007387 */ /* 0x0001e40000100a00 */
[----:B0-----:R-:W-:-:S05]  /*d730*/  IMAD.WIDE R10, R66, 0x2, R6 ;  /* 0x00000002420a7825 */ /* 0x001fca00078e0206 */
[----:B------:R-:W3:Y:S04]  /*d740*/  @!P5 LDG.E.U16 R34, desc[UR24][R10.64] ;  /* 0x000000180a22d981 */ /* 0x000ee8000c1e1500 */
[----:B--2---:R0:W-:Y:S02]  /*d750*/  STL [R1+0xcdc], R13 ;  /* 0x000cdc0d01007387 */ /* 0x0041e40000100800 */
[----:B0-----:R-:W-:-:S05]  /*d760*/  IMAD.WIDE R12, R66, 0x2, R4 ;  /* 0x00000002420c7825 */ /* 0x001fca00078e0204 */
[----:B------:R0:W2:Y:S01]  /*d770*/  @!P5 LDG.E.U16 R33, desc[UR24][R12.64] ;  /* 0x000000180c21d981 */ /* 0x0000a2000c1e1500 */
[----:B------:R-:W-:-:S04]  /*d780*/  LOP3.LUT R66, R90, 0xbe, RZ, 0xfc, !PT ;  /* 0x000000be5a427812 */ /* 0x000fc800078efcff */
[----:B------:R-:W-:Y:S02]  /*d790*/  ISETP.GE.AND P5, PT, R66, RZ, PT ;  /* 0x000000ff4200720c */ /* 0x000fe40003fa6270 */
[----:B------:R-:W-:Y:S01]  /*d7a0*/  IABS R68, R66 ;  /* 0x0000004200447213 */ /* 0x000fe20000000000 */
[----:B------:R-:W-:Y:S01]  /*d7b0*/  IMAD R66, R9, 0x16, RZ ;  /* 0x0000001609427824 */ /* 0x000fe200078e02ff */
[----:B----4-:R-:W-:Y:S01]  /*d7c0*/  STL [R1+0xce0], R32 ;  /* 0x000ce02001007387 */ /* 0x010fe20000100800 */
[----:B------:R-:W-:Y:S01]  /*d7d0*/  VIADD R67, R86, 0xffffffe1 ;  /* 0xffffffe156437836 */ /* 0x000fe20000000000 */
[----:B------:R-:W-:Y:S02]  /*d7e0*/  PRMT R35, RZ, 0x7610, R35 ;  /* 0x00007610ff237816 */ /* 0x000fe40000000023 */
[----:B------:R-:W4:Y:S01]  /*d7f0*/  LDL.LU R65, [R1+0x470] ;  /* 0x0004700001417983 */ /* 0x000f220000300800 */
[----:B------:R-:W-:Y:S01]  /*d800*/  PRMT R36, RZ, 0x7610, R36 ;  /* 0x00007610ff247816 */ /* 0x000fe20000000024 */
[----:B------:R-:W-:-:S02]  /*d810*/  IMAD.WIDE R20, R66, 0x2, R4 ;  /* 0x0000000242147825 */ /* 0x000fc400078e0204 */
[----:B------:R0:W-:Y:S01]  /*d820*/  STL.64 [R1+0x1d0], R12 ;  /* 0x0001d00c01007387 */ /* 0x0001e20000100a00 */
[----:B------:R-:W-:-:S03]  /*d830*/  ISETP.GE.U32.AND P3, PT, R67, 0x7fffffa2, PT ;  /* 0x7fffffa24300780c */ /* 0x000fc60003f66070 */
[----:B------:R1:W4:Y:S01]  /*d840*/  @!P4 LDG.E.U16 R35, desc[UR24][R20.64] ;  /* 0x000000181423c981 */ /* 0x000322000c1e1500 */
[----:B0-----:R-:W-:Y:S01]  /*d850*/  IMAD.WIDE R12, R66, 0x2, R6 ;  /* 0x00000002420c7825 */ /* 0x001fe200078e0206 */
[----:B------:R-:W-:-:S04]  /*d860*/  LOP3.LUT R66, R90, 0xc4, RZ, 0xfc, !PT ;  /* 0x000000c45a427812 */ /* 0x000fc800078efcff */
[----:B------:R0:W4:Y:S01]  /*d870*/  @!P4 LDG.E.U16 R36, desc[UR24][R12.64] ;  /* 0x000000180c24c981 */ /* 0x000122000c1e1500 */
[----:B------:R-:W-:Y:S02]  /*d880*/  ISETP.GE.AND P4, PT, R66, RZ, PT ;  /* 0x000000ff4200720c */ /* 0x000fe40003f86270 */
[----:B------:R-:W-:Y:S01]  /*d890*/  IABS R67, R66 ;  /* 0x0000004200437213 */ /* 0x000fe20000000000 */
[----:B------:R-:W-:Y:S02]  /*d8a0*/  IMAD.MOV.U32 R66, RZ, RZ, R68 ;  /* 0x000000ffff427224 */ /* 0x000fe400078e0044 */
[----:B------:R-:W-:Y:S01]  /*d8b0*/  IMAD R68, R9, 0x1e, RZ ;  /* 0x0000001e09447824 */ /* 0x000fe200078e02ff */
[----:B------:R-:W-:Y:S01]  /*d8c0*/  PRMT R37, RZ, 0x7610, R37 ;  /* 0x00007610ff257816 */ /* 0x000fe20000000025 */
[----:B--2---:R-:W-:Y:S04]  /*d8d0*/  STL [R1+0xce4], R33 ;  /* 0x000ce42101007387 */ /* 0x004fe80000100800 */
[----:B------:R2:W-:Y:S04]  /*d8e0*/  STL.64 [R1+0x1c8], R10 ;  /* 0x0001c80a01007387 */ /* 0x0005e80000100a00 */
[----:B--2---:R-:W2:Y:S04]  /*d8f0*/  LDL.LU R10, [R1+0x2b4] ;  /* 0x0002b400010a7983 */ /* 0x004ea80000300800 */
[----:B---3--:R-:W-:Y:S04]  /*d900*/  STL [R1+0xce8], R34 ;  /* 0x000ce82201007387 */ /* 0x008fe80000100800 */
[----:B------:R1:W-:Y:S02]  /*d910*/  STL.64 [R1+0x150], R20 ;  /* 0x0001501401007387 */ /* 0x0003e40000100a00 */
[----:B-1----:R-:W-:-:S05]  /*d920*/  IMAD.WIDE R20, R68, 0x2, R4 ;  /* 0x0000000244147825 */ /* 0x002fca00078e0204 */
[----:B------:R-:W3:Y:S01]  /*d930*/  @!P3 LDG.E.U16 R37, desc[UR24][R20.64] ;  /* 0x000000181425b981 */ /* 0x000ee2000c1e1500 */
[----:B------:R-:W-:-:S03]  /*d940*/  PRMT R38, RZ, 0x7610, R38 ;  /* 0x00007610ff267816 */ /* 0x000fc60000000026 */
[----:B----4-:R-:W-:Y:S04]  /*d950*/  STL [R1+0xd00], R35 ;  /* 0x000d002301007387 */ /* 0x010fe80000100800 */
[----:B------:R0:W-:Y:S01]  /*d960*/  STL.64 [R1+0x148], R12 ;  /* 0x0001480c01007387 */ /* 0x0001e20000100a00 */
[----:B------:R-:W-:-:S04]  /*d970*/  IMAD.HI.U32 R69, R3, R66, RZ ;  /* 0x0000004203457227 */ /* 0x000fc800078e00ff */
[----:B0-----:R-:W-:-:S04]  /*d980*/  IMAD.WIDE R12, R68, 0x2, R6 ;  /* 0x00000002440c7825 */ /* 0x001fc800078e0206 */
[----:B------:R-:W-:Y:S01]  /*d990*/  VIADD R68, R86, 0xffffffd9 ;  /* 0xffffffd956447836 */ /* 0x000fe20000000000 */
[----:B------:R0:W4:Y:S01]  /*d9a0*/  @!P3 LDG.E.U16 R38, desc[UR24][R12.64] ;  /* 0x000000180c26b981 */ /* 0x000122000c1e1500 */
[----:B------:R-:W-:-:S03]  /*d9b0*/  IMAD R71, R9, 0x26, RZ ;  /* 0x0000002609477824 */ /* 0x000fc600078e02ff */
[----:B------:R-:W-:Y:S01]  /*d9c0*/  ISETP.GE.U32.AND P3, PT, R68, 0x7fffff9a, PT ;  /* 0x7fffff9a4400780c */ /* 0x000fe20003f66070 */
[----:B------:R-:W-:Y:S01]  /*d9d0*/  IMAD.HI.U32 R68, R3, R67, RZ ;  /* 0x0000004303447227 */ /* 0x000fe200078e00ff */
[----:B------:R-:W-:Y:S03]  /*d9e0*/  STL.64 [R1+0xd0], R20 ;  /* 0x0000d01401007387 */ /* 0x000fe60000100a00 */
[----:B------:R-:W-:Y:S02]  /*d9f0*/  IMAD.MOV R70, RZ, RZ, -R69 ;  /* 0x000000ffff467224 */ /* 0x000fe400078e0a45 */
[----:B------:R-:W-:Y:S01]  /*da00*/  IMAD.MOV R69, RZ, RZ, -R68 ;  /* 0x000000ffff457224 */ /* 0x000fe200078e0a44 */
[----:B--2---:R-:W-:Y:S01]  /*da10*/  SEL R68, R65, R10, !P2 ;  /* 0x0000000a41447207 */ /* 0x004fe20005000000 */
[C---:B------:R-:W-:Y:S01]  /*da20*/  IMAD.WIDE R10, R71.reuse, 0x2, R6 ;  /* 0x00000002470a7825 */ /* 0x040fe200078e0206 */
[----:B---3--:R-:W-:Y:S04]  /*da30*/  STL.64 [R1+0xcf0], R36 ;  /* 0x000cf02401007387 */ /* 0x008fe80000100a00 */
[----:B------:R0:W-:Y:S02]  /*da40*/  STL.64 [R1+0xc8], R12 ;  /* 0x0000c80c01007387 */ /* 0x0001e40000100a00 */
[----:B0-----:R-:W-:-:S05]  /*da50*/  IMAD.WIDE R12, R71, 0x2, R4 ;  /* 0x00000002470c7825 */ /* 0x001fca00078e0204 */
[----:B------:R-:W-:Y:S04]  /*da60*/  STL.64 [R1+0x50], R12 ;  /* 0x0000500c01007387 */ /* 0x000fe80000100a00 */
[----:B------:R0:W-:Y:S04]  /*da70*/  STL.64 [R1+0x48], R10 ;  /* 0x0000480a01007387 */ /* 0x0001e80000100a00 */
[----:B------:R-:W2:Y:S04]  /*da80*/  LDL.LU R82, [R1+0x58c] ;  /* 0x00058c0001527983 */ /* 0x000ea80000300800 */
[----:B------:R-:W3:Y:S01]  /*da90*/  LDL.LU R40, [R1+0x588] ;  /* 0x0005880001287983 */ /* 0x000ee20000300800 */
[----:B------:R-:W-:-:S02]  /*daa0*/  PRMT R63, RZ, 0x7610, R63 ;  /* 0x00007610ff3f7816 */ /* 0x000fc4000000003f */
[----:B------:R-:W-:Y:S01]  /*dab0*/  PRMT R62, RZ, 0x7610, R62 ;  /* 0x00007610ff3e7816 */ /* 0x000fe2000000003e */
[----:B------:R-:W-:-:S03]  /*dac0*/  VIADD R71, R86, 0xffffffd1 ;  /* 0xffffffd156477836 */ /* 0x000fc60000000000 */
[----:B------:R-:W4:Y:S04]  /*dad0*/  @!P3 LDG.E.U16 R63, desc[UR24][R12.64] ;  /* 0x000000180c3fb981 */ /* 0x000f28000c1e1500 */
[----:B------:R0:W4:Y:S01]  /*dae0*/  @!P3 LDG.E.U16 R62, desc[UR24][R10.64] ;  /* 0x000000180a3eb981 */ /* 0x000122000c1e1500 */
[----:B------:R-:W-:Y:S02]  /*daf0*/  ISETP.GE.U32.AND P3, PT, R71, 0x7fffff92, PT ;  /* 0x7fffff924700780c */ /* 0x000fe40003f66070 */
[----:B------:R-:W-:Y:S01]  /*db00*/  PRMT R61, RZ, 0x7610, R61 ;  /* 0x00007610ff3d7816 */ /* 0x000fe2000000003d */
[----:B0-----:R-:W-:Y:S02]  /*db10*/  IMAD R11, R91, R70, R66 ;  /* 0x000000465b0b7224 */ /* 0x001fe400078e0242 */
[----:B------:R-:W-:-:S02]  /*db20*/  IMAD R70, R68, UR7, RZ ;  /* 0x0000000744467c24 */ /* 0x000fc4000f8e02ff */
[----:B------:R-:W-:Y:S01]  /*db30*/  IMAD R68, R9, 0x2e, RZ ;  /* 0x0000002e09447824 */ /* 0x000fe200078e02ff */
[----:B------:R-:W-:Y:S01]  /*db40*/  PRMT R60, RZ, 0x7610, R60 ;  /* 0x00007610ff3c7816 */ /* 0x000fe2000000003c */
[----:B------:R-:W-:Y:S02]  /*db50*/  IMAD R10, R91, R69, R67 ;  /* 0x000000455b0a7224 */ /* 0x000fe400078e0243 */
[----:B------:R-:W-:-:S04]  /*db60*/  IMAD.WIDE R66, R68, 0x2, R4 ;  /* 0x0000000244427825 */ /* 0x000fc800078e0204 */
[----:B------:R-:W-:Y:S01]  /*db70*/  IMAD.WIDE R68, R68, 0x2, R6 ;  /* 0x0000000244447825 */ /* 0x000fe200078e0206 */
[----:B------:R0:W4:Y:S04]  /*db80*/  @!P3 LDG.E.U16 R61, desc[UR24][R66.64] ;  /* 0x00000018423db981 */ /* 0x000128000c1e1500 */
[----:B------:R-:W4:Y:S01]  /*db90*/  @!P3 LDG.E.U16 R60, desc[UR24][R68.64] ;  /* 0x00000018443cb981 */ /* 0x000f22000c1e1500 */
[----:B------:R-:W-:-:S03]  /*dba0*/  LEA R13, P3, R70, R92, 0x1 ;  /* 0x0000005c460d7211 */ /* 0x000fc600078608ff */
[----:B------:R-:W-:Y:S01]  /*dbb0*/  STL.64 [R1+0xb20], R66 ;  /* 0x000b204201007387 */ /* 0x000fe20000100a00 */
[----:B------:R-:W-:-:S03]  /*dbc0*/  LEA.HI.X.SX32 R19, R70, R93, 0x1, P3 ;  /* 0x0000005d46137211 */ /* 0x000fc600018f0eff */
[----:B------:R-:W-:Y:S04]  /*dbd0*/  STL [R1+0xb38], R68 ;  /* 0x000b384401007387 */ /* 0x000fe80000100800 */
[----:B------:R-:W-:Y:S04]  /*dbe0*/  STL [R1+0xb2c], R69 ;  /* 0x000b2c4501007387 */ /* 0x000fe80000100800 */
[----:B------:R-:W-:Y:S04]  /*dbf0*/  STL [R1+0x774], R13 ;  /* 0x0007740d01007387 */ /* 0x000fe80000100800 */
[----:B------:R-:W-:Y:S04]  /*dc00*/  STL [R1+0x770], R19 ;  /* 0x0007701301007387 */ /* 0x000fe80000100800 */
[----:B------:R-:W4:Y:S04]  /*dc10*/  LDL.LU R81, [R1+0x52c] ;  /* 0x00052c0001517983 */ /* 0x000f280000300800 */
[----:B------:R-:W4:Y:S04]  /*dc20*/  LDL.LU R83, [R1+0x528] ;  /* 0x0005280001537983 */ /* 0x000f280000300800 */
[----:B------:R-:W4:Y:S04]  /*dc30*/  LDL.LU R89, [R1+0x524] ;  /* 0x0005240001597983 */ /* 0x000f280000300800 */
[----:B------:R-:W4:Y:S04]  /*dc40*/  LDL.LU R87, [R1+0x520] ;  /* 0x0005200001577983 */ /* 0x000f280000300800 */
[----:B------:R-:W4:Y:S04]  /*dc50*/  LDL.LU R88, [R1+0x304] ;  /* 0x0003040001587983 */ /* 0x000f280000300800 */
[----:B------:R-:W4:Y:S04]  /*dc60*/  LDL.LU R80, [R1+0x300] ;  /* 0x0003000001507983 */ /* 0x000f280000300800 */
[----:B------:R-:W4:Y:S04]  /*dc70*/  LDL.LU R85, [R1+0x568] ;  /* 0x0005680001557983 */ /* 0x000f280000300800 */
[----:B------:R-:W4:Y:S01]  /*dc80*/  LDL.LU R78, [R1+0x564] ;  /* 0x00056400014e7983 */ /* 0x000f220000300800 */
[----:B------:R-:W-:-:S04]  /*dc90*/  @!UP1 UIADD3 UR4, UPT, UPT, -UR6, 0x100000, URZ ;  /* 0x0010000006049890 */ /* 0x000fc8000fffe1ff */
[----:B------:R-:W-:Y:S02]  /*dca0*/  @!UP1 USHF.L.U32 UR5, UR4, 0xb, URZ ;  /* 0x0000000b04059899 */ /* 0x000fe400080006ff */
[----:B------:R-:W-:Y:S01]  /*dcb0*/  @!UP1 USHF.L.U32 UR4, UR4, 0x1, URZ ;  /* 0x0000000104049899 */ /* 0x000fe200080006ff */
[----:B------:R-:W-:Y:S01]  /*dcc0*/  VOTEU.ALL UP1, P0 ;  /* 0x0000000000ff7886 */ /* 0x000fe20000020000 */
[----:B------:R-:W4:Y:S04]  /*dcd0*/  LDL.LU R79, [R1+0x4cc] ;  /* 0x0004cc00014f7983 */ /* 0x000f280000300800 */
[----:B------:R-:W4:Y:S06]  /*dce0*/  LDL.LU R84, [R1+0x4c8] ;  /* 0x0004c80001547983 */ /* 0x000f2c0000300800 */
[----:B------:R1:W0:Y:S01]  /*dcf0*/  @!UP1 SYNCS.EXCH.64 URZ, [UR9+0x20008], UR4 ;  /* 0x0200080409ff95b2 */ /* 0x0002220008000100 */
[----:B--2---:R2:W-:Y:S04]  /*dd00*/  STS.U16 [R2+UR9], R82 ;  /* 0x0000005202007988 */ /* 0x0045e80008000409 */
[----:B---3--:R3:W-:Y:S04]  /*dd10*/  STS.U16 [R2+UR9+0x4000], R40 ;  /* 0x0040002802007988 */ /* 0x0087e80008000409 */
[----:B--2---:R-:W2:Y:S04]  /*dd20*/  LDL.LU R82, [R1+0x310] ;  /* 0x0003100001527983 */ /* 0x004ea80000300800 */
[----:B---3--:R-:W3:Y:S01]  /*dd30*/  LDL.LU R40, [R1+0x30c] ;  /* 0x00030c0001287983 */ /* 0x008ee20000300800 */
[----:B------:R-:W-:-:S02]  /*dd40*/  LOP3.LUT R70, R90, 0xc6, RZ, 0xfc, !PT ;  /* 0x000000c65a467812 */ /* 0x000fc400078efcff */
[----:B------:R-:W-:Y:S02]  /*dd50*/  LOP3.LUT R12, R90, 0xcc, RZ, 0xfc, !PT ;  /* 0x000000cc5a0c7812 */ /* 0x000fe400078efcff */
[----:B------:R-:W-:Y:S02]  /*dd60*/  ISETP.GE.AND P3, PT, R70, RZ, PT ;  /* 0x000000ff4600720c */ /* 0x000fe40003f66270 */
[----:B------:R-:W-:Y:S02]  /*dd70*/  IABS R71, R12 ;  /* 0x0000000c00477213 */ /* 0x000fe40000000000 */
[----:B------:R-:W-:-:S03]  /*dd80*/  IABS R70, R70 ;  /* 0x0000004600467213 */ /* 0x000fc60000000000 */
[----:B------:R-:W-:-:S04]  /*dd90*/  IMAD.HI.U32 R73, R3, R71, RZ ;  /* 0x0000004703497227 */ /* 0x000fc800078e00ff */
[----:B------:R-:W-:-:S04]  /*dda0*/  IMAD.HI.U32 R72, R3, R70, RZ ;  /* 0x0000004603487227 */ /* 0x000fc800078e00ff */
[----:B------:R-:W-:Y:S02]  /*ddb0*/  IMAD.MOV R73, RZ, RZ, -R73 ;  /* 0x000000ffff497224 */ /* 0x000fe400078e0a49 */
[----:B------:R-:W-:Y:S02]  /*ddc0*/  IMAD.MOV R72, RZ, RZ, -R72 ;  /* 0x000000ffff487224 */ /* 0x000fe400078e0a48 */
[C---:B------:R-:W-:Y:S02]  /*ddd0*/  IMAD R64, R91.reuse, R73, R71 ;  /* 0x000000495b407224 */ /* 0x040fe400078e0247 */
[----:B0-----:R-:W-:Y:S02]  /*dde0*/  IMAD R67, R91, R72, R70 ;  /* 0x000000485b437224 */ /* 0x001fe400078e0246 */
[----:B------:R-:W-:Y:S02]  /*ddf0*/  VIADD R73, R86, 0xffffffc9 ;  /* 0xffffffc956497836 */ /* 0x000fe40000000000 */
[----:B------:R-:W-:-:S03]  /*de00*/  IMAD R72, R9, 0x36, RZ ;  /* 0x0000003609487824 */ /* 0x000fc600078e02ff */
[----:B------:R-:W-:Y:S01]  /*de10*/  ISETP.GE.U32.AND P6, PT, R73, 0x7fffff8a, PT ;  /* 0x7fffff8a4900780c */ /* 0x000fe20003fc6070 */
[----:B------:R-:W-:-:S04]  /*de20*/  IMAD.WIDE R70, R72, 0x2, R4 ;  /* 0x0000000248467825 */ /* 0x000fc800078e0204 */
[----:B------:R-:W-:Y:S01]  /*de30*/  IMAD.WIDE R72, R72, 0x2, R6 ;  /* 0x0000000248487825 */ /* 0x000fe200078e0206 */
[----:B------:R-:W-:Y:S04]  /*de40*/  STL.64 [R1+0xb30], R70 ;  /* 0x000b304601007387 */ /* 0x000fe80000100a00 */
[----:B------:R-:W-:Y:S04]  /*de50*/  STL [R1+0xb3c], R73 ;  /* 0x000b3c4901007387 */ /* 0x000fe80000100800 */
[----:B------:R-:W3:Y:S04]  /*de60*/  LDL.LU R30, [R1+0x50c] ;  /* 0x00050c00011e7983 */ /* 0x000ee80000300800 */
[----:B------:R-:W3:Y:S04]  /*de70*/  LDL.LU R54, [R1+0x508] ;  /* 0x0005080001367983 */ /* 0x000ee80000300800 */
[----:B----4-:R0:W-:Y:S04]  /*de80*/  STS.U16 [R2+UR9+0x400], R81 ;  /* 0x0004005102007988 */ /* 0x0101e80008000409 */
[----:B------:R4:W-:Y:S04]  /*de90*/  STS.U16 [R2+UR9+0x800], R89 ;  /* 0x0008005902007988 */ /* 0x0009e80008000409 */
[----:B------:R1:W-:Y:S04]  /*dea0*/  STS.U16 [R2+UR9+0x4800], R87 ;  /* 0x0048005702007988 */ /* 0x0003e80008000409 */
[----:B0-----:R-:W3:Y:S04]  /*deb0*/  LDL.LU R81, [R1+0x55c] ;  /* 0x00055c0001517983 */ /* 0x001ee80000300800 */
[----:B----4-:R-:W4:Y:S04]  /*dec0*/  LDL.LU R89, [R1+0x558] ;  /* 0x0005580001597983 */ /* 0x010f280000300800 */
[----:B-1----:R-:W4:Y:S04]  /*ded0*/  LDL.LU R87, [R1+0x328] ;  /* 0x0003280001577983 */ /* 0x002f280000300800 */
[----:B------:R0:W-:Y:S04]  /*dee0*/  STS.U16 [R2+UR9+0x5000], R78 ;  /* 0x0050004e02007988 */ /* 0x0001e80008000409 */
[----:B------:R1:W-:Y:S01]  /*def0*/  STS.U16 [R2+UR9+0xc00], R88 ;  /* 0x000c005802007988 */ /* 0x0003e20008000409 */
[----:B0-----:R-:W-:-:S03]  /*df00*/  IMAD R78, R9, 0x7, RZ ;  /* 0x00000007094e7824 */ /* 0x001fc600078e02ff */
[----:B------:R0:W-:Y:S01]  /*df10*/  STS.U16 [R2+UR9+0x4c00], R80 ;  /* 0x004c005002007988 */ /* 0x0001e20008000409 */
[----:B------:R-:W-:-:S03]  /*df20*/  IMAD.WIDE R22, R78, 0x2, R4 ;  /* 0x000000024e167825 */ /* 0x000fc600078e0204 */
[----:B-1----:R-:W4:Y:S01]  /*df30*/  LDL.LU R88, [R1+0x324] ;  /* 0x0003240001587983 */ /* 0x002f220000300800 */
[----:B------:R-:W-:-:S03]  /*df40*/  IMAD.WIDE R20, R78, 0x2, R6 ;  /* 0x000000024e147825 */ /* 0x000fc600078e0206 */
[----:B0-----:R-:W4:Y:S04]  /*df50*/  LDL.LU R80, [R1+0x308] ;  /* 0x0003080001507983 */ /* 0x001f280000300800 */
[----:B------:R-:W-:Y:S04]  /*df60*/  STL.64 [R1+0x240], R22 ;  /* 0x0002401601007387 */ /* 0x000fe80000100a00 */
[----:B------:R-:W-:Y:S04]  /*df70*/  STL.64 [R1+0x238], R20 ;  /* 0x0002381401007387 */ /* 0x000fe80000100a00 */
[----:B------:R-:W4:Y:S04]  /*df80*/  LDL.LU R31, [R1+0x580] ;  /* 0x00058000011f7983 */ /* 0x000f280000300800 */
[----:B------:R0:W-:Y:S04]  /*df90*/  STS.U16 [R2+UR9+0x4400], R83 ;  /* 0x0044005302007988 */ /* 0x0001e80008000409 */
[----:B------:R1:W-:Y:S04]  /*dfa0*/  STS.U16 [R2+UR9+0x1000], R85 ;  /* 0x0010005502007988 */ /* 0x0003e80008000409 */
[----:B------:R1:W-:Y:S04]  /*dfb0*/  STS.U16 [R2+UR9+0x5400], R84 ;  /* 0x0054005402007988 */ /* 0x0003e80008000409 */
[----:B0-----:R-:W4:Y:S04]  /*dfc0*/  LDL.LU R83, [R1+0x504] ;  /* 0x0005040001537983 */ /* 0x001f280000300800 */
[----:B-1----:R-:W4:Y:S04]  /*dfd0*/  LDL.LU R85, [R1+0x500] ;  /* 0x0005000001557983 */ /* 0x002f280000300800 */
[----:B------:R-:W4:Y:S04]  /*dfe0*/  LDL.LU R84, [R1+0x4fc] ;  /* 0x0004fc0001547983 */ /* 0x000f280000300800 */
[----:B--2---:R0:W-:Y:S04]  /*dff0*/  STS.U16 [R2+UR9+0x1800], R82 ;  /* 0x0018005202007988 */ /* 0x0041e80008000409 */
[----:B---3--:R1:W-:Y:S04]  /*e000*/  STS.U16 [R2+UR9+0x5800], R40 ;  /* 0x0058002802007988 */ /* 0x0083e80008000409 */
[----:B0-----:R-:W2:Y:S04]  /*e010*/  LDL.LU R82, [R1+0x4f8] ;  /* 0x0004f80001527983 */ /* 0x001ea80000300800 */
[----:B-1----:R-:W3:Y:S01]  /*e020*/  LDL.LU R40, [R1+0x2fc] ;  /* 0x0002fc0001287983 */ /* 0x002ee20000300800 */
[----:B------:R-:W-:-:S02]  /*e030*/  PRMT R57, RZ, 0x7610, R57 ;  /* 0x00007610ff397816 */ /* 0x000fc40000000039 */
[----:B------:R-:W-:Y:S01]  /*e040*/  PRMT R50, RZ, 0x7610, R50 ;  /* 0x00007610ff327816 */ /* 0x000fe20000000032 */
[----:B------:R-:W-:-:S03]  /*e050*/  VIADD R77, R86, 0xffffffc1 ;  /* 0xffffffc1564d7836 */ /* 0x000fc60000000000 */
[----:B------:R-:W3:Y:S04]  /*e060*/  @!P6 LDG.E.U16 R57, desc[UR24][R70.64] ;  /* 0x000000184639e981 */ /* 0x000ee8000c1e1500 */
[----:B------:R-:W3:Y:S01]  /*e070*/  @!P6 LDG.E.U16 R50, desc[UR24][R72.64] ;  /* 0x000000184832e981 */ /* 0x000ee2000c1e1500 */
[----:B------:R-:W-:Y:S01]  /*e080*/  ISETP.GE.U32.AND P6, PT, R77, 0x7fffff82, PT ;  /* 0x7fffff824d00780c */ /* 0x000fe20003fc6070 */
[----:B------:R-:W-:Y:S01]  /*e090*/  IMAD R76, R9, 0x3e, RZ ;  /* 0x0000003e094c7824 */ /* 0x000fe200078e02ff */
[----:B------:R-:W-:Y:S01]  /*e0a0*/  PRMT R56, RZ, 0x7610, R56 ;  /* 0x00007610ff387816 */ /* 0x000fe20000000038 */
[----:B------:R0:W-:Y:S01]  /*e0b0*/  STS.U16 [R2+UR9+0x1400], R79 ;  /* 0x0014004f02007988 */ /* 0x0001e20008000409 */
[----:B------:R-:W-:Y:S01]  /*e0c0*/  PRMT R53, RZ, 0x7610, R53 ;  /* 0x00007610ff357816 */ /* 0x000fe20000000035 */
[----:B------:R-:W-:-:S04]  /*e0d0*/  IMAD.WIDE R74, R76, 0x2, R4 ;  /* 0x000000024c4a7825 */ /* 0x000fc800078e0204 */
[----:B------:R-:W-:-:S04]  /*e0e0*/  IMAD.WIDE R76, R76, 0x2, R6 ;  /* 0x000000024c4c7825 */ /* 0x000fc800078e0206 */
[C---:B0-----:R-:W-:Y:S01]  /*e0f0*/  VIADD R79, R86.reuse, 0xfffffff8 ;  /* 0xfffffff8564f7836 */ /* 0x041fe20000000000 */
[----:B------:R-:W3:Y:S04]  /*e100*/  @!P6 LDG.E.U16 R56, desc[UR24][R74.64] ;  /* 0x000000184a38e981 */ /* 0x000ee8000c1e1500 */
[----:B------:R-:W3:Y:S01]  /*e110*/  @!P6 LDG.E.U16 R53, desc[UR24][R76.64] ;  /* 0x000000184c35e981 */ /* 0x000ee2000c1e1500 */
[----:B------:R-:W-:Y:S02]  /*e120*/  ISETP.GE.U32.AND P6, PT, R79, 0x7fffffb9, PT ;  /* 0x7fffffb94f00780c */ /* 0x000fe40003fc6070 */
[----:B------:R-:W-:Y:S02]  /*e130*/  PRMT R52, RZ, 0x7610, R52 ;  /* 0x00007610ff347816 */ /* 0x000fe40000000034 */
[----:B------:R-:W-:Y:S01]  /*e140*/  PRMT R51, RZ, 0x7610, R51 ;  /* 0x00007610ff337816 */ /* 0x000fe20000000033 */
[----:B------:R-:W-:Y:S01]  /*e150*/  VIADD R79, R86, 0xfffffff0 ;  /* 0xfffffff0564f7836 */ /* 0x000fe20000000000 */
[----:B------:R-:W-:Y:S01]  /*e160*/  LOP3.LUT R12, R2, 0x10, RZ, 0x3c, !PT ;  /* 0x00000010020c7812 */ /* 0x000fe200078e3cff */
[----:B------:R0:W-:Y:S01]  /*e170*/  STS.U16 [R2+UR9+0x1c00], R30 ;  /* 0x001c001e02007988 */ /* 0x0001e20008000409 */
[----:B------:R-:W-:-:S05]  /*e180*/  IMAD R78, R9, 0xf, RZ ;  /* 0x0000000f094e7824 */ /* 0x000fca00078e02ff */
[----:B------:R1:W3:Y:S04]  /*e190*/  @!P6 LDG.E.U16 R52, desc[UR24][R22.64] ;  /* 0x000000181634e981 */ /* 0x0002e8000c1e1500 */
[----:B------:R1:W3:Y:S01]  /*e1a0*/  @!P6 LDG.E.U16 R51, desc[UR24][R20.64] ;  /* 0x000000181433e981 */ /* 0x0002e2000c1e1500 */
[----:B------:R-:W-:-:S03]  /*e1b0*/  ISETP.GE.U32.AND P6, PT, R79, 0x7fffffb1, PT ;  /* 0x7fffffb14f00780c */ /* 0x000fc60003fc6070 */
[----:B------:R1:W-:Y:S01]  /*e1c0*/  STS.U16 [R2+UR9+0x5c00], R54 ;  /* 0x005c003602007988 */ /* 0x0003e20008000409 */
[----:B------:R-:W-:-:S03]  /*e1d0*/  PRMT R55, RZ, 0x7610, R55 ;  /* 0x00007610ff377816 */ /* 0x000fc60000000037 */
[----:B0-----:R-:W3:Y:S01]  /*e1e0*/  LDL.LU R30, [R1+0x540] ;  /* 0x00054000011e7983 */ /* 0x001ee20000300800 */
[----:B-1----:R-:W-:-:S03]  /*e1f0*/  IMAD.WIDE R22, R78, 0x2, R4 ;  /* 0x000000024e167825 */ /* 0x002fc600078e0204 */
[----:B------:R0:W-:Y:S01]  /*e200*/  STS.U16 [R12+UR9+0x480], R81 ;  /* 0x000480510c007988 */ /* 0x0001e20008000409 */
[----:B------:R-:W-:-:S03]  /*e210*/  IMAD.WIDE R20, R78, 0x2, R6 ;  /* 0x000000024e147825 */ /* 0x000fc600078e0206 */
[----:B------:R-:W3:Y:S01]  /*e220*/  LDL.LU R54, [R1+0x53c] ;  /* 0x00053c0001367983 */ /* 0x000ee20000300800 */
[----:B------:R-:W-:-:S03]  /*e230*/  IMAD R78, R9, 0x17, RZ ;  /* 0x00000017094e7824 */ /* 0x000fc600078e02ff */
[----:B----4-:R1:W-:Y:S04]  /*e240*/  STS.U16 [R12+UR9+0x4480], R89 ;  /* 0x004480590c007988 */ /* 0x0103e80008000409 */
[----:B0-----:R-:W4:Y:S04]  /*e250*/  LDL.LU R81, [R1+0x538] ;  /* 0x0005380001517983 */ /* 0x001f280000300800 */
[----:B------:R0:W-:Y:S04]  /*e260*/  STS.U16 [R12+UR9+0x880], R87 ;  /* 0x000880570c007988 */ /* 0x0001e80008000409 */
[----:B-1----:R-:W4:Y:S01]  /*e270*/  LDL.LU R89, [R1+0x4c4] ;  /* 0x0004c40001597983 */ /* 0x002f220000300800 */
[----:B------:R-:W-:-:S03]  /*e280*/  PRMT R59, RZ, 0x7610, R59 ;  /* 0x00007610ff3b7816 */ /* 0x000fc6000000003b */
[----:B------:R1:W4:Y:S04]  /*e290*/  @!P6 LDG.E.U16 R55, desc[UR24][R22.64] ;  /* 0x000000181637e981 */ /* 0x000328000c1e1500 */
[----:B0-----:R-:W4:Y:S04]  /*e2a0*/  LDL.LU R87, [R1+0x4c0] ;  /* 0x0004c00001577983 */ /* 0x001f280000300800 */
[----:B------:R1:W-:Y:S04]  /*e2b0*/  STL.64 [R1+0x1c0], R22 ;  /* 0x0001c01601007387 */ /* 0x0003e80000100a00 */
[----:B------:R0:W-:Y:S04]  /*e2c0*/  STS.U16 [R12+UR9+0x4880], R88 ;  /* 0x004880580c007988 */ /* 0x0001e80008000409 */
[----:B------:R0:W-:Y:S01]  /*e2d0*/  STS.U16 [R12+UR9+0xc80], R80 ;  /* 0x000c80500c007988 */ /* 0x0001e20008000409 */
[----:B-1----:R-:W-:-:S03]  /*e2e0*/  IMAD.WIDE R22, R78, 0x2, R4 ;  /* 0x000000024e167825 */ /* 0x002fc600078e0204 */
[----:B------:R1:W4:Y:S04]  /*e2f0*/  @!P6 LDG.E.U16 R59, desc[UR24][R20.64] ;  /* 0x00000018143be981 */ /* 0x000328000c1e1500 */
[----:B0-----:R-:W4:Y:S04]  /*e300*/  LDL.LU R88, [R1+0x4e4] ;  /* 0x0004e40001587983 */ /* 0x001f280000300800 */
[----:B------:R-:W4:Y:S04]  /*e310*/  LDL.LU R80, [R1+0x4e0] ;  /* 0x0004e00001507983 */ /* 0x000f280000300800 */
[----:B------:R1:W-:Y:S04]  /*e320*/  STL.64 [R1+0x1b8], R20 ;  /* 0x0001b81401007387 */ /* 0x0003e80000100a00 */
[----:B------:R0:W-:Y:S04]  /*e330*/  STS.U16 [R12+UR9+0x4c80], R31 ;  /* 0x004c801f0c007988 */ /* 0x0001e80008000409 */
[----:B------:R-:W-:Y:S01]  /*e340*/  STL.64 [R1+0x140], R22 ;  /* 0x0001401601007387 */ /* 0x000fe20000100a00 */
[----:B-1----:R-:W-:-:S03]  /*e350*/  IMAD.WIDE R20, R78, 0x2, R6 ;  /* 0x000000024e147825 */ /* 0x002fc600078e0206 */
[----:B0-----:R-:W4:Y:S04]  /*e360*/  LDL.LU R31, [R1+0x554] ;  /* 0x00055400011f7983 */ /* 0x001f280000300800 */
[----:B------:R0:W-:Y:S04]  /*e370*/  STS.U16 [R12+UR9+0x1080], R83 ;  /* 0x001080530c007988 */ /* 0x0001e80008000409 */
[----:B------:R1:W-:Y:S04]  /*e380*/  STS.U16 [R12+UR9+0x5080], R85 ;  /* 0x005080550c007988 */ /* 0x0003e80008000409 */
[----:B------:R1:W-:Y:S04]  /*e390*/  STS.U16 [R12+UR9+0x1480], R84 ;  /* 0x001480540c007988 */ /* 0x0003e80008000409 */
[----:B0-----:R-:W4:Y:S04]  /*e3a0*/  LDL.LU R83, [R1+0x54c] ;  /* 0x00054c0001537983 */ /* 0x001f280000300800 */
[----:B------:R-:W-:Y:S04]  /*e3b0*/  STL.64 [R1+0x138], R20 ;  /* 0x0001381401007387 */ /* 0x000fe80000100a00 */
[----:B-1----:R-:W4:Y:S04]  /*e3c0*/  LDL.LU R85, [R1+0x548] ;  /* 0x0005480001557983 */ /* 0x002f280000300800 */
[----:B------:R-:W4:Y:S04]  /*e3d0*/  LDL.LU R84, [R1+0x544] ;  /* 0x0005440001547983 */ /* 0x000f280000300800 */
[----:B--2---:R0:W-:Y:S04]  /*e3e0*/  STS.U16 [R12+UR9+0x5480], R82 ;  /* 0x005480520c007988 */ /* 0x0041e80008000409 */
[----:B---3--:R1:W-:Y:S04]  /*e3f0*/  STS.U16 [R12+UR9+0x1880], R40 ;  /* 0x001880280c007988 */ /* 0x0083e80008000409 */
[----:B0-----:R-:W2:Y:S04]  /*e400*/  LDL.LU R82, [R1+0x31c] ;  /* 0x00031c0001527983 */ /* 0x001ea80000300800 */
[----:B-1----:R-:W3:Y:S01]  /*e410*/  LDL.LU R40, [R1+0x318] ;  /* 0x0003180001287983 */ /* 0x002ee20000300800 */
[----:B------:R-:W-:-:S05]  /*e420*/  VIADD R79, R86, 0xffffffe8 ;  /* 0xffffffe8564f7836 */ /* 0x000fca0000000000 */
[----:B------:R-:W-:Y:S02]  /*e430*/  ISETP.GE.U32.AND P6, PT, R79, 0x7fffffa9, PT ;  /* 0x7fffffa94f00780c */ /* 0x000fe40003fc6070 */
[----:B------:R-:W-:Y:S02]  /*e440*/  PRMT R58, RZ, 0x7610, R58 ;  /* 0x00007610ff3a7816 */ /* 0x000fe4000000003a */
[----:B------:R-:W-:Y:S01]  /*e450*/  PRMT R15, RZ, 0x7610, R15 ;  /* 0x00007610ff0f7816 */ /* 0x000fe2000000000f */
[----:B------:R-:W-:-:S08]  /*e460*/  IMAD R78, R9, 0x1f, RZ ;  /* 0x0000001f094e7824 */ /* 0x000fd000078e02ff */
[----:B------:R0:W3:Y:S04]  /*e470*/  @!P6 LDG.E.U16 R58, desc[UR24][R22.64] ;  /* 0x00000018163ae981 */ /* 0x0000e8000c1e1500 */
[----:B------:R1:W3:Y:S01]  /*e480*/  @!P6 LDG.E.U16 R15, desc[UR24][R20.64] ;  /* 0x00000018140fe981 */ /* 0x0002e2000c1e1500 */
[----:B0-----:R-:W-:-:S04]  /*e490*/  IMAD.WIDE R22, R78, 0x2, R4 ;  /* 0x000000024e167825 */ /* 0x001fc800078e0204 */
[----:B-1----:R-:W-:Y:S01]  /*e4a0*/  IMAD.WIDE R20, R78, 0x2, R6 ;  /* 0x000000024e147825 */ /* 0x002fe200078e0206 */
[----:B------:R-:W-:Y:S04]  /*e4b0*/  STS.U16 [R12+UR9+0x5880], R30 ;  /* 0x0058801e0c007988 */ /* 0x000fe80008000409 */
[----:B------:R0:W-:Y:S04]  /*e4c0*/  STS.U16 [R12+UR9+0x1c80], R54 ;  /* 0x001c80360c007988 */ /* 0x0001e80008000409 */
[----:B----4-:R1:W-:Y:S04]  /*e4d0*/  STS.U16 [R12+UR9+0x5c80], R81 ;  /* 0x005c80510c007988 */ /* 0x0103e80008000409 */
[----:B0-----:R-:W4:Y:S04]  /*e4e0*/  LDL.LU R54, [R1+0x57c] ;  /* 0x00057c0001367983 */ /* 0x001f280000300800 */
[----:B------:R0:W-:Y:S04]  /*e4f0*/  STS.U16 [R12+UR9+0x80], R89 ;  /* 0x000080590c007988 */ /* 0x0001e80008000409 */
[----:B-1----:R-:W4:Y:S04]  /*e500*/  LDL.LU R81, [R1+0x578] ;  /* 0x0005780001517983 */ /* 0x002f280000300800 */
[----:B------:R1:W-:Y:S04]  /*e510*/  STS.U16 [R12+UR9+0x4080], R87 ;  /* 0x004080570c007988 */ /* 0x0003e80008000409 */
[----:B0-----:R-:W4:Y:S01]  /*e520*/  LDL.LU R89, [R1+0x4f4] ;  /* 0x0004f40001597983 */ /* 0x001f220000300800 */
[----:B-1----:R-:W-:-:S03]  /*e530*/  LOP3.LUT R12, R2, 0x20, RZ, 0x3c, !PT ;  /* 0x00000020020c7812 */ /* 0x002fc600078e3cff */
[----:B------:R-:W4:Y:S04]  /*e540*/  LDL.LU R87, [R1+0x4f0] ;  /* 0x0004f00001577983 */ /* 0x000f280000300800 */
[----:B------:R0:W-:Y:S04]  /*e550*/  STS.U16 [R12+UR9+0x100], R88 ;  /* 0x000100580c007988 */ /* 0x0001e80008000409 */
[----:B------:R1:W-:Y:S04]  /*e560*/  STS.U16 [R12+UR9+0x4100], R80 ;  /* 0x004100500c007988 */ /* 0x0003e80008000409 */
[----:B0-----:R-:W4:Y:S04]  /*e570*/  LDL.LU R88, [R1+0x4ec] ;  /* 0x0004ec0001587983 */ /* 0x001f280000300800 */
[----:B-1----:R-:W4:Y:S04]  /*e580*/  LDL.LU R80, [R1+0x4e8] ;  /* 0x0004e80001507983 */ /* 0x002f280000300800 */
[----:B------:R-:W-:Y:S04]  /*e590*/  STL.64 [R1+0xc0], R22 ;  /* 0x0000c01601007387 */ /* 0x000fe80000100a00 */
[----:B------:R-:W-:Y:S04]  /*e5a0*/  STL.64 [R1+0xb8], R20 ;  /* 0x0000b81401007387 */ /* 0x000fe80000100a00 */
[----:B------:R0:W-:Y:S04]  /*e5b0*/  STS.U16 [R12+UR9+0x500], R31 ;  /* 0x0005001f0c007988 */ /* 0x0001e80008000409 */
[----:B------:R-:W4:Y:S04]  /*e5c0*/  LDL.LU R30, [R1+0x534] ;  /* 0x00053400011e7983 */ /* 0x000f280000300800 */
[----:B0-----:R-:W4:Y:S04]  /*e5d0*/  LDL.LU R31, [R1+0x530] ;  /* 0x00053000011f7983 */ /* 0x001f280000300800 */
[----:B------:R0:W-:Y:S04]  /*e5e0*/  STS.U16 [R12+UR9+0x4500], R83 ;  /* 0x004500530c007988 */ /* 0x0001e80008000409 */
[----:B------:R1:W-:Y:S04]  /*e5f0*/  STS.U16 [R12+UR9+0x900], R85 ;  /* 0x000900550c007988 */ /* 0x0003e80008000409 */
[----:B0-----:R-:W4:Y:S04]  /*e600*/  LDL.LU R83, [R1+0x570] ;  /* 0x0005700001537983 */ /* 0x001f280000300800 */
[----:B------:R0:W-:Y:S04]  /*e610*/  STS.U16 [R12+UR9+0x4900], R84 ;  /* 0x004900540c007988 */ /* 0x0001e80008000409 */
[----:B-1----:R-:W4:Y:S04]  /*e620*/  LDL.LU R85, [R1+0x56c] ;  /* 0x00056c0001557983 */ /* 0x002f280000300800 */
[----:B0-----:R-:W4:Y:S04]  /*e630*/  LDL.LU R84, [R1+0x4dc] ;  /* 0x0004dc0001547983 */ /* 0x001f280000300800 */
        /* <DEDUP_REMOVED lines=13> */
[----:B------:R-:W-:Y:S04]  /*e710*/  STL.64 [R1+0x40], R22 ;  /* 0x0000401601007387 */ /* 0x000fe80000100a00 */
[----:B------:R-:W-:Y:S04]  /*e720*/  STL.64 [R1+0x38], R20 ;  /* 0x0000381401007387 */ /* 0x000fe80000100a00 */
[----:B----4-:R0:W-:Y:S04]  /*e730*/  STS.U16 [R12+UR9+0x1100], R54 ;  /* 0x001100360c007988 */ /* 0x0101e80008000409 */
[----:B------:R-:W-:Y:S04]  /*e740*/  STS.U16 [R12+UR9+0x5100], R81 ;  /* 0x005100510c007988 */ /* 0x000fe80008000409 */
[----:B0-----:R-:W4:Y:S04]  /*e750*/  LDL.LU R54, [R1+0x51c] ;  /* 0x00051c0001367983 */ /* 0x001f280000300800 */
[----:B------:R0:W-:Y:S04]  /*e760*/  STS.U16 [R12+UR9+0x1500], R89 ;  /* 0x001500590c007988 */ /* 0x0001e80008000409 */
[----:B------:R1:W-:Y:S04]  /*e770*/  STS.U16 [R12+UR9+0x5500], R87 ;  /* 0x005500570c007988 */ /* 0x0003e80008000409 */
[----:B0-----:R-:W4:Y:S04]  /*e780*/  LDL.LU R89, [R1+0x518] ;  /* 0x0005180001597983 */ /* 0x001f280000300800 */
[----:B-1----:R-:W4:Y:S04]  /*e790*/  LDL.LU R87, [R1+0x514] ;  /* 0x0005140001577983 */ /* 0x002f280000300800 */
[----:B------:R0:W-:Y:S04]  /*e7a0*/  STS.U16 [R12+UR9+0x1900], R88 ;  /* 0x001900580c007988 */ /* 0x0001e80008000409 */
[----:B------:R-:W-:Y:S04]  /*e7b0*/  STS.U16 [R12+UR9+0x5900], R80 ;  /* 0x005900500c007988 */ /* 0x000fe80008000409 */
[----:B0-----:R-:W4:Y:S04]  /*e7c0*/  LDL.LU R88, [R1+0x510] ;  /* 0x0005100001587983 */ /* 0x001f280000300800 */
[----:B------:R-:W4:Y:S04]  /*e7d0*/  LDL.LU R26, [R1+0x560] ;  /* 0x00056000011a7983 */ /* 0x000f280000300800 */
[----:B------:R-:W4:Y:S04]  /*e7e0*/  LDL.LU R29, [R1+0x314] ;  /* 0x00031400011d7983 */ /* 0x000f280000300800 */
[----:B------:R0:W-:Y:S04]  /*e7f0*/  STS.U16 [R12+UR9+0x1d00], R30 ;  /* 0x001d001e0c007988 */ /* 0x0001e80008000409 */
[----:B------:R1:W-:Y:S04]  /*e800*/  STS.U16 [R12+UR9+0x5d00], R31 ;  /* 0x005d001f0c007988 */ /* 0x0003e80008000409 */
[----:B0-----:R-:W4:Y:S01]  /*e810*/  LDL.LU R30, [R1+0x574] ;  /* 0x00057400011e7983 */ /* 0x001f220000300800 */
[----:B-1----:R-:W-:-:S03]  /*e820*/  LOP3.LUT R12, R2, 0x30, RZ, 0x3c, !PT ;  /* 0x00000030020c7812 */ /* 0x002fc600078e3cff */
[----:B------:R-:W4:Y:S04]  /*e830*/  LDL.LU R31, [R1+0x590] ;  /* 0x00059000011f7983 */ /* 0x000f280000300800 */
[----:B------:R-:W-:Y:S04]  /*e840*/  STS.U16 [R12+UR9+0x180], R83 ;  /* 0x000180530c007988 */ /* 0x000fe80008000409 */
[----:B------:R-:W-:Y:S04]  /*e850*/  STS.U16 [R12+UR9+0x4180], R85 ;  /* 0x004180550c007988 */ /* 0x000fe80008000409 */
[----:B------:R-:W-:Y:S04]  /*e860*/  STS.U16 [R12+UR9+0x580], R84 ;  /* 0x000580540c007988 */ /* 0x000fe80008000409 */
[----:B--2---:R-:W-:Y:S04]  /*e870*/  STS.U16 [R12+UR9+0x4580], R82 ;  /* 0x004580520c007988 */ /* 0x004fe80008000409 */
[----:B---3--:R0:W-:Y:S04]  /*e880*/  STS.U16 [R12+UR9+0x980], R40 ;  /* 0x000980280c007988 */ /* 0x0081e80008000409 */
[----:B------:R1:W-:Y:S04]  /*e890*/  STS.U16 [R12+UR9+0x4980], R0 ;  /* 0x004980000c007988 */ /* 0x0003e80008000409 */
[----:B0-----:R-:W2:Y:S04]  /*e8a0*/  LDL.LU R40, [R1+0x320] ;  /* 0x0003200001287983 */ /* 0x001ea80000300800 */
[----:B-1----:R-:W3:Y:S01]  /*e8b0*/  LDL.LU R0, [R1+0xd10] ;  /* 0x000d100001007983 */ /* 0x002ee20000300800 */
[----:B------:R-:W-:Y:S01]  /*e8c0*/  VIADD R79, R86, 0xffffffd8 ;  /* 0xffffffd8564f7836 */ /* 0x000fe20000000000 */
[----:B------:R-:W-:-:S02]  /*e8d0*/  PRMT R43, RZ, 0x7610, R43 ;  /* 0x00007610ff2b7816 */ /* 0x000fc4000000002b */
[----:B------:R-:W-:Y:S01]  /*e8e0*/  PRMT R44, RZ, 0x7610, R44 ;  /* 0x00007610ff2c7816 */ /* 0x000fe2000000002c */
[----:B------:R-:W-:Y:S01]  /*e8f0*/  VIADD R81, R86, 0xffffffd0 ;  /* 0xffffffd056517836 */ /* 0x000fe20000000000 */
[----:B------:R-:W-:Y:S01]  /*e900*/  ISETP.GE.U32.AND P6, PT, R79, 0x7fffff99, PT ;  /* 0x7fffff994f00780c */ /* 0x000fe20003fc6070 */
[----:B------:R-:W-:Y:S01]  /*e910*/  IMAD R80, R9, 0x2f, RZ ;  /* 0x0000002f09507824 */ /* 0x000fe200078e02ff */
[----:B------:R-:W-:Y:S02]  /*e920*/  PRMT R45, RZ, 0x7610, R45 ;  /* 0x00007610ff2d7816 */ /* 0x000fe4000000002d */
[----:B------:R-:W-:Y:S01]  /*e930*/  PRMT R46, RZ, 0x7610, R46 ;  /* 0x00007610ff2e7816 */ /* 0x000fe2000000002e */
[----:B------:R-:W-:Y:S01]  /*e940*/  IMAD.WIDE R78, R80, 0x2, R4 ;  /* 0x00000002504e7825 */ /* 0x000fe200078e0204 */
[----:B------:R-:W-:Y:S01]  /*e950*/  PRMT R47, RZ, 0x7610, R47 ;  /* 0x00007610ff2f7816 */ /* 0x000fe2000000002f */
[----:B------:R-:W2:Y:S02]  /*e960*/  LDL.LU R27, [R1+0x5a4] ;  /* 0x0005a400011b7983 */ /* 0x000ea40000300800 */
[----:B------:R-:W-:-:S02]  /*e970*/  VIADD R85, R86, 0xffffffc8 ;  /* 0xffffffc856557836 */ /* 0x000fc40000000000 */
[----:B------:R-:W-:Y:S01]  /*e980*/  IMAD R84, R9, 0x37, RZ ;  /* 0x0000003709547824 */ /* 0x000fe200078e02ff */
[----:B------:R-:W-:Y:S01]  /*e990*/  PRMT R48, RZ, 0x7610, R48 ;  /* 0x00007610ff307816 */ /* 0x000fe20000000030 */
[----:B------:R-:W2:Y:S04]  /*e9a0*/  @!P6 LDG.E.U16 R43, desc[UR24][R22.64] ;  /* 0x00000018162be981 */ /* 0x000ea8000c1e1500 */
[----:B------:R0:W2:Y:S01]  /*e9b0*/  @!P6 LDG.E.U16 R44, desc[UR24][R20.64] ;  /* 0x00000018142ce981 */ /* 0x0000a2000c1e1500 */
[----:B------:R-:W-:Y:S01]  /*e9c0*/  ISETP.GE.U32.AND P6, PT, R81, 0x7fffff91, PT ;  /* 0x7fffff915100780c */ /* 0x000fe20003fc6070 */
[----:B------:R-:W-:Y:S02]  /*e9d0*/  IMAD.WIDE R80, R80, 0x2, R6 ;  /* 0x0000000250507825 */ /* 0x000fe400078e0206 */
[----:B------:R-:W2:Y:S02]  /*e9e0*/  LDL.LU R28, [R1+0x5a0] ;  /* 0x0005a000011c7983 */ /* 0x000ea40000300800 */
[----:B------:R-:W-:-:S08]  /*e9f0*/  IMAD.WIDE R82, R84, 0x2, R4 ;  /* 0x0000000254527825 */ /* 0x000fd000078e0204 */
[----:B------:R-:W2:Y:S04]  /*ea00*/  @!P6 LDG.E.U16 R45, desc[UR24][R78.64] ;  /* 0x000000184e2de981 */ /* 0x000ea8000c1e1500 */
[----:B------:R-:W2:Y:S01]  /*ea10*/  @!P6 LDG.E.U16 R46, desc[UR24][R80.64] ;  /* 0x00000018502ee981 */ /* 0x000ea2000c1e1500 */
[----:B------:R-:W-:Y:S01]  /*ea20*/  ISETP.GE.U32.AND P6, PT, R85, 0x7fffff89, PT ;  /* 0x7fffff895500780c */ /* 0x000fe20003fc6070 */
[----:B------:R-:W-:Y:S02]  /*ea30*/  IMAD.WIDE R84, R84, 0x2, R6 ;  /* 0x0000000254547825 */ /* 0x000fe400078e0206 */
[----:B----4-:R1:W-:Y:S10]  /*ea40*/  STS.U16 [R12+UR9+0xd80], R54 ;  /* 0x000d80360c007988 */ /* 0x0103f40008000409 */
[----:B------:R-:W4:Y:S04]  /*ea50*/  @!P6 LDG.E.U16 R47, desc[UR24][R82.64] ;  /* 0x00000018522fe981 */ /* 0x000f28000c1e1500 */
[----:B------:R-:W4:Y:S04]  /*ea60*/  @!P6 LDG.E.U16 R48, desc[UR24][R84.64] ;  /* 0x000000185430e981 */ /* 0x000f28000c1e1500 */
[----:B-1----:R-:W4:Y:S04]  /*ea70*/  LDL.LU R54, [R1+0x370] ;  /* 0x0003700001367983 */ /* 0x002f280000300800 */
[----:B------:R1:W-:Y:S02]  /*ea80*/  STS.U16 [R12+UR9+0x4d80], R89 ;  /* 0x004d80590c007988 */ /* 0x0003e40008000409 */
[----:B-1----:R-:W-:-:S02]  /*ea90*/  VIADD R89, R86, 0xffffffc0 ;  /* 0xffffffc056597836 */ /* 0x002fc40000000000 */
[----:B------:R-:W-:Y:S03]  /*eaa0*/  STS.U16 [R12+UR9+0x1180], R87 ;  /* 0x001180570c007988 */ /* 0x000fe60008000409 */
[----:B------:R-:W-:Y:S02]  /*eab0*/  ISETP.GE.U32.AND P6, PT, R89, 0x7fffff81, PT ;  /* 0x7fffff815900780c */ /* 0x000fe40003fc6070 */
[----:B------:R-:W-:Y:S01]  /*eac0*/  PRMT R49, RZ, 0x7610, R49 ;  /* 0x00007610ff317816 */ /* 0x000fe20000000031 */
[----:B------:R1:W-:Y:S01]  /*ead0*/  STS.U16 [R12+UR9+0x5180], R88 ;  /* 0x005180580c007988 */ /* 0x0003e20008000409 */
[----:B------:R-:W-:Y:S02]  /*eae0*/  PRMT R69, RZ, 0x7610, R69 ;  /* 0x00007610ff457816 */ /* 0x000fe40000000045 */
[----:B------:R-:W-:Y:S01]  /*eaf0*/  SEL R17, R65, R29, !P2 ;  /* 0x0000001d41117207 */ /* 0x000fe20005000000 */
[----:B-1----:R-:W-:Y:S01]  /*eb00*/  IMAD R88, R9, 0x3f, RZ ;  /* 0x0000003f09587824 */ /* 0x002fe200078e02ff */
[----:B------:R-:W4:Y:S03]  /*eb10*/  LDL.LU R29, [R1+0x5bc] ;  /* 0x0005bc00011d7983 */ /* 0x000f260000300800 */
[----:B------:R-:W-:-:S04]  /*eb20*/  IMAD.WIDE R86, R88, 0x2, R4 ;  /* 0x0000000258567825 */ /* 0x000fc800078e0204 */
[----:B------:R-:W-:Y:S01]  /*eb30*/  IMAD.WIDE R88, R88, 0x2, R6 ;  /* 0x0000000258587825 */ /* 0x000fe200078e0206 */
[----:B------:R-:W4:Y:S03]  /*eb40*/  @!P6 LDG.E.U16 R49, desc[UR24][R86.64] ;  /* 0x000000185631e981 */ /* 0x000f26000c1e1500 */
[----:B------:R-:W-:Y:S02]  /*eb50*/  IMAD R17, R17, UR7, RZ ;  /* 0x0000000711117c24 */ /* 0x000fe4000f8e02ff */
[----:B0-----:R-:W-:Y:S02]  /*eb60*/  @P1 IMAD.MOV.U32 R20, RZ, RZ, R13 ;  /* 0x000000ffff141224 */ /* 0x001fe400078e000d */
[----:B------:R-:W-:Y:S01]  /*eb70*/  @P1 IMAD.MOV.U32 R21, RZ, RZ, R19 ;  /* 0x000000ffff151224 */ /* 0x000fe200078e0013 */
[----:B------:R-:W-:Y:S04]  /*eb80*/  STS.U16 [R12+UR9+0x1580], R26 ;  /* 0x0015801a0c007988 */ /* 0x000fe80008000409 */
[----:B------:R0:W4:Y:S04]  /*eb90*/  @P1 LDG.E.U16 R69, desc[UR24][R20.64] ;  /* 0x0000001814451981 */ /* 0x000128000c1e1500 */
[----:B------:R-:W-:Y:S04]  /*eba0*/  STS.U16 [R12+UR9+0x5580], R30 ;  /* 0x0055801e0c007988 */ /* 0x000fe80008000409 */
[----:B------:R-:W4:Y:S04]  /*ebb0*/  LDL.LU R19, [R1+0x374] ;  /* 0x0003740001137983 */ /* 0x000f280000300800 */
[----:B------:R-:W-:Y:S04]  /*ebc0*/  STS.U16 [R12+UR9+0x1980], R31 ;  /* 0x0019801f0c007988 */ /* 0x000fe80008000409 */
[----:B------:R1:W-:Y:S01]  /*ebd0*/  STS.U16 [R12+UR9+0x5980], R16 ;  /* 0x005980100c007988 */ /* 0x0003e20008000409 */
[----:B---3--:R-:W-:-:S06]  /*ebe0*/  PRMT R0, RZ, 0x7610, R0 ;  /* 0x00007610ff007816 */ /* 0x008fcc0000000000 */
[----:B------:R-:W3:Y:S01]  /*ebf0*/  @!P6 LDG.E.U16 R0, desc[UR24][R88.64] ;  /* 0x000000185800e981 */ /* 0x000ee2000c1e1500 */
[----:B------:R-:W-:-:S04]  /*ec00*/  LEA R13, P6, R17, R92, 0x1 ;  /* 0x0000005c110d7211 */ /* 0x000fc800078c08ff */
[----:B0-----:R-:W-:Y:S01]  /*ec10*/  LEA.HI.X.SX32 R20, R17, R93, 0x1, P6 ;  /* 0x0000005d11147211 */ /* 0x001fe200030f0eff */
[----:B------:R-:W-:Y:S04]  /*ec20*/  STL [R1+0x58c], R13 ;  /* 0x00058c0d01007387 */ /* 0x000fe80000100800 */
[----:B------:R0:W-:Y:S04]  /*ec30*/  STL [R1+0x588], R20 ;  /* 0x0005881401007387 */ /* 0x0001e80000100800 */
[----:B-1----:R-:W3:Y:S01]  /*ec40*/  LDL.LU R16, [R1+0xd0c] ;  /* 0x000d0c0001107983 */ /* 0x002ee20000300800 */
[----:B--2---:R-:W-:-:S03]  /*ec50*/  SEL R17, R65, R40, !P2 ;  /* 0x0000002841117207 */ /* 0x004fc60005000000 */
[----:B------:R-:W2:Y:S04]  /*ec60*/  LDL.LU R30, [R1+0x5c8] ;  /* 0x0005c800011e7983 */ /* 0x000ea80000300800 */
[----:B------:R-:W2:Y:S04]  /*ec70*/  LDL.LU R31, [R1+0x478] ;  /* 0x00047800011f7983 */ /* 0x000ea80000300800 */
[----:B------:R-:W2:Y:S01]  /*ec80*/  LDL.LU R40, [R1+0x5cc] ;  /* 0x0005cc0001287983 */ /* 0x000ea20000300800 */
[----:B------:R-:W-:-:S03]  /*ec90*/  IMAD R17, R17, UR7, RZ ;  /* 0x0000000711117c24 */ /* 0x000fc6000f8e02ff */
[----:B------:R-:W-:Y:S01]  /*eca0*/  STS.U16 [R12+UR9+0x1d80], R27 ;  /* 0x001d801b0c007988 */ /* 0x000fe20008000409 */
[----:B------:R-:W-:-:S03]  /*ecb0*/  PRMT R68, RZ, 0x7610, R68 ;  /* 0x00007610ff447816 */ /* 0x000fc60000000044 */
[----:B------:R4:W-:Y:S01]  /*ecc0*/  STS.U16 [R12+UR9+0x5d80], R28 ;  /* 0x005d801c0c007988 */ /* 0x0009e20008000409 */
[----:B------:R-:W-:Y:S02]  /*ecd0*/  @P1 IMAD.MOV.U32 R21, RZ, RZ, R20 ;  /* 0x000000ffff151224 */ /* 0x000fe400078e0014 */
[----:B0-----:R-:W-:Y:S01]  /*ece0*/  @P1 IMAD.MOV.U32 R20, RZ, RZ, R13 ;  /* 0x000000ffff141224 */ /* 0x001fe200078e000d */
[C---:B------:R-:W-:Y:S02]  /*ecf0*/  LEA R13, P6, R17.reuse, R92, 0x1 ;  /* 0x0000005c110d7211 */ /* 0x040fe400078c08ff */
[----:B------:R-:W-:Y:S02]  /*ed00*/  LOP3.LUT R22, R2, 0x40, RZ, 0x3c, !PT ;  /* 0x0000004002167812 */ /* 0x000fe400078e3cff */
[----:B------:R0:W2:Y:S01]  /*ed10*/  @P1 LDG.E.U16 R68, desc[UR24][R20.64] ;  /* 0x0000001814441981 */ /* 0x0000a2000c1e1500 */
[----:B------:R-:W-:-:S03]  /*ed20*/  LEA.HI.X.SX32 R17, R17, R93, 0x1, P6 ;  /* 0x0000005d11117211 */ /* 0x000fc600030f0eff */
[----:B------:R1:W-:Y:S01]  /*ed30*/  STL [R1+0x59c], R13 ;  /* 0x00059c0d01007387 */ /* 0x0003e20000100800 */
[----:B----4-:R-:W-:Y:S01]  /*ed40*/  SEL R12, R65, R54, !P2 ;  /* 0x00000036410c7207 */ /* 0x010fe20005000000 */
[----:B0-----:R-:W-:-:S04]  /*ed50*/  @P1 IMAD.MOV.U32 R20, RZ, RZ, R13 ;  /* 0x000000ffff141224 */ /* 0x001fc800078e000d */
[----:B------:R-:W-:Y:S01]  /*ed60*/  IMAD R12, R12, UR7, RZ ;  /* 0x000000070c0c7c24 */ /* 0x000fe2000f8e02ff */
[----:B------:R0:W-:Y:S01]  /*ed70*/  STL [R1+0x598], R17 ;  /* 0x0005981101007387 */ /* 0x0001e20000100800 */
[----:B------:R-:W-:-:S03]  /*ed80*/  @P1 IMAD.MOV.U32 R21, RZ, RZ, R17 ;  /* 0x000000ffff151224 */ /* 0x000fc600078e0011 */
[C---:B-1----:R-:W-:Y:S01]  /*ed90*/  LEA R13, P6, R12.reuse, R92, 0x1 ;  /* 0x0000005c0c0d7211 */ /* 0x042fe200078c08ff */
[----:B------:R1:W-:Y:S03]  /*eda0*/  STS.U16 [R22+UR9+0x200], R14 ;  /* 0x0002000e16007988 */ /* 0x0003e60008000409 */
[----:B0-----:R-:W-:Y:S01]  /*edb0*/  LEA.HI.X.SX32 R17, R12, R93, 0x1, P6 ;  /* 0x0000005d0c117211 */ /* 0x001fe200030f0eff */
[----:B-1----:R-:W4:Y:S04]  /*edc0*/  LDL.LU R14, [R1+0xd08] ;  /* 0x000d0800010e7983 */ /* 0x002f280000300800 */
[----:B------:R-:W4:Y:S04]  /*edd0*/  LDL.LU R54, [R1+0x634] ;  /* 0x0006340001367983 */ /* 0x000f280000300800 */
[----:B------:R-:W-:Y:S04]  /*ede0*/  STL [R1+0x5ac], R13 ;  /* 0x0005ac0d01007387 */ /* 0x000fe80000100800 */
[----:B------:R-:W-:Y:S04]  /*edf0*/  STL [R1+0x5a8], R17 ;  /* 0x0005a81101007387 */ /* 0x000fe80000100800 */
[----:B------:R-:W-:Y:S04]  /*ee00*/  STS.U16 [R22+UR9+0x4200], R29 ;  /* 0x0042001d16007988 */ /* 0x000fe80008000409 */
[----:B------:R0:W-:Y:S04]  /*ee10*/  STS.U16 [R22+UR9+0x600], R18 ;  /* 0x0006001216007988 */ /* 0x0001e80008000409 */
[----:B0-----:R-:W4:Y:S01]  /*ee20*/  LDL.LU R18, [R1+0xd04] ;  /* 0x000d040001127983 */ /* 0x001f220000300800 */
[----:B------:R-:W-:-:S05]  /*ee30*/  SEL R12, R65, R19, !P2 ;  /* 0x00000013410c7207 */ /* 0x000fca0005000000 */
[----:B------:R-:W-:Y:S01]  /*ee40*/  IMAD R12, R12, UR7, RZ ;  /* 0x000000070c0c7c24 */ /* 0x000fe2000f8e02ff */
[----:B---3--:R-:W-:-:S06]  /*ee50*/  PRMT R16, RZ, 0x7610, R16 ;  /* 0x00007610ff107816 */ /* 0x008fcc0000000010 */
[----:B------:R0:W3:Y:S02]  /*ee60*/  @P1 LDG.E.U16 R16, desc[UR24][R20.64] ;  /* 0x0000001814101981 */ /* 0x0000e4000c1e1500 */
[----:B0-----:R-:W-:Y:S01]  /*ee70*/  @P1 IMAD.MOV.U32 R20, RZ, RZ, R13 ;  /* 0x000000ffff141224 */ /* 0x001fe200078e000d */
[----:B------:R-:W-:Y:S01]  /*ee80*/  LEA R13, P6, R12, R92, 0x1 ;  /* 0x0000005c0c0d7211 */ /* 0x000fe200078c08ff */
[----:B------:R-:W-:-:S03]  /*ee90*/  @P1 IMAD.MOV.U32 R21, RZ, RZ, R17 ;  /* 0x000000ffff151224 */ /* 0x000fc600078e0011 */
[----:B------:R-:W-:Y:S01]  /*eea0*/  LEA.HI.X.SX32 R17, R12, R93, 0x1, P6 ;  /* 0x0000005d0c117211 */ /* 0x000fe200030f0eff */
[----:B------:R-:W-:Y:S04]  /*eeb0*/  STL [R1+0x5bc], R13 ;  /* 0x0005bc0d01007387 */ /* 0x000fe80000100800 */
[----:B--2---:R-:W-:Y:S04]  /*eec0*/  STS.U16 [R22+UR9+0x4600], R30 ;  /* 0x0046001e16007988 */ /* 0x004fe80008000409 */
[----:B------:R-:W-:Y:S04]  /*eed0*/  STL [R1+0x5b8], R17 ;  /* 0x0005b81101007387 */ /* 0x000fe80000100800 */
[----:B------:R0:W-:Y:S04]  /*eee0*/  STS.U16 [R22+UR9+0xa00], R40 ;  /* 0x000a002816007988 */ /* 0x0001e80008000409 */
[----:B------:R-:W2:Y:S04]  /*eef0*/  LDL.LU R35, [R1+0x630] ;  /* 0x0006300001237983 */ /* 0x000ea80000300800 */
[----:B0-----:R-:W3:Y:S01]  /*ef00*/  LDL.LU R40, [R1+0x61c] ;  /* 0x00061c0001287983 */ /* 0x001ee20000300800 */
[----:B------:R-:W-:-:S03]  /*ef10*/  SEL R12, R65, R31, !P2 ;  /* 0x0000001f410c7207 */ /* 0x000fc60005000000 */
[----:B------:R-:W3:Y:S02]  /*ef20*/  LDL.LU R34, [R1+0x62c] ;  /* 0x00062c0001227983 */ /* 0x000ee40000300800 */
[----:B------:R-:W-:Y:S02]  /*ef30*/  IMAD R12, R12, UR7, RZ ;  /* 0x000000070c0c7c24 */ /* 0x000fe4000f8e02ff */
[----:B------:R-:W3:Y:S03]  /*ef40*/  LDL.LU R33, [R1+0x624] ;  /* 0x0006240001217983 */ /* 0x000ee60000300800 */
[----:B------:R-:W-:-:S04]  /*ef50*/  LEA R36, P6, R12, R92, 0x1 ;  /* 0x0000005c0c247211 */ /* 0x000fc800078c08ff */
[----:B------:R-:W-:Y:S02]  /*ef60*/  LEA.HI.X.SX32 R37, R12, R93, 0x1, P6 ;  /* 0x0000005d0c257211 */ /* 0x000fe400030f0eff */
[----:B----4-:R-:W-:Y:S01]  /*ef70*/  PRMT R14, RZ, 0x7610, R14 ;  /* 0x00007610ff0e7816 */ /* 0x010fe2000000000e */
[----:B------:R-:W-:Y:S05]  /*ef80*/  STL [R1+0x5cc], R36 ;  /* 0x0005cc2401007387 */ /* 0x000fea0000100800 */
[----:B------:R0:W4:Y:S04]  /*ef90*/  @P1 LDG.E.U16 R14, desc[UR24][R20.64] ;  /* 0x00000018140e1981 */ /* 0x000128000c1e1500 */
[----:B------:R-:W-:Y:S04]  /*efa0*/  STL [R1+0x5c8], R37 ;  /* 0x0005c82501007387 */ /* 0x000fe80000100800 */
[----:B------:R-:W4:Y:S01]  /*efb0*/  LDL.LU R32, [R1+0x614] ;  /* 0x0006140001207983 */ /* 0x000f220000300800 */
[----:B0-----:R-:W-:-:S02]  /*efc0*/  @P1 IMAD.MOV.U32 R20, RZ, RZ, R13 ;  /* 0x000000ffff141224 */ /* 0x001fc400078e000d */
[----:B------:R-:W-:Y:S01]  /*efd0*/  @P1 IMAD.MOV.U32 R21, RZ, RZ, R17 ;  /* 0x000000ffff151224 */ /* 0x000fe200078e0011 */
[----:B------:R-:W4:Y:S01]  /*efe0*/  LDL.LU R13, [R1+0x610] ;  /* 0x00061000010d7983 */ /* 0x000f220000300800 */
[----:B------:R-:W-:-:S06]  /*eff0*/  PRMT R18, RZ, 0x7610, R18 ;  /* 0x00007610ff127816 */ /* 0x000fcc0000000012 */
[----:B------:R-:W4:Y:S04]  /*f000*/  @P1 LDG.E.U16 R18, desc[UR24][R20.64] ;  /* 0x0000001814121981 */ /* 0x000f28000c1e1500 */
[----:B------:R-:W4:Y:S04]  /*f010*/  LDL.LU R20, [R1+0x60c] ;  /* 0x00060c0001147983 */ /* 0x000f280000300800 */
        /* <DEDUP_REMOVED lines=14> */
[----:B------:R-:W-:-:S03]  /*f100*/  ISETP.NE.AND P6, PT, R54, RZ, PT ;  /* 0x000000ff3600720c */ /* 0x000fc60003fc5270 */
[----:B------:R-:W4:Y:S04]  /*f110*/  LDL.LU R31, [R1+0x5d0] ;  /* 0x0005d000011f7983 */ /* 0x000f280000300800 */
[----:B------:R-:W4:Y:S04]  /*f120*/  LDL.LU R73, [R1+0x5c4] ;  /* 0x0005c40001497983 */ /* 0x000f280000300800 */
[----:B------:R-:W4:Y:S04]  /*f130*/  LDL.LU R70, [R1+0x5c0] ;  /* 0x0005c00001467983 */ /* 0x000f280000300800 */
[----:B------:R-:W4:Y:S04]  /*f140*/  LDL.LU R71, [R1+0x5b4] ;  /* 0x0005b40001477983 */ /* 0x000f280000300800 */
[----:B------:R-:W4:Y:S04]  /*f150*/  LDL.LU R54, [R1+0x5b0] ;  /* 0x0005b00001367983 */ /* 0x000f280000300800 */
[----:B--2---:R0:W-:Y:S04]  /*f160*/  STS.U16 [R22+UR9+0x4a00], R35 ;  /* 0x004a002316007988 */ /* 0x0041e80008000409 */
[----:B---3--:R1:W-:Y:S04]  /*f170*/  STS.U16 [R22+UR9+0xe00], R40 ;  /* 0x000e002816007988 */ /* 0x0083e80008000409 */
[----:B0-----:R-:W2:Y:S04]  /*f180*/  LDL.LU R35, [R1+0xd00] ;  /* 0x000d000001237983 */ /* 0x001ea80000300800 */
[----:B-1----:R-:W3:Y:S04]  /*f190*/  LDL.LU R40, [R1+0xcfc] ;  /* 0x000cfc0001287983 */ /* 0x002ee80000300800 */
[----:B---3--:R0:W-:Y:S04]  /*f1a0*/  STS.U16 [R22+UR9+0x4e00], R40 ;  /* 0x004e002816007988 */ /* 0x0081e80008000409 */
[----:B0-----:R-:W3:Y:S04]  /*f1b0*/  LDL.LU R40, [R1+0xcf8] ;  /* 0x000cf80001287983 */ /* 0x001ee80000300800 */
[----:B------:R0:W-:Y:S04]  /*f1c0*/  STS.U16 [R22+UR9+0x1200], R34 ;  /* 0x0012002216007988 */ /* 0x0001e80008000409 */
[----:B------:R1:W-:Y:S04]  /*f1d0*/  STS.U16 [R22+UR9+0x5200], R33 ;  /* 0x0052002116007988 */ /* 0x0003e80008000409 */
[----:B----4-:R4:W-:Y:S04]  /*f1e0*/  STS.U16 [R22+UR9+0x1600], R32 ;  /* 0x0016002016007988 */ /* 0x0109e80008000409 */
[----:B------:R0:W-:Y:S01]  /*f1f0*/  STS.U16 [R22+UR9+0x5600], R13 ;  /* 0x0056000d16007988 */ /* 0x0001e20008000409 */
[----:B---3--:R-:W-:-:S06]  /*f200*/  PRMT R40, RZ, 0x7610, R40 ;  /* 0x00007610ff287816 */ /* 0x008fcc0000000028 */
[----:B------:R-:W3:Y:S04]  /*f210*/  @P1 LDG.E.U16 R40, desc[UR24][R36.64] ;  /* 0x0000001824281981 */ /* 0x000ee8000c1e1500 */
[----:B------:R-:W2:Y:S04]  /*f220*/  LDL.LU.64 R36, [R1+0xcf0] ;  /* 0x000cf00001247983 */ /* 0x000ea80000300a00 */
[----:B0-----:R-:W2:Y:S04]  /*f230*/  LDL.LU R34, [R1+0xce8] ;  /* 0x000ce80001227983 */ /* 0x001ea80000300800 */
[----:B-1----:R-:W2:Y:S04]  /*f240*/  LDL.LU R33, [R1+0xce4] ;  /* 0x000ce40001217983 */ /* 0x002ea80000300800 */
[----:B----4-:R-:W4:Y:S04]  /*f250*/  LDL.LU R32, [R1+0xce0] ;  /* 0x000ce00001207983 */ /* 0x010f280000300800 */
[----:B------:R-:W2:Y:S04]  /*f260*/  LDL.LU R13, [R1+0xcdc] ;  /* 0x000cdc00010d7983 */ /* 0x000ea80000300800 */
[----:B------:R0:W-:Y:S04]  /*f270*/  STS.U16 [R22+UR9+0x1a00], R20 ;  /* 0x001a001416007988 */ /* 0x0001e80008000409 */
[----:B------:R1:W-:Y:S04]  /*f280*/  STS.U16 [R22+UR9+0x5a00], R21 ;  /* 0x005a001516007988 */ /* 0x0003e80008000409 */
[----:B------:R-:W-:Y:S04]  /*f290*/  STS.U16 [R22+UR9+0x1e00], R17 ;  /* 0x001e001116007988 */ /* 0x000fe80008000409 */
[----:B------:R1:W-:Y:S04]  /*f2a0*/  STS.U16 [R22+UR9+0x5e00], R66 ;  /* 0x005e004216007988 */ /* 0x0003e80008000409 */
[----:B0-----:R-:W3:Y:S04]  /*f2b0*/  LDL.LU R20, [R1+0xcd8] ;  /* 0x000cd80001147983 */ /* 0x001ee80000300800 */
[----:B-1----:R-:W3:Y:S01]  /*f2c0*/  LDL.LU R21, [R1+0xcd4] ;  /* 0x000cd40001157983 */ /* 0x002ee20000300800 */
[----:B------:R-:W-:-:S03]  /*f2d0*/  LOP3.LUT R66, R2, 0x50, RZ, 0x3c, !PT ;  /* 0x0000005002427812 */ /* 0x000fc600078e3cff */
[----:B------:R-:W3:Y:S04]  /*f2e0*/  LDL.LU R17, [R1+0xcd0] ;  /* 0x000cd00001117983 */ /* 0x000ee80000300800 */
[----:B------:R0:W-:Y:S04]  /*f2f0*/  STS.U16 [R66+UR9+0x280], R12 ;  /* 0x0002800c42007988 */ /* 0x0001e80008000409 */
[----:B------:R-:W-:Y:S04]  /*f300*/  STS.U16 [R66+UR9+0x4280], R41 ;  /* 0x0042802942007988 */ /* 0x000fe80008000409 */
        /* <DEDUP_REMOVED lines=13> */
[----:B------:R1:W-:Y:S04]  /*f3e0*/  STS.U16 [R66+UR9+0x5e80], R54 ;  /* 0x005e803642007988 */ /* 0x0003e80008000409 */
[----:B------:R-:W3:Y:S04]  /*f3f0*/  LDL.LU R22, [R1+0xccc] ;  /* 0x000ccc0001167983 */ /* 0x000ee80000300800 */
[----:B0-----:R-:W3:Y:S01]  /*f400*/  LDL.LU R12, [R1+0xcc8] ;  /* 0x000cc800010c7983 */ /* 0x001ee20000300800 */
[----:B-1----:R-:W-:-:S03]  /*f410*/  LOP3.LUT R54, R2, 0x60, RZ, 0x3c, !PT ;  /* 0x0000006002367812 */ /* 0x002fc600078e3cff */
[----:B------:R-:W3:Y:S04]  /*f420*/  LDL.LU R41, [R1+0xcc4] ;  /* 0x000cc40001297983 */ /* 0x000ee80000300800 */
        /* <DEDUP_REMOVED lines=10> */
[----:B--2---:R0:W-:Y:S04]  /*f4d0*/  STS.U16 [R54+UR9+0x300], R13 ;  /* 0x0003000d36007988 */ /* 0x0041e80008000409 */
[----:B----4-:R1:W-:Y:S04]  /*f4e0*/  STS.U16 [R54+UR9+0x4300], R32 ;  /* 0x0043002036007988 */ /* 0x0103e80008000409 */
        /* <DEDUP_REMOVED lines=11> */
[----:B0-----:R-:W4:Y:S04]  /*f5a0*/  LDL.LU R13, [R1+0xc98] ;  /* 0x000c9800010d7983 */ /* 0x001f280000300800 */
[----:B------:R0:W-:Y:S04]  /*f5b0*/  STS.U16 [R54+UR9+0x5b00], R50 ;  /* 0x005b003236007988 */ /* 0x0001e80008000409 */
[----:B-1----:R-:W3:Y:S04]  /*f5c0*/  LDL.LU R32, [R1+0xc94] ;  /* 0x000c940001207983 */ /* 0x002ee80000300800 */
[----:B--2---:R-:W2:Y:S01]  /*f5d0*/  LDL.LU R33, [R1+0xc90] ;  /* 0x000c900001217983 */ /* 0x004ea20000300800 */
[----:B0-----:R-:W-:-:S03]  /*f5e0*/  LOP3.LUT R50, R2, 0x70, RZ, 0x3c, !PT ;  /* 0x0000007002327812 */ /* 0x001fc600078e3cff */
[----:B------:R-:W2:Y:S04]  /*f5f0*/  LDL.LU R34, [R1+0xc8c] ;  /* 0x000c8c0001227983 */ /* 0x000ea80000300800 */
[----:B------:R-:W2:Y:S04]  /*f600*/  LDL.LU R35, [R1+0xc88] ;  /* 0x000c880001237983 */ /* 0x000ea80000300800 */
[----:B------:R-:W-:Y:S04]  /*f610*/  STS.U16 [R54+UR9+0x1f00], R56 ;  /* 0x001f003836007988 */ /* 0x000fe80008000409 */
[----:B------:R-:W2:Y:S04]  /*f620*/  LDL.LU R36, [R1+0xc84] ;  /* 0x000c840001247983 */ /* 0x000ea80000300800 */
[----:B------:R-:W-:Y:S04]  /*f630*/  STS.U16 [R54+UR9+0x5f00], R53 ;  /* 0x005f003536007988 */ /* 0x000fe80008000409 */
[----:B------:R-:W2:Y:S04]  /*f640*/  LDL.LU R37, [R1+0xc80] ;  /* 0x000c800001257983 */ /* 0x000ea80000300800 */
[----:B------:R-:W-:Y:S04]  /*f650*/  STS.U16 [R50+UR9+0x380], R52 ;  /* 0x0003803432007988 */ /* 0x000fe80008000409 */
[----:B------:R-:W2:Y:S04]  /*f660*/  LDL.LU R38, [R1+0xc7c] ;  /* 0x000c7c0001267983 */ /* 0x000ea80000300800 */
[----:B------:R0:W-:Y:S04]  /*f670*/  STS.U16 [R50+UR9+0x4380], R51 ;  /* 0x0043803332007988 */ /* 0x0001e80008000409 */
[----:B------:R1:W-:Y:S04]  /*f680*/  STS.U16 [R50+UR9+0x780], R55 ;  /* 0x0007803732007988 */ /* 0x0003e80008000409 */
[----:B0-----:R-:W2:Y:S04]  /*f690*/  LDL.LU R51, [R1+0x474] ;  /* 0x0004740001337983 */ /* 0x001ea80000300800 */
[----:B------:R-:W2:Y:S04]  /*f6a0*/  LDL.LU R52, [R1+0x46c] ;  /* 0x00046c0001347983 */ /* 0x000ea80000300800 */
[----:B------:R-:W2:Y:S04]  /*f6b0*/  LDL.LU R53, [R1+0x468] ;  /* 0x0004680001357983 */ /* 0x000ea80000300800 */
[----:B------:R-:W2:Y:S04]  /*f6c0*/  LDL.LU R54, [R1+0x464] ;  /* 0x0004640001367983 */ /* 0x000ea80000300800 */
[----:B------:R-:W2:Y:S04]  /*f6d0*/  LDL.LU R66, [R1+0x460] ;  /* 0x0004600001427983 */ /* 0x000ea80000300800 */
[----:B-1----:R-:W2:Y:S04]  /*f6e0*/  LDL.LU R55, [R1+0x45c] ;  /* 0x00045c0001377983 */ /* 0x002ea80000300800 */
[----:B------:R-:W2:Y:S04]  /*f6f0*/  LDL.LU R56, [R1+0x458] ;  /* 0x0004580001387983 */ /* 0x000ea80000300800 */
[----:B------:R-:W-:Y:S04]  /*f700*/  STS.U16 [R50+UR9+0x4780], R59 ;  /* 0x0047803b32007988 */ /* 0x000fe80008000409 */
[----:B------:R-:W2:Y:S04]  /*f710*/  LDL.LU R57, [R1+0x454] ;  /* 0x0004540001397983 */ /* 0x000ea80000300800 */
[----:B------:R0:W-:Y:S04]  /*f720*/  STS.U16 [R50+UR9+0xb80], R58 ;  /* 0x000b803a32007988 */ /* 0x0001e80008000409 */
[----:B0-----:R-:W2:Y:S04]  /*f730*/  LDL.LU R58, [R1+0x450] ;  /* 0x00045000013a7983 */ /* 0x001ea80000300800 */
[----:B------:R-:W2:Y:S04]  /*f740*/  LDL.LU R59, [R1+0x44c] ;  /* 0x00044c00013b7983 */ /* 0x000ea80000300800 */
[----:B------:R-:W2:Y:S04]  /*f750*/  LDL.LU R60, [R1+0x448] ;  /* 0x00044800013c7983 */ /* 0x000ea80000300800 */
[----:B------:R-:W2:Y:S04]  /*f760*/  LDL.LU R61, [R1+0x444] ;  /* 0x00044400013d7983 */ /* 0x000ea80000300800 */
[----:B------:R-:W2:Y:S04]  /*f770*/  LDL.LU R62, [R1+0x440] ;  /* 0x00044000013e7983 */ /* 0x000ea80000300800 */
[----:B------:R-:W2:Y:S04]  /*f780*/  LDL.LU R63, [R1+0x43c] ;  /* 0x00043c00013f7983 */ /* 0x000ea80000300800 */
[----:B------:R-:W2:Y:S04]  /*f790*/  LDL.LU R73, [R1+0x438] ;  /* 0x0004380001497983 */ /* 0x000ea80000300800 */
[----:B------:R-:W2:Y:S04]  /*f7a0*/  LDL.LU R70, [R1+0x434] ;  /* 0x0004340001467983 */ /* 0x000ea80000300800 */
[----:B------:R-:W2:Y:S04]  /*f7b0*/  LDL.LU R71, [R1+0x430] ;  /* 0x0004300001477983 */ /* 0x000ea80000300800 */
[----:B------:R0:W-:Y:S04]  /*f7c0*/  STS.U16 [R50+UR9+0x4b80], R15 ;  /* 0x004b800f32007988 */ /* 0x0001e80008000409 */
[----:B------:R1:W-:Y:S04]  /*f7d0*/  STS.U16 [R50+UR9+0xf80], R39 ;  /* 0x000f802732007988 */ /* 0x0003e80008000409 */
[----:B------:R1:W-:Y:S04]  /*f7e0*/  STS.U16 [R50+UR9+0x4f80], R42 ;  /* 0x004f802a32007988 */ /* 0x0003e80008000409 */
[----:B0-----:R-:W2:Y:S04]  /*f7f0*/  LDL.LU R15, [R1+0xc78] ;  /* 0x000c7800010f7983 */ /* 0x001ea80000300800 */
[----:B-1----:R-:W2:Y:S04]  /*f800*/  LDL.LU R39, [R1+0xc74] ;  /* 0x000c740001277983 */ /* 0x002ea80000300800 */
        /* <DEDUP_REMOVED lines=15> */
[----:B0-----:R-:W2:Y:S04]  /*f900*/  LDL.LU R49, [R1+0xc54] ;  /* 0x000c540001317983 */ /* 0x001ea80000300800 */
[----:B-1----:R-:W2:Y:S04]  /*f910*/  LDL.LU R50, [R1+0xc50] ;  /* 0x000c500001327983 */ /* 0x002ea80000300800 */
[----:B------:R-:W2:Y:S04]  /*f920*/  LDL.LU R0, [R1+0xc4c] ;  /* 0x000c4c0001007983 */ /* 0x000ea80000300800 */
[----:B--2---:R0:W-:Y:S04]  /*f930*/  STS.U16 [R0+UR9+0x8000], R51 ;  /* 0x0080003300007988 */ /* 0x0041e80008000409 */
[----:B------:R1:W-:Y:S04]  /*f940*/  STS.U16 [R0+UR9+0x8400], R52 ;  /* 0x0084003400007988 */ /* 0x0003e80008000409 */
[----:B------:R2:W-:Y:S04]  /*f950*/  STS.U16 [R0+UR9+0x8800], R53 ;  /* 0x0088003500007988 */ /* 0x0005e80008000409 */
[----:B0-----:R-:W3:Y:S04]  /*f960*/  LDL.LU R51, [R1+0xc48] ;  /* 0x000c480001337983 */ /* 0x001ee80000300800 */
[----:B-1----:R-:W4:Y:S04]  /*f970*/  LDL.LU R52, [R1+0xc44] ;  /* 0x000c440001347983 */ /* 0x002f280000300800 */
[----:B--2---:R-:W2:Y:S04]  /*f980*/  LDL.LU R53, [R1+0xc40] ;  /* 0x000c400001357983 */ /* 0x004ea80000300800 */
        /* <DEDUP_REMOVED lines=22> */
[----:B------:R0:W-:Y:S04]  /*faf0*/  STS.U16 [R0+UR9+0xbc00], R70 ;  /* 0x00bc004600007988 */ /* 0x0001e80008000409 */
[----:B------:R-:W-:Y:S01]  /*fb00*/  STS.U16 [R0+UR9+0xf800], R50 ;  /* 0x00f8003200007988 */ /* 0x000fe20008000409 */
[----:B0-----:R-:W-:-:S03]  /*fb10*/  LOP3.LUT R70, R0, 0x20, RZ, 0x3c, !PT ;  /* 0x0000002000467812 */ /* 0x001fc600078e3cff */
[----:B------:R-:W-:Y:S04]  /*fb20*/  STS.U16 [R0+UR9+0xb800], R73 ;  /* 0x00b8004900007988 */ /* 0x000fe80008000409 */
[----:B------:R-:W-:Y:S04]  /*fb30*/  STS.U16 [R0+UR9+0xc000], R71 ;  /* 0x00c0004700007988 */ /* 0x000fe80008000409 */
[----:B------:R-:W-:Y:S04]  /*fb40*/  STS.U16 [R0+UR9+0xfc00], R49 ;  /* 0x00fc003100007988 */ /* 0x000fe80008000409 */
[----:B---3--:R-:W-:Y:S04]  /*fb50*/  STS.U16 [R0+UR9+0xf400], R51 ;  /* 0x00f4003300007988 */ /* 0x008fe80008000409 */
[----:B----4-:R-:W-:Y:S04]  /*fb60*/  STS.U16 [R0+UR9+0xf000], R52 ;  /* 0x00f0003400007988 */ /* 0x010fe80008000409 */
[----:B--2---:R-:W-:Y:S04]  /*fb70*/  STS.U16 [R0+UR9+0xec00], R53 ;  /* 0x00ec003500007988 */ /* 0x004fe80008000409 */
        /* <DEDUP_REMOVED lines=10> */
[----:B0-----:R-:W2:Y:S04]  /*fc20*/  LDL.LU R63, [R1+0xc14] ;  /* 0x000c1400013f7983 */ /* 0x001ea80000300800 */
[----:B------:R-:W3:Y:S04]  /*fc30*/  LDL.LU R62, [R1+0xc10] ;  /* 0x000c1000013e7983 */ /* 0x000ee80000300800 */
[----:B------:R-:W4:Y:S04]  /*fc40*/  LDL.LU R61, [R1+0xc0c] ;  /* 0x000c0c00013d7983 */ /* 0x000f280000300800 */
        /* <DEDUP_REMOVED lines=33> */
[----:B0-----:R-:W3:Y:S04]  /*fe60*/  LDL.LU R38, [R1+0xbb8] ;  /* 0x000bb80001267983 */ /* 0x001ee80000300800 */
[----:B-1----:R-:W3:Y:S04]  /*fe70*/  LDL.LU R37, [R1+0xbb4] ;  /* 0x000bb40001257983 */ /* 0x002ee80000300800 */
[----:B------:R-:W3:Y:S04]  /*fe80*/  LDL.LU R36, [R1+0xbb0] ;  /* 0x000bb00001247983 */ /* 0x000ee80000300800 */
        /* <DEDUP_REMOVED lines=8> */
[----:B0-----:R-:W3:Y:S04]  /*ff10*/  LDL.LU R32, [R1+0xba0] ;  /* 0x000ba00001207983 */ /* 0x001ee80000300800 */
[----:B-1----:R-:W3:Y:S04]  /*ff20*/  LDL.LU R13, [R1+0x480] ;  /* 0x00048000010d7983 */ /* 0x002ee80000300800 */
[----:B------:R0:W-:Y:S04]  /*ff30*/  STS.U16 [R70+UR9+0xc500], R31 ;  /* 0x00c5001f46007988 */ /* 0x0001e80008000409 */
[----:B------:R1:W-:Y:S04]  /*ff40*/  STS.U16 [R70+UR9+0xc900], R30 ;  /* 0x00c9001e46007988 */ /* 0x0003e80008000409 */
[----:B------:R1:W-:Y:S04]  /*ff50*/  STS.U16 [R70+UR9+0xcd00], R19 ;  /* 0x00cd001346007988 */ /* 0x0003e80008000409 */
[----:B0-----:R-:W4:Y:S04]  /*ff60*/  LDL.LU R31, [R1+0xb9c] ;  /* 0x000b9c00011f7983 */ /* 0x001f280000300800 */
[----:B-1----:R-:W4:Y:S04]  /*ff70*/  LDL.LU R30, [R1+0xb98] ;  /* 0x000b9800011e7983 */ /* 0x002f280000300800 */
[----:B------:R-:W4:Y:S04]  /*ff80*/  LDL.LU R19, [R1+0x484] ;  /* 0x0004840001137983 */ /* 0x000f280000300800 */
[----:B------:R0:W-:Y:S04]  /*ff90*/  STS.U16 [R70+UR9+0xd100], R29 ;  /* 0x00d1001d46007988 */ /* 0x0001e80008000409 */
[----:B------:R1:W-:Y:S04]  /*ffa0*/  STS.U16 [R70+UR9+0xd500], R28 ;  /* 0x00d5001c46007988 */ /* 0x0003e80008000409 */
[----:B------:R1:W-:Y:S04]  /*ffb0*/  STS.U16 [R70+UR9+0xd900], R27 ;  /* 0x00d9001b46007988 */ /* 0x0003e80008000409 */
[----:B0-----:R-:W4:Y:S04]  /*ffc0*/  LDL.LU R29, [R1+0xb94] ;  /* 0x000b9400011d7983 */ /* 0x001f280000300800 */
[----:B-1----:R-:W4:Y:S04]  /*ffd0*/  LDL.LU R28, [R1+0xb90] ;  /* 0x000b9000011c7983 */ /* 0x002f280000300800 */
[----:B------:R0:W-:Y:S04]  /*ffe0*/  STS.U16 [R70+UR9+0xdd00], R26 ;  /* 0x00dd001a46007988 */ /* 0x0001e80008000409 */
[----:B------:R-:W4:Y:S04]  /*fff0*/  LDL.LU R27, [R1+0xb8c] ;  /* 0x000b8c00011b7983 */ /* 0x000f280000300800 */
[----:B------:R1:W-:Y:S04]  /*10000*/  STS.U16 [R70+UR9+0xe100], R25 ;  /* 0x00e1001946007988 */ /* 0x0003e80008000409 */
[----:B0-----:R-:W4:Y:S04]  /*10010*/  LDL.LU R26, [R1+0xb88] ;  /* 0x000b8800011a7983 */ /* 0x001f280000300800 */
[----:B------:R0:W-:Y:S04]  /*10020*/  STS.U16 [R70+UR9+0xe500], R24 ;  /* 0x00e5001846007988 */ /* 0x0001e80008000409 */
[----:B-1----:R-:W4:Y:S04]  /*10030*/  LDL.LU R25, [R1+0xb84] ;  /* 0x000b840001197983 */ /* 0x002f280000300800 */
[----:B------:R1:W-:Y:S04]  /*10040*/  STS.U16 [R70+UR9+0xe900], R23 ;  /* 0x00e9001746007988 */ /* 0x0003e80008000409 */
[----:B0-----:R-:W4:Y:S04]  /*10050*/  LDL.LU R24, [R1+0xb80] ;  /* 0x000b800001187983 */ /* 0x001f280000300800 */
[----:B------:R-:W-:Y:S04]  /*10060*/  STS.U16 [R70+UR9+0xed00], R41 ;  /* 0x00ed002946007988 */ /* 0x000fe80008000409 */
[----:B-1----:R-:W4:Y:S04]  /*10070*/  LDL.LU R23, [R1+0xb7c] ;  /* 0x000b7c0001177983 */ /* 0x002f280000300800 */
[----:B------:R0:W-:Y:S04]  /*10080*/  STS.U16 [R70+UR9+0xf100], R12 ;  /* 0x00f1000c46007988 */ /* 0x0001e80008000409 */
[----:B------:R1:W-:Y:S04]  /*10090*/  STS.U16 [R70+UR9+0xf500], R22 ;  /* 0x00f5001646007988 */ /* 0x0003e80008000409 */
[----:B0-----:R-:W4:Y:S04]  /*100a0*/  LDL.LU R12, [R1+0x488] ;  /* 0x00048800010c7983 */ /* 0x001f280000300800 */
[----:B------:R2:W-:Y:S04]  /*100b0*/  STS.U16 [R70+UR9+0xf900], R17 ;  /* 0x00f9001146007988 */ /* 0x0005e80008000409 */
[----:B-1----:R-:W4:Y:S01]  /*100c0*/  LDL.LU R22, [R1+0xb78] ;  /* 0x000b780001167983 */ /* 0x002f220000300800 */
[----:B--2---:R-:W-:-:S03]  /*100d0*/  SEL R17, R65, R15, !P2 ;  /* 0x0000000f41117207 */ /* 0x004fc60005000000 */
[----:B------:R-:W2:Y:S01]  /*100e0*/  LDL.LU R15, [R1+0x48c] ;  /* 0x00048c00010f7983 */ /* 0x000ea20000300800 */
[----:B------:R-:W-:Y:S01]  /*100f0*/  @!P6 IMAD.MOV R66, RZ, RZ, -R66 ;  /* 0x000000ffff42e224 */ /* 0x000fe200078e0a42 */
[----:B------:R-:W-:-:S13]  /*10100*/  ISETP.GT.U32.AND P6, PT, R91, R11, PT ;  /* 0x0000000b5b00720c */ /* 0x000fda0003fc4070 */
[----:B------:R-:W-:-:S05]  /*10110*/  @!P6 IMAD.IADD R11, R11, 0x1, -R91 ;  /* 0x000000010b0be824 */ /* 0x000fca00078e0a5b */
[----:B------:R-:W-:-:S13]  /*10120*/  ISETP.GT.U32.AND P6, PT, R91, R11, PT ;  /* 0x0000000b5b00720c */ /* 0x000fda0003fc4070 */
[----:B------:R-:W-:Y:S01]  /*10130*/  @!P6 IMAD.IADD R11, R11, 0x1, -R91 ;  /* 0x000000010b0be824 */ /* 0x000fe200078e0a5b */
[----:B------:R-:W-:-:S13]  /*10140*/  ISETP.GT.U32.AND P6, PT, R91, R10, PT ;  /* 0x0000000a5b00720c */ /* 0x000fda0003fc4070 */
[----:B------:R-:W-:-:S05]  /*10150*/  @!P6 IMAD.IADD R10, R10, 0x1, -R91 ;  /* 0x000000010a0ae824 */ /* 0x000fca00078e0a5b */
[C---:B------:R-:W-:Y:S02]  /*10160*/  ISETP.GT.U32.AND P6, PT, R91.reuse, R10, PT ;  /* 0x0000000a5b00720c */ /* 0x040fe40003fc4070 */
[----:B------:R-:W-:Y:S01]  /*10170*/  LOP3.LUT R41, R0, 0x40, RZ, 0x3c, !PT ;  /* 0x0000004000297812 */ /* 0x000fe200078e3cff */
[----:B------:R0:W-:Y:S10]  /*10180*/  STS.U16 [R70+UR9+0xfd00], R21 ;  /* 0x00fd001546007988 */ /* 0x0001f40008000409 */
[----:B------:R-:W-:Y:S01]  /*10190*/  @!P6 IMAD.IADD R10, R10, 0x1, -R91 ;  /* 0x000000010a0ae824 */ /* 0x000fe200078e0a5b */
[----:B------:R-:W-:Y:S01]  /*101a0*/  ISETP.GT.U32.AND P6, PT, R91, R67, PT ;  /* 0x000000435b00720c */ /* 0x000fe20003fc4070 */
[----:B------:R-:W-:Y:S01]  /*101b0*/  STS.U16 [R41+UR9+0x8200], R20 ;  /* 0x0082001429007988 */ /* 0x000fe20008000409 */
[----:B------:R-:W-:Y:S01]  /*101c0*/  IMAD R17, R17, UR7, RZ ;  /* 0x0000000711117c24 */ /* 0x000fe2000f8e02ff */
[----:B---3--:R-:W-:-:S02]  /*101d0*/  SEL R13, R65, R13, !P2 ;  /* 0x0000000d410d7207 */ /* 0x008fc40005000000 */
[----:B------:R-:W-:Y:S04]  /*101e0*/  STS.U16 [R41+UR9+0x8600], R69 ;  /* 0x0086004529007988 */ /* 0x000fe80008000409 */
[----:B------:R-:W-:Y:S01]  /*101f0*/  STS.U16 [R41+UR9+0x8a00], R68 ;  /* 0x008a004429007988 */ /* 0x000fe20008000409 */
[----:B------:R-:W-:-:S03]  /*10200*/  IMAD R13, R13, UR7, RZ ;  /* 0x000000070d0d7c24 */ /* 0x000fc6000f8e02ff */
[----:B------:R1:W-:Y:S01]  /*10210*/  STS.U16 [R41+UR9+0x8e00], R16 ;  /* 0x008e001029007988 */ /* 0x0003e20008000409 */
[----:B------:R-:W-:-:S03]  /*10220*/  @!P6 IMAD.IADD R67, R67, 0x1, -R91 ;  /* 0x000000014343e824 */ /* 0x000fc600078e0a5b */
[----:B0-----:R-:W3:Y:S04]  /*10230*/  LDL.LU R21, [R1+0xb74] ;  /* 0x000b740001157983 */ /* 0x001ee80000300800 */
[----:B------:R0:W-:Y:S01]  /*10240*/  STS.U16 [R41+UR9+0x9200], R14 ;  /* 0x0092000e29007988 */ /* 0x0001e20008000409 */
[----:B-1----:R-:W-:-:S03]  /*10250*/  LEA R16, P6, R17, R92, 0x1 ;  /* 0x0000005c11107211 */ /* 0x002fc600078c08ff */
[----:B------:R-:W3:Y:S04]  /*10260*/  LDL.LU R20, [R1+0xb70] ;  /* 0x000b700001147983 */ /* 0x000ee80000300800 */
[----:B------:R4:W-:Y:S04]  /*10270*/  STS.U16 [R41+UR9+0x9600], R18 ;  /* 0x0096001229007988 */ /* 0x0009e80008000409 */
[----:B0-----:R-:W3:Y:S01]  /*10280*/  LDL.LU R14, [R1+0x490] ;  /* 0x00049000010e7983 */ /* 0x001ee20000300800 */
[----:B----4-:R-:W-:-:S03]  /*10290*/  SEL R18, R65, R19, !P2 ;  /* 0x0000001341127207 */ /* 0x010fc60005000000 */
[----:B------:R-:W-:Y:S01]  /*102a0*/  STL [R1+0x57c], R16 ;  /* 0x00057c1001007387 */ /* 0x000fe20000100800 */
[----:B------:R-:W-:-:S03]  /*102b0*/  LEA.HI.X.SX32 R19, R17, R93, 0x1, P6 ;  /* 0x0000005d11137211 */ /* 0x000fc600030f0eff */
[----:B------:R0:W-:Y:S01]  /*102c0*/  STS.U16 [R41+UR9+0x9a00], R40 ;  /* 0x009a002829007988 */ /* 0x0001e20008000409 */
[----:B------:R-:W-:-:S03]  /*102d0*/  IMAD R18, R18, UR7, RZ ;  /* 0x0000000712127c24 */ /* 0x000fc6000f8e02ff */
[----:B------:R-:W4:Y:S01]  /*102e0*/  LDL.LU R17, [R1+0x494] ;  /* 0x0004940001117983 */ /* 0x000f220000300800 */
[----:B------:R-:W-:Y:S01]  /*102f0*/  @P1 IMAD.MOV.U32 R68, RZ, RZ, R16 ;  /* 0x000000ffff441224 */ /* 0x000fe200078e0010 */
[CC--:B0-----:R-:W-:Y:S02]  /*10300*/  LEA R40, P6, R13.reuse, R92.reuse, 0x1 ;  /* 0x0000005c0d287211 */ /* 0x0c1fe400078c08ff */
[----:B------:R0:W-:Y:S02]  /*10310*/  STL [R1+0x578], R19 ;  /* 0x0005781301007387 */ /* 0x0001e40000100800 */
[----:B------:R-:W-:Y:S02]  /*10320*/  LEA.HI.X.SX32 R41, R13, R93, 0x1, P6 ;  /* 0x0000005d0d297211 */ /* 0x000fe400030f0eff */
[----:B------:R1:W-:Y:S01]  /*10330*/  STL [R1+0x584], R40 ;  /* 0x0005842801007387 */ /* 0x0003e20000100800 */
[----:B------:R-:W-:-:S03]  /*10340*/  LEA R16, P6, R18, R92, 0x1 ;  /* 0x0000005c12107211 */ /* 0x000fc600078c08ff */
[----:B------:R-:W4:Y:S01]  /*10350*/  LDL.LU R13, [R1+0x498] ;  /* 0x00049800010d7983 */ /* 0x000f220000300800 */
[----:B------:R-:W-:Y:S01]  /*10360*/  @P1 IMAD.MOV.U32 R69, RZ, RZ, R19 ;  /* 0x000000ffff451224 */ /* 0x000fe200078e0013 */
[----:B------:R-:W-:Y:S02]  /*10370*/  PRMT R39, RZ, 0x7610, R39 ;  /* 0x00007610ff277816 */ /* 0x000fe40000000027 */
[----:B------:R1:W-:Y:S04]  /*10380*/  STL [R1+0x580], R41 ;  /* 0x0005802901007387 */ /* 0x0003e80000100800 */
[----:B------:R1:W-:Y:S04]  /*10390*/  STL [R1+0x594], R16 ;  /* 0x0005941001007387 */ /* 0x0003e80000100800 */
[----:B0-----:R-:W4:Y:S01]  /*103a0*/  LDL.LU R19, [R1+0x49c] ;  /* 0x00049c0001137983 */ /* 0x001f220000300800 */
[----:B------:R-:W-:-:S02]  /*103b0*/  PRMT R38, RZ, 0x7610, R38 ;  /* 0x00007610ff267816 */ /* 0x000fc40000000026 */
[----:B------:R-:W-:Y:S01]  /*103c0*/  LEA.HI.X.SX32 R18, R18, R93, 0x1, P6 ;  /* 0x0000005d12127211 */ /* 0x000fe200030f0eff */
[----:B------:R1:W4:Y:S04]  /*103d0*/  @P1 LDG.E.U16 R39, desc[UR24][R40.64] ;  /* 0x0000001828271981 */ /* 0x000328000c1e1500 */
[----:B------:R0:W4:Y:S01]  /*103e0*/  @P1 LDG.E.U16 R38, desc[UR24][R68.64] ;  /* 0x0000001844261981 */ /* 0x000122000c1e1500 */
[----:B------:R-:W-:-:S05]  /*103f0*/  SEL R12, R65, R12, !P2 ;  /* 0x0000000c410c7207 */ /* 0x000fca0005000000 */
[----:B------:R-:W-:Y:S01]  /*10400*/  IMAD R12, R12, UR7, RZ ;  /* 0x000000070c0c7c24 */ /* 0x000fe2000f8e02ff */
[----:B------:R2:W-:Y:S04]  /*10410*/  STL [R1+0x590], R18 ;  /* 0x0005901201007387 */ /* 0x0005e80000100800 */
[----:B-1----:R-:W-:Y:S01]  /*10420*/  LEA R40, P6, R12, R92, 0x1 ;  /* 0x0000005c0c287211 */ /* 0x002fe200078c08ff */
[----:B0-----:R-:W-:-:S03]  /*10430*/  @P1 IMAD.MOV.U32 R68, RZ, RZ, R16 ;  /* 0x000000ffff441224 */ /* 0x001fc600078e0010 */
[----:B------:R-:W-:Y:S01]  /*10440*/  LEA.HI.X.SX32 R41, R12, R93, 0x1, P6 ;  /* 0x0000005d0c297211 */ /* 0x000fe200030f0eff */
[----:B------:R0:W-:Y:S01]  /*10450*/  STL [R1+0x5a4], R40 ;  /* 0x0005a42801007387 */ /* 0x0001e20000100800 */
[----:B------:R-:W-:-:S03]  /*10460*/  @P1 IMAD.MOV.U32 R69, RZ, RZ, R18 ;  /* 0x000000ffff451224 */ /* 0x000fc600078e0012 */
[----:B------:R-:W4:Y:S04]  /*10470*/  LDL.LU R12, [R1+0x4a0] ;  /* 0x0004a000010c7983 */ /* 0x000f280000300800 */
[----:B------:R1:W-:Y:S01]  /*10480*/  STL [R1+0x5a0], R41 ;  /* 0x0005a02901007387 */ /* 0x0003e20000100800 */
[----:B--2---:R-:W-:-:S05]  /*10490*/  SEL R15, R65, R15, !P2 ;  /* 0x0000000f410f7207 */ /* 0x004fca0005000000 */
[----:B------:R-:W-:-:S05]  /*104a0*/  IMAD R15, R15, UR7, RZ ;  /* 0x000000070f0f7c24 */ /* 0x000fca000f8e02ff */
[----:B------:R-:W-:-:S04]  /*104b0*/  LEA R16, P6, R15, R92, 0x1 ;  /* 0x0000005c0f107211 */ /* 0x000fc800078c08ff */
[----:B------:R-:W-:Y:S01]  /*104c0*/  LEA.HI.X.SX32 R18, R15, R93, 0x1, P6 ;  /* 0x0000005d0f127211 */ /* 0x000fe200030f0eff */
[----:B------:R2:W-:Y:S04]  /*104d0*/  STL [R1+0x5b4], R16 ;  /* 0x0005b41001007387 */ /* 0x0005e80000100800 */
[----:B------:R-:W4:Y:S01]  /*104e0*/  LDL.LU R15, [R1+0x4a4] ;  /* 0x0004a400010f7983 */ /* 0x000f220000300800 */
[----:B------:R-:W-:Y:S02]  /*104f0*/  PRMT R37, RZ, 0x7610, R37 ;  /* 0x00007610ff257816 */ /* 0x000fe40000000025 */
[----:B------:R-:W-:-:S04]  /*10500*/  PRMT R36, RZ, 0x7610, R36 ;  /* 0x00007610ff247816 */ /* 0x000fc80000000024 */
[----:B------:R-:W4:Y:S01]  /*10510*/  @P1 LDG.E.U16 R37, desc[UR24][R40.64] ;  /* 0x0000001828251981 */ /* 0x000f22000c1e1500 */
[----:B------:R-:W-:-:S03]  /*10520*/  PRMT R35, RZ, 0x7610, R35 ;  /* 0x00007610ff237816 */ /* 0x000fc60000000023 */
[----:B------:R0:W4:Y:S04]  /*10530*/  @P1 LDG.E.U16 R36, desc[UR24][R68.64] ;  /* 0x0000001844241981 */ /* 0x000128000c1e1500 */
[----:B------:R1:W-:Y:S01]  /*10540*/  STL [R1+0x5b0], R18 ;  /* 0x0005b01201007387 */ /* 0x0003e20000100800 */
[----:B------:R-:W-:Y:S01]  /*10550*/  PRMT R34, RZ, 0x7610, R34 ;  /* 0x00007610ff227816 */ /* 0x000fe20000000022 */
[----:B0-----:R-:W-:Y:S02]  /*10560*/  @P1 IMAD.MOV.U32 R68, RZ, RZ, R16 ;  /* 0x000000ffff441224 */ /* 0x001fe400078e0010 */
[----:B------:R-:W-:-:S05]  /*10570*/  @P1 IMAD.MOV.U32 R69, RZ, RZ, R18 ;  /* 0x000000ffff451224 */ /* 0x000fca00078e0012 */
[----:B------:R-:W4:Y:S01]  /*10580*/  @P1 LDG.E.U16 R34, desc[UR24][R68.64] ;  /* 0x0000001844221981 */ /* 0x000f22000c1e1500 */
[----:B------:R-:W-:Y:S02]  /*10590*/  PRMT R62, RZ, 0x7610, R62 ;  /* 0x00007610ff3e7816 */ /* 0x000fe4000000003e */
[----:B------:R-:W-:Y:S02]  /*105a0*/  PRMT R32, RZ, 0x7610, R32 ;  /* 0x00007610ff207816 */ /* 0x000fe40000000020 */
[----:B---3--:R-:W-:-:S05]  /*105b0*/  SEL R14, R65, R14, !P2 ;  /* 0x0000000e410e7207 */ /* 0x008fca0005000000 */
[----:B------:R-:W-:-:S05]  /*105c0*/  IMAD R14, R14, UR7, RZ ;  /* 0x000000070e0e7c24 */ /* 0x000fca000f8e02ff */
[----:B------:R-:W-:Y:S02]  /*105d0*/  LEA R40, P6, R14, R92, 0x1 ;  /* 0x0000005c0e287211 */ /* 0x000fe400078c08ff */
[----:B----4-:R-:W-:-:S05]  /*105e0*/  SEL R17, R65, R17, !P2 ;  /* 0x0000001141117207 */ /* 0x010fca0005000000 */
[----:B------:R-:W-:Y:S01]  /*105f0*/  IMAD R17, R17, UR7, RZ ;  /* 0x0000000711117c24 */ /* 0x000fe2000f8e02ff */
[----:B-1----:R-:W-:Y:S01]  /*10600*/  LEA.HI.X.SX32 R41, R14, R93, 0x1, P6 ;  /* 0x0000005d0e297211 */ /* 0x002fe200030f0eff */
[----:B------:R0:W-:Y:S03]  /*10610*/  STL [R1+0x5c4], R40 ;  /* 0x0005c42801007387 */ /* 0x0001e60000100800 */
[----:B--2---:R-:W-:Y:S01]  /*10620*/  LEA R16, P6, R17, R92, 0x1 ;  /* 0x0000005c11107211 */ /* 0x004fe200078c08ff */
[----:B------:R-:W2:Y:S01]  /*10630*/  LDL.LU R14, [R1+0x4a8] ;  /* 0x0004a800010e7983 */ /* 0x000ea20000300800 */
[----:B------:R-:W-:-:S03]  /*10640*/  SEL R13, R65, R13, !P2 ;  /* 0x0000000d410d7207 */ /* 0x000fc60005000000 */
[----:B------:R1:W-:Y:S02]  /*10650*/  STL [R1+0x5c0], R41 ;  /* 0x0005c02901007387 */ /* 0x0003e40000100800 */
[----:B------:R-:W-:Y:S02]  /*10660*/  IMAD R13, R13, UR7, RZ ;  /* 0x000000070d0d7c24 */ /* 0x000fe4000f8e02ff */
[----:B------:R3:W-:Y:S04]  /*10670*/  STL [R1+0x5d4], R16 ;  /* 0x0005d41001007387 */ /* 0x0007e80000100800 */
[----:B------:R0:W4:Y:S01]  /*10680*/  @P1 LDG.E.U16 R35, desc[UR24][R40.64] ;  /* 0x0000001828231981 */ /* 0x000122000c1e1500 */
[----:B------:R-:W-:Y:S02]  /*10690*/  SEL R18, R65, R19, !P2 ;  /* 0x0000001341127207 */ /* 0x000fe40005000000 */
[----:B------:R-:W-:-:S02]  /*106a0*/  LEA.HI.X.SX32 R19, R17, R93, 0x1, P6 ;  /* 0x0000005d11137211 */ /* 0x000fc400030f0eff */
[----:B------:R-:W4:Y:S01]  /*106b0*/  LDL.LU R17, [R1+0x4ac] ;  /* 0x0004ac0001117983 */ /* 0x000f220000300800 */
[----:B------:R-:W-:Y:S01]  /*106c0*/  IMAD R18, R18, UR7, RZ ;  /* 0x0000000712127c24 */ /* 0x000fe2000f8e02ff */
[CC--:B0-----:R-:W-:Y:S02]  /*106d0*/  LEA R40, P6, R13.reuse, R92.reuse, 0x1 ;  /* 0x0000005c0d287211 */ /* 0x0c1fe400078c08ff */
[----:B------:R0:W-:Y:S01]  /*106e0*/  STL [R1+0x5d0], R19 ;  /* 0x0005d01301007387 */ /* 0x0001e20000100800 */
[----:B------:R-:W-:Y:S01]  /*106f0*/  @P1 IMAD.MOV.U32 R68, RZ, RZ, R16 ;  /* 0x000000ffff441224 */ /* 0x000fe200078e0010 */
[----:B-1----:R-:W-:Y:S02]  /*10700*/  LEA.HI.X.SX32 R41, R13, R93, 0x1, P6 ;  /* 0x0000005d0d297211 */ /* 0x002fe400030f0eff */
[----:B------:R1:W-:Y:S01]  /*10710*/  STL [R1+0x5dc], R40 ;  /* 0x0005dc2801007387 */ /* 0x0003e20000100800 */
[----:B---3--:R-:W-:-:S03]  /*10720*/  LEA R16, P6, R18, R92, 0x1 ;  /* 0x0000005c12107211 */ /* 0x008fc600078c08ff */
[----:B------:R-:W3:Y:S01]  /*10730*/  LDL.LU R13, [R1+0x4b4] ;  /* 0x0004b400010d7983 */ /* 0x000ee20000300800 */
[----:B------:R-:W-:-:S03]  /*10740*/  @P1 IMAD.MOV.U32 R69, RZ, RZ, R19 ;  /* 0x000000ffff451224 */ /* 0x000fc600078e0013 */
[----:B------:R1:W-:Y:S04]  /*10750*/  STL [R1+0x5d8], R41 ;  /* 0x0005d82901007387 */ /* 0x0003e80000100800 */
[----:B------:R1:W-:Y:S04]  /*10760*/  STL [R1+0x5e4], R16 ;  /* 0x0005e41001007387 */ /* 0x0003e80000100800 */
[----:B0-----:R-:W3:Y:S01]  /*10770*/  LDL.LU R19, [R1+0x4b8] ;  /* 0x0004b80001137983 */ /* 0x001ee20000300800 */
[----:B------:R-:W-:-:S03]  /*10780*/  LEA.HI.X.SX32 R18, R18, R93, 0x1, P6 ;  /* 0x0000005d12127211 */ /* 0x000fc600030f0eff */
[----:B------:R1:W3:Y:S04]  /*10790*/  @P1 LDG.E.U16 R62, desc[UR24][R40.64] ;  /* 0x00000018283e1981 */ /* 0x0002e8000c1e1500 */
[----:B------:R0:W3:Y:S01]  /*107a0*/  @P1 LDG.E.U16 R32, desc[UR24][R68.64] ;  /* 0x0000001844201981 */ /* 0x0000e2000c1e1500 */
        /* <DEDUP_REMOVED lines=8> */
[----:B------:R-:W3:Y:S04]  /*10830*/  LDL.LU R12, [R1+0x4bc] ;  /* 0x0004bc00010c7983 */ /* 0x000ee80000300800 */
[----:B------:R1:W-:Y:S01]  /*10840*/  STL [R1+0x5e8], R41 ;  /* 0x0005e82901007387 */ /* 0x0003e20000100800 */
[----:B------:R-:W-:-:S05]  /*10850*/  SEL R15, R65, R15, !P2 ;  /* 0x0000000f410f7207 */ /* 0x000fca0005000000 */
[----:B------:R-:W-:-:S05]  /*10860*/  IMAD R15, R15, UR7, RZ ;  /* 0x000000070f0f7c24 */ /* 0x000fca000f8e02ff */
[----:B------:R-:W-:-:S04]  /*10870*/  LEA R16, P6, R15, R92, 0x1 ;  /* 0x0000005c0f107211 */ /* 0x000fc800078c08ff */
[----:B------:R-:W-:Y:S01]  /*10880*/  LEA.HI.X.SX32 R18, R15, R93, 0x1, P6 ;  /* 0x0000005d0f127211 */ /* 0x000fe200030f0eff */
[----:B------:R0:W-:Y:S04]  /*10890*/  STL [R1+0x5f4], R16 ;  /* 0x0005f41001007387 */ /* 0x0001e80000100800 */
[----:B------:R-:W3:Y:S01]  /*108a0*/  LDL.LU R15, [R1+0x4d8] ;  /* 0x0004d800010f7983 */ /* 0x000ee20000300800 */
[----:B------:R-:W-:Y:S02]  /*108b0*/  PRMT R63, RZ, 0x7610, R63 ;  /* 0x00007610ff3f7816 */ /* 0x000fe4000000003f */
[----:B------:R-:W-:-:S04]  /*108c0*/  PRMT R33, RZ, 0x7610, R33 ;  /* 0x00007610ff217816 */ /* 0x000fc80000000021 */
[----:B------:R-:W3:Y:S01]  /*108d0*/  @P1 LDG.E.U16 R63, desc[UR24][R40.64] ;  /* 0x00000018283f1981 */ /* 0x000ee2000c1e1500 */
[----:B------:R-:W-:-:S03]  /*108e0*/  PRMT R60, RZ, 0x7610, R60 ;  /* 0x00007610ff3c7816 */ /* 0x000fc6000000003c */
[----:B------:R0:W3:Y:S04]  /*108f0*/  @P1 LDG.E.U16 R33, desc[UR24][R68.64] ;  /* 0x0000001844211981 */ /* 0x0000e8000c1e1500 */
[----:B------:R1:W-:Y:S01]  /*10900*/  STL [R1+0x5f0], R18 ;  /* 0x0005f01201007387 */ /* 0x0003e20000100800 */
[----:B------:R-:W-:Y:S01]  /*10910*/  PRMT R30, RZ, 0x7610, R30 ;  /* 0x00007610ff1e7816 */ /* 0x000fe2000000001e */
[----:B0-----:R-:W-:Y:S02]  /*10920*/  @P1 IMAD.MOV.U32 R68, RZ, RZ, R16 ;  /* 0x000000ffff441224 */ /* 0x001fe400078e0010 */
[----:B------:R-:W-:-:S05]  /*10930*/  @P1 IMAD.MOV.U32 R69, RZ, RZ, R18 ;  /* 0x000000ffff451224 */ /* 0x000fca00078e0012 */
[----:B------:R0:W3:Y:S01]  /*10940*/  @P1 LDG.E.U16 R30, desc[UR24][R68.64] ;  /* 0x00000018441e1981 */ /* 0x0000e2000c1e1500 */
[----:B------:R-:W-:Y:S02]  /*10950*/  PRMT R61, RZ, 0x7610, R61 ;  /* 0x00007610ff3d7816 */ /* 0x000fe4000000003d */
[----:B------:R-:W-:Y:S02]  /*10960*/  PRMT R31, RZ, 0x7610, R31 ;  /* 0x00007610ff1f7816 */ /* 0x000fe4000000001f */
[----:B--2---:R-:W-:-:S05]  /*10970*/  SEL R14, R65, R14, !P2 ;  /* 0x0000000e410e7207 */ /* 0x004fca0005000000 */
[----:B------:R-:W-:-:S05]  /*10980*/  IMAD R14, R14, UR7, RZ ;  /* 0x000000070e0e7c24 */ /* 0x000fca000f8e02ff */
[----:B------:R-:W-:Y:S02]  /*10990*/  LEA R40, P6, R14, R92, 0x1 ;  /* 0x0000005c0e287211 */ /* 0x000fe400078c08ff */
[----:B----4-:R-:W-:-:S05]  /*109a0*/  SEL R17, R65, R17, !P2 ;  /* 0x0000001141117207 */ /* 0x010fca0005000000 */
[----:B------:R-:W-:Y:S01]  /*109b0*/  IMAD R17, R17, UR7, RZ ;  /* 0x0000000711117c24 */ /* 0x000fe2000f8e02ff */
[----:B-1----:R-:W-:Y:S01]  /*109c0*/  LEA.HI.X.SX32 R41, R14, R93, 0x1, P6 ;  /* 0x0000005d0e297211 */ /* 0x002fe200030f0eff */
[----:B------:R1:W-:Y:S01]  /*109d0*/  STL [R1+0x5fc], R40 ;  /* 0x0005fc2801007387 */ /* 0x0003e20000100800 */
[----:B---3--:R-:W-:-:S03]  /*109e0*/  SEL R13, R65, R13, !P2 ;  /* 0x0000000d410d7207 */ /* 0x008fc60005000000 */
[----:B------:R-:W2:Y:S01]  /*109f0*/  LDL.LU R14, [R1+0x550] ;  /* 0x00055000010e7983 */ /* 0x000ea20000300800 */
[----:B------:R-:W-:Y:S01]  /*10a00*/  LEA R16, P6, R17, R92, 0x1 ;  /* 0x0000005c11107211 */ /* 0x000fe200078c08ff */
[----:B------:R-:W-:Y:S02]  /*10a10*/  IMAD R13, R13, UR7, RZ ;  /* 0x000000070d0d7c24 */ /* 0x000fe4000f8e02ff */
[----:B------:R3:W-:Y:S01]  /*10a20*/  STL [R1+0x5f8], R41 ;  /* 0x0005f82901007387 */ /* 0x0007e20000100800 */
[----:B------:R-:W-:-:S03]  /*10a30*/  SEL R18, R65, R19, !P2 ;  /* 0x0000001341127207 */ /* 0x000fc60005000000 */
[----:B------:R4:W-:Y:S01]  /*10a40*/  STL [R1+0x604], R16 ;  /* 0x0006041001007387 */ /* 0x0009e20000100800 */
[----:B------:R-:W-:-:S03]  /*10a50*/  LEA.HI.X.SX32 R19, R17, R93, 0x1, P6 ;  /* 0x0000005d11137211 */ /* 0x000fc600030f0eff */
[----:B------:R1:W2:Y:S01]  /*10a60*/  @P1 LDG.E.U16 R60, desc[UR24][R40.64] ;  /* 0x00000018283c1981 */ /* 0x0002a2000c1e1500 */
[----:B------:R-:W-:-:S03]  /*10a70*/  IMAD R18, R18, UR7, RZ ;  /* 0x0000000712127c24 */ /* 0x000fc6000f8e02ff */
[----:B------:R-:W2:Y:S01]  /*10a80*/  LDL.LU R17, [R1+0x620] ;  /* 0x0006200001117983 */ /* 0x000ea20000300800 */
[----:B0-----:R-:W-:Y:S01]  /*10a90*/  @P1 IMAD.MOV.U32 R68, RZ, RZ, R16 ;  /* 0x000000ffff441224 */ /* 0x001fe200078e0010 */
[CC--:B-1----:R-:W-:Y:S02]  /*10aa0*/  LEA R40, P6, R13.reuse, R92.reuse, 0x1 ;  /* 0x0000005c0d287211 */ /* 0x0c2fe400078c08ff */
[----:B------:R0:W-:Y:S02]  /*10ab0*/  STL [R1+0x600], R19 ;  /* 0x0006001301007387 */ /* 0x0001e40000100800 */
[----:B---3--:R-:W-:Y:S02]  /*10ac0*/  LEA.HI.X.SX32 R41, R13, R93, 0x1, P6 ;  /* 0x0000005d0d297211 */ /* 0x008fe400030f0eff */
[----:B------:R1:W-:Y:S01]  /*10ad0*/  STL [R1+0x60c], R40 ;  /* 0x00060c2801007387 */ /* 0x0003e20000100800 */
[----:B----4-:R-:W-:-:S03]  /*10ae0*/  LEA R16, P6, R18, R92, 0x1 ;  /* 0x0000005c12107211 */ /* 0x010fc600078c08ff */
[----:B------:R-:W3:Y:S01]  /*10af0*/  LDL.LU R13, [R1+0x628] ;  /* 0x00062800010d7983 */ /* 0x000ee20000300800 */
[----:B------:R-:W-:-:S03]  /*10b00*/  @P1 IMAD.MOV.U32 R69, RZ, RZ, R19 ;  /* 0x000000ffff451224 */ /* 0x000fc600078e0013 */
[----:B------:R4:W-:Y:S01]  /*10b10*/  STL [R1+0x608], R41 ;  /* 0x0006082901007387 */ /* 0x0009e20000100800 */
[----:B------:R-:W-:-:S03]  /*10b20*/  SEL R12, R65, R12, !P2 ;  /* 0x0000000c410c7207 */ /* 0x000fc60005000000 */
[----:B------:R1:W-:Y:S04]  /*10b30*/  STL [R1+0x614], R16 ;  /* 0x0006141001007387 */ /* 0x0003e80000100800 */
[----:B0-----:R-:W3:Y:S01]  /*10b40*/  LDL.LU R19, [R1+0x638] ;  /* 0x0006380001137983 */ /* 0x001ee20000300800 */
[----:B------:R-:W-:Y:S01]  /*10b50*/  IMAD R12, R12, UR7, RZ ;  /* 0x000000070c0c7c24 */ /* 0x000fe2000f8e02ff */
[----:B------:R-:W-:Y:S02]  /*10b60*/  LEA.HI.X.SX32 R18, R18, R93, 0x1, P6 ;  /* 0x0000005d12127211 */ /* 0x000fe400030f0eff */
[----:B------:R1:W3:Y:S04]  /*10b70*/  @P1 LDG.E.U16 R61, desc[UR24][R40.64] ;  /* 0x00000018283d1981 */ /* 0x0002e8000c1e1500 */
[----:B------:R0:W3:Y:S01]  /*10b80*/  @P1 LDG.E.U16 R31, desc[UR24][R68.64] ;  /* 0x00000018441f1981 */ /* 0x0000e2000c1e1500 */
[----:B-1----:R-:W-:-:S03]  /*10b90*/  LEA R40, P6, R12, R92, 0x1 ;  /* 0x0000005c0c287211 */ /* 0x002fc600078c08ff */
[----:B------:R1:W-:Y:S01]  /*10ba0*/  STL [R1+0x610], R18 ;  /* 0x0006101201007387 */ /* 0x0003e20000100800 */
[----:B0-----:R-:W-:Y:S01]  /*10bb0*/  @P1 IMAD.MOV.U32 R68, RZ, RZ, R16 ;  /* 0x000000ffff441224 */ /* 0x001fe200078e0010 */
[----:B----4-:R-:W-:Y:S02]  /*10bc0*/  LEA.HI.X.SX32 R41, R12, R93, 0x1, P6 ;  /* 0x0000005d0c297211 */ /* 0x010fe400030f0eff */
[----:B------:R0:W-:Y:S01]  /*10bd0*/  STL [R1+0x61c], R40 ;  /* 0x00061c2801007387 */ /* 0x0001e20000100800 */
[----:B------:R-:W-:-:S03]  /*10be0*/  @P1 IMAD.MOV.U32 R69, RZ, RZ, R18 ;  /* 0x000000ffff451224 */ /* 0x000fc600078e0012 */
[----:B------:R-:W4:Y:S04]  /*10bf0*/  LDL.LU R12, [R1+0x640] ;  /* 0x00064000010c7983 */ /* 0x000f280000300800 */
[----:B------:R0:W-:Y:S01]  /*10c00*/  STL [R1+0x618], R41 ;  /* 0x0006182901007387 */ /* 0x0001e20000100800 */
[----:B------:R-:W-:-:S05]  /*10c10*/  SEL R15, R65, R15, !P2 ;  /* 0x0000000f410f7207 */ /* 0x000fca0005000000 */
[----:B------:R-:W-:-:S05]  /*10c20*/  IMAD R15, R15, UR7, RZ ;  /* 0x000000070f0f7c24 */ /* 0x000fca000f8e02ff */
[----:B------:R-:W-:-:S04]  /*10c30*/  LEA R16, P6, R15, R92, 0x1 ;  /* 0x0000005c0f107211 */ /* 0x000fc800078c08ff */
[----:B-1----:R-:W-:Y:S01]  /*10c40*/  LEA.HI.X.SX32 R18, R15, R93, 0x1, P6 ;  /* 0x0000005d0f127211 */ /* 0x002fe200030f0eff */
        /* <DEDUP_REMOVED lines=10> */
[----:B------:R-:W-:Y:S01]  /*10cf0*/  @P1 IMAD.MOV.U32 R69, RZ, RZ, R18 ;  /* 0x000000ffff451224 */ /* 0x000fe200078e0012 */
[----:B------:R-:W-:-:S04]  /*10d00*/  PRMT R26, RZ, 0x7610, R26 ;  /* 0x00007610ff1a7816 */ /* 0x000fc8000000001a */
[----:B------:R0:W4:Y:S01]  /*10d10*/  @P1 LDG.E.U16 R29, desc[UR24][R68.64] ;  /* 0x00000018441d1981 */ /* 0x000122000c1e1500 */
[----:B------:R-:W-:Y:S02]  /*10d20*/  PRMT R27, RZ, 0x7610, R27 ;  /* 0x00007610ff1b7816 */ /* 0x000fe4000000001b */
[----:B--2---:R-:W-:-:S05]  /*10d30*/  SEL R14, R65, R14, !P2 ;  /* 0x0000000e410e7207 */ /* 0x004fca0005000000 */
[----:B------:R-:W-:-:S05]  /*10d40*/  IMAD R14, R14, UR7, RZ ;  /* 0x000000070e0e7c24 */ /* 0x000fca000f8e02ff */
[----:B------:R-:W-:Y:S02]  /*10d50*/  LEA R40, P6, R14, R92, 0x1 ;  /* 0x0000005c0e287211 */ /* 0x000fe400078c08ff */
[----:B------:R-:W-:-:S05]  /*10d60*/  SEL R17, R65, R17, !P2 ;  /* 0x0000001141117207 */ /* 0x000fca0005000000 */
[----:B------:R-:W-:Y:S01]  /*10d70*/  IMAD R17, R17, UR7, RZ ;  /* 0x0000000711117c24 */ /* 0x000fe2000f8e02ff */
[----:B------:R-:W-:Y:S01]  /*10d80*/  LEA.HI.X.SX32 R41, R14, R93, 0x1, P6 ;  /* 0x0000005d0e297211 */ /* 0x000fe200030f0eff */
[----:B------:R2:W-:Y:S03]  /*10d90*/  STL [R1+0x62c], R40 ;  /* 0x00062c2801007387 */ /* 0x0005e60000100800 */
[----:B-1----:R-:W-:Y:S01]  /*10da0*/  LEA R16, P6, R17, R92, 0x1 ;  /* 0x0000005c11107211 */ /* 0x002fe200078c08ff */
[----:B------:R-:W4:Y:S01]  /*10db0*/  LDL.LU R14, [R1+0x650] ;  /* 0x00065000010e7983 */ /* 0x000f220000300800 */
[----:B---3--:R-:W-:-:S03]  /*10dc0*/  SEL R13, R65, R13, !P2 ;  /* 0x0000000d410d7207 */ /* 0x008fc60005000000 */
[----:B------:R1:W-:Y:S01]  /*10dd0*/  STL [R1+0x628], R41 ;  /* 0x0006282901007387 */ /* 0x0003e20000100800 */
[----:B------:R-:W-:Y:S01]  /*10de0*/  LEA.HI.X.SX32 R18, R17, R93, 0x1, P6 ;  /* 0x0000005d11127211 */ /* 0x000fe200030f0eff */
[----:B------:R-:W-:Y:S02]  /*10df0*/  IMAD R13, R13, UR7, RZ ;  /* 0x000000070d0d7c24 */ /* 0x000fe4000f8e02ff */
[----:B------:R3:W-:Y:S04]  /*10e00*/  STL [R1+0x634], R16 ;  /* 0x0006341001007387 */ /* 0x0007e80000100800 */
[----:B------:R2:W4:Y:S01]  /*10e10*/  @P1 LDG.E.U16 R59, desc[UR24][R40.64] ;  /* 0x00000018283b1981 */ /* 0x000522000c1e1500 */
[----:B------:R-:W-:-:S03]  /*10e20*/  SEL R19, R65, R19, !P2 ;  /* 0x0000001341137207 */ /* 0x000fc60005000000 */
[----:B------:R-:W4:Y:S01]  /*10e30*/  LDL.LU R17, [R1+0x658] ;  /* 0x0006580001117983 */ /* 0x000f220000300800 */
[----:B0-----:R-:W-:Y:S02]  /*10e40*/  @P1 IMAD.MOV.U32 R68, RZ, RZ, R16 ;  /* 0x000000ffff441224 */ /* 0x001fe400078e0010 */
[----:B--2---:R-:W-:Y:S01]  /*10e50*/  IMAD R40, R19, UR7, RZ ;  /* 0x0000000713287c24 */ /* 0x004fe2000f8e02ff */
[CC--:B------:R-:W-:Y:S01]  /*10e60*/  LEA R19, P6, R13.reuse, R92.reuse, 0x1 ;  /* 0x0000005c0d137211 */ /* 0x0c0fe200078c08ff */
[----:B------:R0:W-:Y:S03]  /*10e70*/  STL [R1+0x630], R18 ;  /* 0x0006301201007387 */ /* 0x0001e60000100800 */
[-C--:B-1----:R-:W-:Y:S02]  /*10e80*/  LEA.HI.X.SX32 R41, R13, R93.reuse, 0x1, P6 ;  /* 0x0000005d0d297211 */ /* 0x082fe400030f0eff */
[C---:B---3--:R-:W-:Y:S01]  /*10e90*/  LEA R16, P6, R40.reuse, R92, 0x1 ;  /* 0x0000005c28107211 */ /* 0x048fe200078c08ff */
[----:B------:R-:W-:Y:S01]  /*10ea0*/  @P1 IMAD.MOV.U32 R69, RZ, RZ, R18 ;  /* 0x000000ffff451224 */ /* 0x000fe200078e0012 */
[----:B------:R-:W-:Y:S02]  /*10eb0*/  STL [R1+0x63c], R19 ;  /* 0x00063c1301007387 */ /* 0x000fe40000100800 */
[----:B------:R-:W-:-:S02]  /*10ec0*/  LEA.HI.X.SX32 R40, R40, R93, 0x1, P6 ;  /* 0x0000005d28287211 */ /* 0x000fc400030f0eff */
[----:B------:R-:W2:Y:S01]  /*10ed0*/  LDL.LU R13, [R1+0x660] ;  /* 0x00066000010d7983 */ /* 0x000ea20000300800 */
[----:B----4-:R-:W-:-:S03]  /*10ee0*/  SEL R12, R65, R12, !P2 ;  /* 0x0000000c410c7207 */ /* 0x010fc60005000000 */
[----:B------:R1:W-:Y:S04]  /*10ef0*/  STL [R1+0x638], R41 ;  /* 0x0006382901007387 */ /* 0x0003e80000100800 */
[----:B------:R3:W4:Y:S01]  /*10f00*/  @P1 LDG.E.U16 R26, desc[UR24][R68.64] ;  /* 0x00000018441a1981 */ /* 0x000722000c1e1500 */
[----:B------:R-:W-:-:S03]  /*10f10*/  IMAD R12, R12, UR7, RZ ;  /* 0x000000070c0c7c24 */ /* 0x000fc6000f8e02ff */
[----:B------:R-:W-:Y:S04]  /*10f20*/  STL [R1+0x644], R16 ;  /* 0x0006441001007387 */ /* 0x000fe80000100800 */
[----:B0-----:R-:W4:Y:S01]  /*10f30*/  LDL.LU R18, [R1+0x66c] ;  /* 0x00066c0001127983 */ /* 0x001f220000300800 */
[----:B---3--:R-:W-:-:S03]  /*10f40*/  @P1 IMAD.MOV.U32 R69, RZ, RZ, R41 ;  /* 0x000000ffff451224 */ /* 0x008fc600078e0029 */
[----:B------:R0:W-:Y:S01]  /*10f50*/  STL [R1+0x640], R40 ;  /* 0x0006402801007387 */ /* 0x0001e20000100800 */
[----:B-1----:R-:W-:Y:S02]  /*10f60*/  @P1 IMAD.MOV.U32 R41, RZ, RZ, R40 ;  /* 0x000000ffff291224 */ /* 0x002fe400078e0028 */
[----:B------:R-:W-:Y:S01]  /*10f70*/  @P1 IMAD.MOV.U32 R68, RZ, RZ, R19 ;  /* 0x000000ffff441224 */ /* 0x000fe200078e0013 */
[----:B------:R-:W-:Y:S01]  /*10f80*/  LEA R19, P6, R12, R92, 0x1 ;  /* 0x0000005c0c137211 */ /* 0x000fe200078c08ff */
[----:B0-----:R-:W-:-:S04]  /*10f90*/  @P1 IMAD.MOV.U32 R40, RZ, RZ, R16 ;  /* 0x000000ffff281224 */ /* 0x001fc800078e0010 */
[----:B------:R-:W-:Y:S04]  /*10fa0*/  STL [R1+0x64c], R19 ;  /* 0x00064c1301007387 */ /* 0x000fe80000100800 */
[----:B------:R0:W3:Y:S02]  /*10fb0*/  @P1 LDG.E.U16 R27, desc[UR24][R40.64] ;  /* 0x00000018281b1981 */ /* 0x0000e4000c1e1500 */
[----:B0-----:R-:W-:Y:S02]  /*10fc0*/  LEA.HI.X.SX32 R41, R12, R93, 0x1, P6 ;  /* 0x0000005d0c297211 */ /* 0x001fe400030f0eff */
[----:B------:R-:W3:Y:S04]  /*10fd0*/  LDL.LU R12, [R1+0x668] ;  /* 0x00066800010c7983 */ /* 0x000ee80000300800 */
[----:B------:R0:W-:Y:S01]  /*10fe0*/  STL [R1+0x648], R41 ;  /* 0x0006482901007387 */ /* 0x0001e20000100800 */
[----:B------:R-:W-:-:S05]  /*10ff0*/  SEL R15, R65, R15, !P2 ;  /* 0x0000000f410f7207 */ /* 0x000fca0005000000 */
[----:B------:R-:W-:-:S05]  /*11000*/  IMAD R15, R15, UR7, RZ ;  /* 0x000000070f0f7c24 */ /* 0x000fca000f8e02ff */
[----:B------:R-:W-:-:S04]  /*11010*/  LEA R16, P6, R15, R92, 0x1 ;  /* 0x0000005c0f107211 */ /* 0x000fc800078c08ff */
[----:B------:R-:W-:Y:S01]  /*11020*/  LEA.HI.X.SX32 R40, R15, R93, 0x1, P6 ;  /* 0x0000005d0f287211 */ /* 0x000fe200030f0eff */
[----:B------:R-:W-:Y:S04]  /*11030*/  STL [R1+0x654], R16 ;  /* 0x0006541001007387 */ /* 0x000fe80000100800 */
[----:B------:R-:W3:Y:S01]  /*11040*/  LDL.LU R15, [R1+0x670] ;  /* 0x00067000010f7983 */ /* 0x000ee20000300800 */
[----:B------:R-:W-:Y:S02]  /*11050*/  PRMT R56, RZ, 0x7610, R56 ;  /* 0x00007610ff387816 */ /* 0x000fe40000000038 */
[----:B------:R-:W-:Y:S01]  /*11060*/  PRMT R24, RZ, 0x7610, R24 ;  /* 0x00007610ff187816 */ /* 0x000fe20000000018 */
[----:B------:R1:W-:Y:S04]  /*11070*/  STL [R1+0x650], R40 ;  /* 0x0006502801007387 */ /* 0x0003e80000100800 */
[----:B------:R0:W3:Y:S02]  /*11080*/  @P1 LDG.E.U16 R56, desc[UR24][R68.64] ;  /* 0x0000001844381981 */ /* 0x0000e4000c1e1500 */
[----:B0-----:R-:W-:-:S02]  /*11090*/  @P1 IMAD.MOV.U32 R69, RZ, RZ, R41 ;  /* 0x000000ffff451224 */ /* 0x001fc400078e0029 */
[----:B------:R-:W-:Y:S02]  /*110a0*/  @P1 IMAD.MOV.U32 R41, RZ, RZ, R40 ;  /* 0x000000ffff291224 */ /* 0x000fe400078e0028 */
[----:B-1----:R-:W-:Y:S02]  /*110b0*/  @P1 IMAD.MOV.U32 R40, RZ, RZ, R16 ;  /* 0x000000ffff281224 */ /* 0x002fe400078e0010 */
[----:B------:R-:W-:-:S03]  /*110c0*/  @P1 IMAD.MOV.U32 R68, RZ, RZ, R19 ;  /* 0x000000ffff441224 */ /* 0x000fc600078e0013 */
[----:B------:R0:W3:Y:S01]  /*110d0*/  @P1 LDG.E.U16 R24, desc[UR24][R40.64] ;  /* 0x0000001828181981 */ /* 0x0000e2000c1e1500 */
[----:B------:R-:W-:Y:S02]  /*110e0*/  PRMT R57, RZ, 0x7610, R57 ;  /* 0x00007610ff397816 */ /* 0x000fe40000000039 */
[----:B------:R-:W-:-:S04]  /*110f0*/  PRMT R54, RZ, 0x7610, R54 ;  /* 0x00007610ff367816 */ /* 0x000fc80000000036 */
[----:B------:R1:W3:Y:S01]  /*11100*/  @P1 LDG.E.U16 R57, desc[UR24][R68.64] ;  /* 0x0000001844391981 */ /* 0x0002e2000c1e1500 */
[----:B------:R-:W-:Y:S02]  /*11110*/  PRMT R25, RZ, 0x7610, R25 ;  /* 0x00007610ff197816 */ /* 0x000fe40000000019 */
[----:B------:R-:W-:-:S05]  /*11120*/  SEL R14, R65, R14, !P2 ;  /* 0x0000000e410e7207 */ /* 0x000fca0005000000 */
[----:B------:R-:W-:-:S05]  /*11130*/  IMAD R14, R14, UR7, RZ ;  /* 0x000000070e0e7c24 */ /* 0x000fca000f8e02ff */
[----:B------:R-:W-:Y:S02]  /*11140*/  LEA R19, P6, R14, R92, 0x1 ;  /* 0x0000005c0e137211 */ /* 0x000fe400078c08ff */
[----:B------:R-:W-:-:S05]  /*11150*/  SEL R17, R65, R17, !P2 ;  /* 0x0000001141117207 */ /* 0x000fca0005000000 */
[----:B------:R-:W-:Y:S01]  /*11160*/  IMAD R17, R17, UR7, RZ ;  /* 0x0000000711117c24 */ /* 0x000fe2000f8e02ff */
[-C--:B0-----:R-:W-:Y:S01]  /*11170*/  LEA.HI.X.SX32 R40, R14, R93.reuse, 0x1, P6 ;  /* 0x0000005d0e287211 */ /* 0x081fe200030f0eff */
[----:B------:R-:W-:Y:S03]  /*11180*/  STL [R1+0x65c], R19 ;  /* 0x00065c1301007387 */ /* 0x000fe60000100800 */
[C---:B------:R-:W-:Y:S01]  /*11190*/  LEA R14, P6, R17.reuse, R92, 0x1 ;  /* 0x0000005c110e7211 */ /* 0x040fe200078c08ff */
[----:B------:R-:W3:Y:S03]  /*111a0*/  LDL.LU R16, [R1+0x678] ;  /* 0x0006780001107983 */ /* 0x000ee60000300800 */
[----:B------:R-:W-:Y:S02]  /*111b0*/  LEA.HI.X.SX32 R17, R17, R93, 0x1, P6 ;  /* 0x0000005d11117211 */ /* 0x000fe400030f0eff */
[----:B--2---:R-:W-:Y:S01]  /*111c0*/  SEL R13, R65, R13, !P2 ;  /* 0x0000000d410d7207 */ /* 0x004fe20005000000 */
[----:B------:R0:W-:Y:S01]  /*111d0*/  STL [R1+0x658], R40 ;  /* 0x0006582801007387 */ /* 0x0001e20000100800 */
[----:B------:R-:W-:-:S03]  /*111e0*/  @P1 IMAD.MOV.U32 R41, RZ, RZ, R40 ;  /* 0x000000ffff291224 */ /* 0x000fc600078e0028 */
[----:B------:R-:W-:Y:S01]  /*111f0*/  IMAD R13, R13, UR7, RZ ;  /* 0x000000070d0d7c24 */ /* 0x000fe2000f8e02ff */
[----:B------:R-:W-:Y:S01]  /*11200*/  STL [R1+0x664], R14 ;  /* 0x0006640e01007387 */ /* 0x000fe20000100800 */
[----:B-1----:R-:W-:-:S03]  /*11210*/  @P1 IMAD.MOV.U32 R69, RZ, RZ, R17 ;  /* 0x000000ffff451224 */ /* 0x002fc600078e0011 */
[----:B------:R1:W-:Y:S01]  /*11220*/  STL [R1+0x660], R17 ;  /* 0x0006601101007387 */ /* 0x0003e20000100800 */
[----:B0-----:R-:W-:Y:S01]  /*11230*/  @P1 IMAD.MOV.U32 R40, RZ, RZ, R19 ;  /* 0x000000ffff281224 */ /* 0x001fe200078e0013 */
[----:B------:R-:W-:-:S04]  /*11240*/  LEA R19, P6, R13, R92, 0x1 ;  /* 0x0000005c0d137211 */ /* 0x000fc800078c08ff */
[----:B------:R0:W2:Y:S04]  /*11250*/  @P1 LDG.E.U16 R54, desc[UR24][R40.64] ;  /* 0x0000001828361981 */ /* 0x0000a8000c1e1500 */
[----:B-1----:R-:W2:Y:S01]  /*11260*/  LDL.LU R17, [R1+0x68c] ;  /* 0x00068c0001117983 */ /* 0x002ea20000300800 */
[----:B------:R-:W-:-:S03]  /*11270*/  @P1 IMAD.MOV.U32 R68, RZ, RZ, R14 ;  /* 0x000000ffff441224 */ /* 0x000fc600078e000e */
[----:B------:R1:W-:Y:S01]  /*11280*/  STL [R1+0x66c], R19 ;  /* 0x00066c1301007387 */ /* 0x0003e20000100800 */
[----:B0-----:R-:W-:-:S03]  /*11290*/  LEA.HI.X.SX32 R41, R13, R93, 0x1, P6 ;  /* 0x0000005d0d297211 */ /* 0x001fc600030f0eff */
[----:B------:R-:W2:Y:S04]  /*112a0*/  LDL.LU R13, [R1+0x688] ;  /* 0x00068800010d7983 */ /* 0x000ea80000300800 */
[----:B------:R0:W-:Y:S01]  /*112b0*/  STL [R1+0x668], R41 ;  /* 0x0006682901007387 */ /* 0x0001e20000100800 */
[----:B----4-:R-:W-:-:S03]  /*112c0*/  SEL R18, R65, R18, !P2 ;  /* 0x0000001241127207 */ /* 0x010fc60005000000 */
[----:B------:R4:W2:Y:S02]  /*112d0*/  @P1 LDG.E.U16 R25, desc[UR24][R68.64] ;  /* 0x0000001844191981 */ /* 0x0008a4000c1e1500 */
[----:B------:R-:W-:-:S05]  /*112e0*/  IMAD R40, R18, UR7, RZ ;  /* 0x0000000712287c24 */ /* 0x000fca000f8e02ff */
[----:B------:R-:W-:Y:S01]  /*112f0*/  LEA R18, P6, R40, R92, 0x1 ;  /* 0x0000005c28127211 */ /* 0x000fe200078c08ff */
[----:B----4-:R-:W-:Y:S01]  /*11300*/  @P1 IMAD.MOV.U32 R68, RZ, RZ, R19 ;  /* 0x000000ffff441224 */ /* 0x010fe200078e0013 */
[C---:B---3--:R-:W-:Y:S02]  /*11310*/  SEL R14, R65.reuse, R15, !P2 ;  /* 0x0000000f410e7207 */ /* 0x048fe40005000000 */
[----:B------:R-:W3:Y:S04]  /*11320*/  LDL.LU R15, [R1+0x694] ;  /* 0x00069400010f7983 */ /* 0x000ee80000300800 */
[----:B------:R-:W-:Y:S04]  /*11330*/  STL [R1+0x674], R18 ;  /* 0x0006741201007387 */ /* 0x000fe80000100800 */
[----:B-1----:R-:W4:Y:S01]  /*11340*/  LDL.LU R19, [R1+0x690] ;  /* 0x0006900001137983 */ /* 0x002f220000300800 */
[----:B------:R-:W-:Y:S01]  /*11350*/  SEL R12, R65, R12, !P2 ;  /* 0x0000000c410c7207 */ /* 0x000fe20005000000 */
[----:B------:R-:W-:Y:S01]  /*11360*/  @P1 IMAD.MOV.U32 R69, RZ, RZ, R41 ;  /* 0x000000ffff451224 */ /* 0x000fe200078e0029 */
[----:B------:R-:W-:-:S03]  /*11370*/  PRMT R55, RZ, 0x7610, R55 ;  /* 0x00007610ff377816 */ /* 0x000fc60000000037 */
[----:B------:R-:W-:Y:S01]  /*11380*/  IMAD R12, R12, UR7, RZ ;  /* 0x000000070c0c7c24 */ /* 0x000fe2000f8e02ff */
[----:B------:R-:W-:Y:S01]  /*11390*/  LEA.HI.X.SX32 R40, R40, R93, 0x1, P6 ;  /* 0x0000005d28287211 */ /* 0x000fe200030f0eff */
[----:B0-----:R-:W-:Y:S01]  /*113a0*/  IMAD R41, R14, UR7, RZ ;  /* 0x000000070e297c24 */ /* 0x001fe2000f8e02ff */
[----:B------:R-:W-:Y:S01]  /*113b0*/  PRMT R22, RZ, 0x7610, R22 ;  /* 0x00007610ff167816 */ /* 0x000fe20000000016 */
[----:B------:R0:W4:Y:S01]  /*113c0*/  @P1 LDG.E.U16 R55, desc[UR24][R68.64] ;  /* 0x0000001844371981 */ /* 0x000122000c1e1500 */
[----:B------:R-:W-:-:S03]  /*113d0*/  LEA R14, P6, R12, R92, 0x1 ;  /* 0x0000005c0c0e7211 */ /* 0x000fc600078c08ff */
[----:B------:R1:W-:Y:S01]  /*113e0*/  STL [R1+0x670], R40 ;  /* 0x0006702801007387 */ /* 0x0003e20000100800 */
[----:B------:R-:W-:Y:S01]  /*113f0*/  PRMT R52, RZ, 0x7610, R52 ;  /* 0x00007610ff347816 */ /* 0x000fe20000000034 */
[----:B0-----:R-:W-:Y:S02]  /*11400*/  @P1 IMAD.MOV.U32 R68, RZ, RZ, R18 ;  /* 0x000000ffff441224 */ /* 0x001fe400078e0012 */
[----:B------:R-:W-:Y:S01]  /*11410*/  @P1 IMAD.MOV.U32 R69, RZ, RZ, R40 ;  /* 0x000000ffff451224 */ /* 0x000fe200078e0028 */
[-C--:B-1----:R-:W-:Y:S02]  /*11420*/  LEA.HI.X.SX32 R40, R12, R93.reuse, 0x1, P6 ;  /* 0x0000005d0c287211 */ /* 0x082fe400030f0eff */
[C---:B------:R-:W-:Y:S02]  /*11430*/  LEA R12, P6, R41.reuse, R92, 0x1 ;  /* 0x0000005c290c7211 */ /* 0x040fe400078c08ff */
[----:B------:R0:W4:Y:S02]  /*11440*/  @P1 LDG.E.U16 R22, desc[UR24][R68.64] ;  /* 0x0000001844161981 */ /* 0x000124000c1e1500 */
[----:B------:R-:W-:-:S02]  /*11450*/  LEA.HI.X.SX32 R41, R41, R93, 0x1, P6 ;  /* 0x0000005d29297211 */ /* 0x000fc400030f0eff */
[----:B------:R1:W-:Y:S01]  /*11460*/  STL [R1+0x67c], R14 ;  /* 0x00067c0e01007387 */ /* 0x0003e20000100800 */
[----:B------:R-:W-:Y:S01]  /*11470*/  PRMT R23, RZ, 0x7610, R23 ;  /* 0x00007610ff177816 */ /* 0x000fe20000000017 */
[----:B0-----:R-:W-:Y:S02]  /*11480*/  @P1 IMAD.MOV.U32 R68, RZ, RZ, R14 ;  /* 0x000000ffff441224 */ /* 0x001fe400078e000e */
[----:B------:R-:W-:-:S05]  /*11490*/  @P1 IMAD.MOV.U32 R69, RZ, RZ, R40 ;  /* 0x000000ffff451224 */ /* 0x000fca00078e0028 */
[----:B------:R0:W4:Y:S02]  /*114a0*/  @P1 LDG.E.U16 R52, desc[UR24][R68.64] ;  /* 0x0000001844341981 */ /* 0x000124000c1e1500 */
[----:B0-----:R-:W-:Y:S02]  /*114b0*/  @P1 IMAD.MOV.U32 R68, RZ, RZ, R12 ;  /* 0x000000ffff441224 */ /* 0x001fe400078e000c */
[----:B------:R-:W-:-:S05]  /*114c0*/  @P1 IMAD.MOV.U32 R69, RZ, RZ, R41 ;  /* 0x000000ffff451224 */ /* 0x000fca00078e0029 */
[----:B------:R0:W4:Y:S01]  /*114d0*/  @P1 LDG.E.U16 R23, desc[UR24][R68.64] ;  /* 0x0000001844171981 */ /* 0x000122000c1e1500 */
[----:B------:R-:W-:Y:S02]  /*114e0*/  PRMT R53, RZ, 0x7610, R53 ;  /* 0x00007610ff357816 */ /* 0x000fe40000000035 */
[----:B------:R-:W-:Y:S02]  /*114f0*/  SEL R18, R65, R16, !P2 ;  /* 0x0000001041127207 */ /* 0x000fe40005000000 */
[----:B------:R-:W4:Y:S03]  /*11500*/  LDL.LU R16, [R1+0x698] ;  /* 0x0006980001107983 */ /* 0x000f260000300800 */
[----:B------:R-:W-:Y:S01]  /*11510*/  IMAD R18, R18, UR7, RZ ;  /* 0x0000000712127c24 */ /* 0x000fe2000f8e02ff */
[----:B------:R0:W-:Y:S04]  /*11520*/  STL [R1+0x678], R40 ;  /* 0x0006782801007387 */ /* 0x0001e80000100800 */
[----:B------:R0:W-:Y:S04]  /*11530*/  STL [R1+0x684], R12 ;  /* 0x0006840c01007387 */ /* 0x0001e80000100800 */
[----:B-1----:R-:W4:Y:S01]  /*11540*/  LDL.LU R14, [R1+0x6a0] ;  /* 0x0006a000010e7983 */ /* 0x002f220000300800 */
[----:B0-----:R-:W-:-:S03]  /*11550*/  LEA R40, P6, R18, R92, 0x1 ;  /* 0x0000005c12287211 */ /* 0x001fc600078c08ff */
[----:B------:R0:W-:Y:S01]  /*11560*/  STL [R1+0x680], R41 ;  /* 0x0006802901007387 */ /* 0x0001e20000100800 */
[----:B------:R-:W-:-:S03]  /*11570*/  LEA.HI.X.SX32 R68, R18, R93, 0x1, P6 ;  /* 0x0000005d12447211 */ /* 0x000fc600030f0eff */
[----:B------:R-:W4:Y:S01]  /*11580*/  LDL.LU R12, [R1+0x6a8] ;  /* 0x0006a800010c7983 */ /* 0x000f220000300800 */
[----:B--2---:R-:W-:-:S05]  /*11590*/  SEL R17, R65, R17, !P2 ;  /* 0x0000001141117207 */ /* 0x004fca0005000000 */
[----:B------:R-:W-:Y:S01]  /*115a0*/  IMAD R17, R17, UR7, RZ ;  /* 0x0000000711117c24 */ /* 0x000fe2000f8e02ff */
[----:B------:R-:W-:Y:S01]  /*115b0*/  SEL R13, R65, R13, !P2 ;  /* 0x0000000d410d7207 */ /* 0x000fe20005000000 */
[----:B------:R-:W-:Y:S03]  /*115c0*/  STL [R1+0x68c], R40 ;  /* 0x00068c2801007387 */ /* 0x000fe60000100800 */
[----:B0-----:R-:W-:Y:S01]  /*115d0*/  LEA R41, P6, R17, R92, 0x1 ;  /* 0x0000005c11297211 */ /* 0x001fe200078c08ff */
[----:B------:R-:W-:Y:S02]  /*115e0*/  @P1 IMAD.MOV.U32 R69, RZ, RZ, R68 ;  /* 0x000000ffff451224 */ /* 0x000fe400078e0044 */
[----:B------:R-:W-:Y:S01]  /*115f0*/  IMAD R18, R13, UR7, RZ ;  /* 0x000000070d127c24 */ /* 0x000fe2000f8e02ff */
[----:B------:R0:W-:Y:S04]  /*11600*/  STL [R1+0x688], R68 ;  /* 0x0006884401007387 */ /* 0x0001e80000100800 */
[----:B------:R-:W2:Y:S04]  /*11610*/  LDL.LU R13, [R1+0x6b0] ;  /* 0x0006b000010d7983 */ /* 0x000ea80000300800 */
[----:B------:R-:W-:Y:S01]  /*11620*/  STL [R1+0x694], R41 ;  /* 0x0006942901007387 */ /* 0x000fe20000100800 */
[----:B0-----:R-:W-:-:S05]  /*11630*/  @P1 IMAD.MOV.U32 R68, RZ, RZ, R40 ;  /* 0x000000ffff441224 */ /* 0x001fca00078e0028 */
[----:B------:R0:W2:Y:S02]  /*11640*/  @P1 LDG.E.U16 R53, desc[UR24][R68.64] ;  /* 0x0000001844351981 */ /* 0x0000a4000c1e1500 */
[----:B0-----:R-:W-:Y:S02]  /*11650*/  LEA.HI.X.SX32 R69, R17, R93, 0x1, P6 ;  /* 0x0000005d11457211 */ /* 0x001fe400030f0eff */
[----:B------:R-:W-:-:S04]  /*11660*/  LEA R17, P6, R18, R92, 0x1 ;  /* 0x0000005c12117211 */ /* 0x000fc800078c08ff */
[----:B------:R-:W-:Y:S01]  /*11670*/  LEA.HI.X.SX32 R18, R18, R93, 0x1, P6 ;  /* 0x0000005d12127211 */ /* 0x000fe200030f0eff */
[----:B------:R-:W-:Y:S02]  /*11680*/  @P1 IMAD.MOV.U32 R71, RZ, RZ, R69 ;  /* 0x000000ffff471224 */ /* 0x000fe400078e0045 */
[----:B------:R-:W-:Y:S01]  /*11690*/  @P1 IMAD.MOV.U32 R70, RZ, RZ, R41 ;  /* 0x000000ffff461224 */ /* 0x000fe200078e0029 */
[----:B------:R-:W-:Y:S02]  /*116a0*/  PRMT R50, RZ, 0x7610, R50 ;  /* 0x00007610ff327816 */ /* 0x000fe40000000032 */
[----:B---3--:R-:W-:-:S05]  /*116b0*/  SEL R15, R65, R15, !P2 ;  /* 0x0000000f410f7207 */ /* 0x008fca0005000000 */
[----:B------:R-:W-:Y:S02]  /*116c0*/  IMAD R40, R15, UR7, RZ ;  /* 0x000000070f287c24 */ /* 0x000fe4000f8e02ff */
[----:B------:R-:W3:Y:S01]  /*116d0*/  LDL.LU R15, [R1+0x6b8] ;  /* 0x0006b800010f7983 */ /* 0x000ee20000300800 */
[----:B----4-:R-:W-:Y:S02]  /*116e0*/  SEL R19, R65, R19, !P2 ;  /* 0x0000001341137207 */ /* 0x010fe40005000000 */
[----:B------:R-:W-:-:S03]  /*116f0*/  LEA R68, P6, R40, R92, 0x1 ;  /* 0x0000005c28447211 */ /* 0x000fc600078c08ff */
[----:B------:R-:W-:Y:S01]  /*11700*/  IMAD R19, R19, UR7, RZ ;  /* 0x0000000713137c24 */ /* 0x000fe2000f8e02ff */
[----:B------:R0:W-:Y:S04]  /*11710*/  STL [R1+0x690], R69 ;  /* 0x0006904501007387 */ /* 0x0001e80000100800 */
[----:B------:R-:W-:Y:S01]  /*11720*/  STL [R1+0x69c], R17 ;  /* 0x00069c1101007387 */ /* 0x000fe20000100800 */
[-C--:B0-----:R-:W-:Y:S02]  /*11730*/  LEA.HI.X.SX32 R69, R40, R93.reuse, 0x1, P6 ;  /* 0x0000005d28457211 */ /* 0x081fe400030f0eff */
[C---:B------:R-:W-:Y:S01]  /*11740*/  LEA R40, P6, R19.reuse, R92, 0x1 ;  /* 0x0000005c13287211 */ /* 0x040fe200078c08ff */
[----:B------:R0:W-:Y:S03]  /*11750*/  STL [R1+0x698], R18 ;  /* 0x0006981201007387 */ /* 0x0001e60000100800 */
[----:B------:R-:W-:Y:S01]  /*11760*/  LEA.HI.X.SX32 R41, R19, R93, 0x1, P6 ;  /* 0x0000005d13297211 */ /* 0x000fe200030f0eff */
[----:B------:R-:W-:Y:S01]  /*11770*/  @P1 IMAD.MOV.U32 R19, RZ, RZ, R18 ;  /* 0x000000ffff131224 */ /* 0x000fe200078e0012 */
[----:B------:R1:W-:Y:S01]  /*11780*/  STL [R1+0x6a4], R68 ;  /* 0x0006a44401007387 */ /* 0x0003e20000100800 */
[----:B0-----:R-:W-:-:S03]  /*11790*/  @P1 IMAD.MOV.U32 R18, RZ, RZ, R17 ;  /* 0x000000ffff121224 */ /* 0x001fc600078e0011 */
[----:B------:R0:W-:Y:S04]  /*117a0*/  STL [R1+0x6a0], R69 ;  /* 0x0006a04501007387 */ /* 0x0001e80000100800 */
[----:B------:R-:W-:Y:S04]  /*117b0*/  STL [R1+0x6ac], R40 ;  /* 0x0006ac2801007387 */ /* 0x000fe80000100800 */
[----:B------:R-:W4:Y:S04]  /*117c0*/  @P1 LDG.E.U16 R50, desc[UR24][R18.64] ;  /* 0x0000001812321981 */ /* 0x000f28000c1e1500 */
[----:B------:R-:W4:Y:S01]  /*117d0*/  LDL.LU.64 R18, [R1+0xb68] ;  /* 0x000b680001127983 */ /* 0x000f220000300a00 */
[----:B------:R-:W-:-:S06]  /*117e0*/  PRMT R20, RZ, 0x7610, R20 ;  /* 0x00007610ff147816 */ /* 0x000fcc0000000014 */
[----:B------:R0:W4:Y:S01]  /*117f0*/  @P1 LDG.E.U16 R20, desc[UR24][R70.64] ;  /* 0x0000001846141981 */ /* 0x000122000c1e1500 */
[----:B------:R-:W-:Y:S02]  /*11800*/  PRMT R21, RZ, 0x7610, R21 ;  /* 0x00007610ff157816 */ /* 0x000fe40000000015 */
[----:B------:R-:W-:Y:S01]  /*11810*/  PRMT R51, RZ, 0x7610, R51 ;  /* 0x00007610ff337816 */ /* 0x000fe20000000033 */
[----:B------:R0:W-:Y:S04]  /*11820*/  STL [R1+0x6a8], R41 ;  /* 0x0006a82901007387 */ /* 0x0001e80000100800 */
[----:B------:R1:W4:Y:S01]  /*11830*/  @P1 LDG.E.U16 R21, desc[UR24][R68.64] ;  /* 0x0000001844151981 */ /* 0x000322000c1e1500 */
[----:B------:R-:W-:-:S03]  /*11840*/  PRMT R48, RZ, 0x7610, R48 ;  /* 0x00007610ff307816 */ /* 0x000fc60000000030 */
[----:B------:R-:W4:Y:S01]  /*11850*/  @P1 LDG.E.U16 R51, desc[UR24][R40.64] ;  /* 0x0000001828331981 */ /* 0x000f22000c1e1500 */
[----:B------:R-:W-:-:S05]  /*11860*/  SEL R16, R65, R16, !P2 ;  /* 0x0000001041107207 */ /* 0x000fca0005000000 */
[----:B------:R-:W-:Y:S01]  /*11870*/  IMAD R16, R16, UR7, RZ ;  /* 0x0000000710107c24 */ /* 0x000fe2000f8e02ff */
[----:B------:R-:W-:-:S04]  /*11880*/  SEL R14, R65, R14, !P2 ;  /* 0x0000000e410e7207 */ /* 0x000fc80005000000 */
[----:B0-----:R-:W-:Y:S01]  /*11890*/  LEA R70, P6, R16, R92, 0x1 ;  /* 0x0000005c10467211 */ /* 0x001fe200078c08ff */
[----:B------:R-:W-:Y:S01]  /*118a0*/  IMAD R14, R14, UR7, RZ ;  /* 0x000000070e0e7c24 */ /* 0x000fe2000f8e02ff */
[----:B------:R-:W-:Y:S02]  /*118b0*/  SEL R12, R65, R12, !P2 ;  /* 0x0000000c410c7207 */ /* 0x000fe40005000000 */
[----:B------:R-:W-:Y:S02]  /*118c0*/  LEA.HI.X.SX32 R71, R16, R93, 0x1, P6 ;  /* 0x0000005d10477211 */ /* 0x000fe400030f0eff */
[----:B------:R-:W-:Y:S01]  /*118d0*/  LEA R16, P6, R14, R92, 0x1 ;  /* 0x0000005c0e107211 */ /* 0x000fe200078c08ff */
[----:B------:R-:W-:-:S03]  /*118e0*/  IMAD R12, R12, UR7, RZ ;  /* 0x000000070c0c7c24 */ /* 0x000fc6000f8e02ff */
[----:B------:R-:W-:Y:S02]  /*118f0*/  LEA.HI.X.SX32 R17, R14, R93, 0x1, P6 ;  /* 0x0000005d0e117211 */ /* 0x000fe400030f0eff */
[----:B------:R-:W-:Y:S01]  /*11900*/  LEA R14, P6, R12, R92, 0x1 ;  /* 0x0000005c0c0e7211 */ /* 0x000fe200078c08ff */
[----:B------:R-:W-:Y:S01]  /*11910*/  STL [R1+0x6b4], R70 ;  /* 0x0006b44601007387 */ /* 0x000fe20000100800 */
[----:B--2---:R-:W-:-:S03]  /*11920*/  SEL R13, R65, R13, !P2 ;  /* 0x0000000d410d7207 */ /* 0x004fc60005000000 */
[----:B------:R-:W2:Y:S02]  /*11930*/  @P1 LDG.E.U16 R48, desc[UR24][R16.64] ;  /* 0x0000001810301981 */ /* 0x000ea4000c1e1500 */
[----:B------:R-:W-:Y:S02]  /*11940*/  IMAD R13, R13, UR7, RZ ;  /* 0x000000070d0d7c24 */ /* 0x000fe4000f8e02ff */
[----:B------:R-:W-:Y:S04]  /*11950*/  STL [R1+0x6b0], R71 ;  /* 0x0006b04701007387 */ /* 0x000fe80000100800 */
[----:B------:R-:W-:Y:S04]  /*11960*/  STL [R1+0x6bc], R16 ;  /* 0x0006bc1001007387 */ /* 0x000fe80000100800 */
[----:B------:R0:W-:Y:S04]  /*11970*/  STL [R1+0x6b8], R17 ;  /* 0x0006b81101007387 */ /* 0x0001e80000100800 */
[----:B------:R-:W-:Y:S01]  /*11980*/  STL [R1+0x6c4], R14 ;  /* 0x0006c40e01007387 */ /* 0x000fe20000100800 */
[----:B---3--:R-:W-:-:S05]  /*11990*/  SEL R15, R65, R15, !P2 ;  /* 0x0000000f410f7207 */ /* 0x008fca0005000000 */
[----:B-1----:R-:W-:Y:S01]  /*119a0*/  IMAD R68, R15, UR7, RZ ;  /* 0x000000070f447c24 */ /* 0x002fe2000f8e02ff */
[----:B------:R-:W-:Y:S02]  /*119b0*/  LEA.HI.X.SX32 R15, R12, R93, 0x1, P6 ;  /* 0x0000005d0c0f7211 */ /* 0x000fe400030f0eff */
[----:B------:R-:W-:-:S04]  /*119c0*/  LEA R12, P6, R13, R92, 0x1 ;  /* 0x0000005c0d0c7211 */ /* 0x000fc800078c08ff */
[----:B------:R-:W-:Y:S01]  /*119d0*/  LEA.HI.X.SX32 R13, R13, R93, 0x1, P6 ;  /* 0x0000005d0d0d7211 */ /* 0x000fe200030f0eff */
[----:B------:R1:W-:Y:S01]  /*119e0*/  STL [R1+0x6c0], R15 ;  /* 0x0006c00f01007387 */ /* 0x0003e20000100800 */
[----:B------:R-:W-:-:S03]  /*119f0*/  LEA R69, P6, R68, R92, 0x1 ;  /* 0x0000005c44457211 */ /* 0x000fc600078c08ff */
[----:B------:R-:W3:Y:S04]  /*11a00*/  LDL.LU.64 R40, [R1+0xb60] ;  /* 0x000b600001287983 */ /* 0x000ee80000300a00 */
[----:B------:R-:W-:Y:S04]  /*11a10*/  STL [R1+0x6cc], R12 ;  /* 0x0006cc0c01007387 */ /* 0x000fe80000100800 */
[----:B------:R1:W-:Y:S04]  /*11a20*/  STL [R1+0x6c8], R13 ;  /* 0x0006c80d01007387 */ /* 0x0003e80000100800 */
[----:B------:R-:W-:Y:S04]  /*11a30*/  STL [R1+0x6d4], R69 ;  /* 0x0006d44501007387 */ /* 0x000fe80000100800 */
[----:B0-----:R-:W2:Y:S01]  /*11a40*/  LDL.LU.64 R16, [R1+0xb58] ;  /* 0x000b580001107983 */ /* 0x001ea20000300a00 */
[----:B----4-:R-:W-:-:S02]  /*11a50*/  PRMT R18, RZ, 0x7610, R18 ;  /* 0x00007610ff127816 */ /* 0x010fc40000000012 */
[----:B------:R-:W-:-:S04]  /*11a60*/  PRMT R19, RZ, 0x7610, R19 ;  /* 0x00007610ff137816 */ /* 0x000fc80000000013 */
[----:B------:R0:W4:Y:S04]  /*11a70*/  @P1 LDG.E.U16 R18, desc[UR24][R70.64] ;  /* 0x0000001846121981 */ /* 0x000128000c1e1500 */
[----:B------:R-:W3:Y:S01]  /*11a80*/  @P1 LDG.E.U16 R19, desc[UR24][R14.64] ;  /* 0x000000180e131981 */ /* 0x000ee2000c1e1500 */
[----:B0-----:R-:W-:-:S05]  /*11a90*/  LEA.HI.X.SX32 R70, R68, R93, 0x1, P6 ;  /* 0x0000005d44467211 */ /* 0x001fca00030f0eff */
[----:B------:R0:W-:Y:S04]  /*11aa0*/  STL [R1+0x6d0], R70 ;  /* 0x0006d04601007387 */ /* 0x0001e80000100800 */
[----:B-1----:R-:W3:Y:S01]  /*11ab0*/  LDL.LU.64 R14, [R1+0xb50] ;  /* 0x000b5000010e7983 */ /* 0x002ee20000300a00 */
[----:B------:R-:W-:-:S06]  /*11ac0*/  PRMT R49, RZ, 0x7610, R49 ;  /* 0x00007610ff317816 */ /* 0x000fcc0000000031 */
[----:B------:R-:W3:Y:S04]  /*11ad0*/  @P1 LDG.E.U16 R49, desc[UR24][R12.64] ;  /* 0x000000180c311981 */ /* 0x000ee8000c1e1500 */
[----:B------:R-:W3:Y:S01]  /*11ae0*/  LDL.LU.64 R12, [R1+0xb48] ;  /* 0x000b4800010c7983 */ /* 0x000ee20000300a00 */
[----:B------:R-:W-:Y:S01]  /*11af0*/  ISETP.GT.U32.AND P6, PT, R91, R67, PT ;  /* 0x000000435b00720c */ /* 0x000fe20003fc4070 */
[----:B------:R-:W-:Y:S01]  /*11b00*/  @P1 IMAD.MOV.U32 R71, RZ, RZ, R70 ;  /* 0x000000ffff471224 */ /* 0x000fe200078e0046 */
[----:B------:R-:W-:Y:S01]  /*11b10*/  SEL R68, R65, R66, !P2 ;  /* 0x0000004241447207 */ /* 0x000fe20005000000 */
[----:B0-----:R-:W-:Y:S02]  /*11b20*/  @P1 IMAD.MOV.U32 R70, RZ, RZ, R69 ;  /* 0x000000ffff461224 */ /* 0x001fe400078e0045 */
[----:B------:R-:W-:-:S02]  /*11b30*/  IMAD.MOV.U32 R66, RZ, RZ, R11 ;  /* 0x000000ffff427224 */ /* 0x000fc400078e000b */
[----:B------:R-:W3:Y:S02]  /*11b40*/  LDL.LU R11, [R1+0xb44] ;  /* 0x000b4400010b7983 */ /* 0x000ee40000300800 */
[----:B------:R-:W-:-:S04]  /*11b50*/  @!P5 IMAD.MOV R66, RZ, RZ, -R66 ;  /* 0x000000ffff42d224 */ /* 0x000fc800078e0a42 */
[----:B------:R-:W-:Y:S01]  /*11b60*/  @!P6 IMAD.IADD R67, R67, 0x1, -R91 ;  /* 0x000000014343e824 */ /* 0x000fe200078e0a5b */
[----:B------:R-:W-:Y:S02]  /*11b70*/  SEL R66, R65, R66, !P2 ;  /* 0x0000004241427207 */ /* 0x000fe40005000000 */
[----:B------:R-:W-:Y:S02]  /*11b80*/  ISETP.GT.U32.AND P5, PT, R91, R64, PT ;  /* 0x000000405b00720c */ /* 0x000fe40003fa4070 */
[----:B------:R-:W-:Y:S01]  /*11b90*/  PRMT R46, RZ, 0x7610, R46 ;  /* 0x00007610ff2e7816 */ /* 0x000fe2000000002e */
[----:B------:R-:W-:Y:S02]  /*11ba0*/  IMAD R66, R66, UR7, RZ ;  /* 0x0000000742427c24 */ /* 0x000fe4000f8e02ff */
[----:B------:R-:W-:-:S05]  /*11bb0*/  @!P3 IMAD.MOV R67, RZ, RZ, -R67 ;  /* 0x000000ffff43b224 */ /* 0x000fca00078e0a43 */
[----:B------:R-:W-:-:S03]  /*11bc0*/  SEL R67, R65, R67, !P2 ;  /* 0x0000004341437207 */ /* 0x000fc60005000000 */
[----:B------:R-:W-:Y:S02]  /*11bd0*/  @!P5 IMAD.IADD R64, R64, 0x1, -R91 ;  /* 0x000000014040d824 */ /* 0x000fe400078e0a5b */
[----:B------:R-:W-:Y:S01]  /*11be0*/  IMAD R67, R67, UR7, RZ ;  /* 0x0000000743437c24 */ /* 0x000fe2000f8e02ff */
[----:B------:R-:W-:Y:S02]  /*11bf0*/  PRMT R47, RZ, 0x7610, R47 ;  /* 0x00007610ff2f7816 */ /* 0x000fe4000000002f */
[----:B------:R-:W-:Y:S02]  /*11c00*/  PRMT R44, RZ, 0x7610, R44 ;  /* 0x00007610ff2c7816 */ /* 0x000fe4000000002c */
[----:B------:R-:W-:Y:S02]  /*11c10*/  PRMT R45, RZ, 0x7610, R45 ;  /* 0x00007610ff2d7816 */ /* 0x000fe4000000002d */
[----:B--2---:R-:W-:-:S06]  /*11c20*/  PRMT R16, RZ, 0x7610, R16 ;  /* 0x00007610ff107816 */ /* 0x004fcc0000000010 */
[----:B------:R0:W2:Y:S02]  /*11c30*/  @P1 LDG.E.U16 R16, desc[UR24][R70.64] ;  /* 0x0000001846101981 */ /* 0x0000a4000c1e1500 */
[----:B0-----:R-:W-:-:S05]  /*11c40*/  IMAD R70, R68, UR7, RZ ;  /* 0x0000000744467c24 */ /* 0x001fca000f8e02ff */
[C---:B------:R-:W-:Y:S01]  /*11c50*/  LEA R69, P6, R70.reuse, R92, 0x1 ;  /* 0x0000005c46457211 */ /* 0x040fe200078c08ff */
[----:B------:R-:W-:Y:S02]  /*11c60*/  IMAD.MOV.U32 R68, RZ, RZ, R10 ;  /* 0x000000ffff447224 */ /* 0x000fe400078e000a */
[----:B------:R-:W2:Y:S01]  /*11c70*/  LDL.LU R10, [R1+0xb40] ;  /* 0x000b4000010a7983 */ /* 0x000ea20000300800 */
[----:B------:R-:W-:Y:S01]  /*11c80*/  LEA.HI.X.SX32 R70, R70, R93, 0x1, P6 ;  /* 0x0000005d46467211 */ /* 0x000fe200030f0eff */
[----:B------:R-:W-:Y:S02]  /*11c90*/  @!P4 IMAD.MOV R68, RZ, RZ, -R68 ;  /* 0x000000ffff44c224 */ /* 0x000fe400078e0a44 */
[----:B------:R-:W-:Y:S02]  /*11ca0*/  STL [R1+0x6dc], R69 ;  /* 0x0006dc4501007387 */ /* 0x000fe40000100800 */
[----:B------:R-:W-:Y:S02]  /*11cb0*/  @P1 IMAD.MOV.U32 R71, RZ, RZ, R70 ;  /* 0x000000ffff471224 */ /* 0x000fe400078e0046 */
[----:B------:R0:W-:Y:S01]  /*11cc0*/  STL [R1+0x6d8], R70 ;  /* 0x0006d84601007387 */ /* 0x0001e20000100800 */
[----:B------:R-:W-:Y:S01]  /*11cd0*/  SEL R68, R65, R68, !P2 ;  /* 0x0000004441447207 */ /* 0x000fe20005000000 */
[----:B0-----:R-:W-:Y:S01]  /*11ce0*/  @P1 IMAD.MOV.U32 R70, RZ, RZ, R69 ;  /* 0x000000ffff461224 */ /* 0x001fe200078e0045 */
[----:B------:R-:W-:-:S04]  /*11cf0*/  PRMT R17, RZ, 0x7610, R17 ;  /* 0x00007610ff117816 */ /* 0x000fc80000000011 */
[----:B------:R0:W2:Y:S01]  /*11d00*/  @P1 LDG.E.U16 R46, desc[UR24][R70.64] ;  /* 0x00000018462e1981 */ /* 0x0000a2000c1e1500 */
[----:B------:R-:W-:Y:S01]  /*11d10*/  IMAD R69, R68, UR7, RZ ;  /* 0x0000000744457c24 */ /* 0x000fe2000f8e02ff */
[----:B0-----:R-:W-:-:S04]  /*11d20*/  LEA R70, P3, R66, R92, 0x1 ;  /* 0x0000005c42467211 */ /* 0x001fc800078608ff */
[-C--:B------:R-:W-:Y:S01]  /*11d30*/  LEA.HI.X.SX32 R71, R66, R93.reuse, 0x1, P3 ;  /* 0x0000005d42477211 */ /* 0x080fe200018f0eff */
[----:B------:R-:W-:Y:S01]  /*11d40*/  STL [R1+0x6e4], R70 ;  /* 0x0006e44601007387 */ /* 0x000fe20000100800 */
[----:B------:R-:W-:Y:S02]  /*11d50*/  LEA R68, P4, R69, R92, 0x1 ;  /* 0x0000005c45447211 */ /* 0x000fe400078808ff */
[----:B------:R-:W-:Y:S01]  /*11d60*/  ISETP.GT.U32.AND P3, PT, R91, R64, PT ;  /* 0x000000405b00720c */ /* 0x000fe20003f64070 */
[----:B------:R0:W-:Y:S04]  /*11d70*/  STL [R1+0x6e0], R71 ;  /* 0x0006e04701007387 */ /* 0x0001e80000100800 */
[----:B------:R0:W2:Y:S01]  /*11d80*/  @P1 LDG.E.U16 R17, desc[UR24][R70.64] ;  /* 0x0000001846111981 */ /* 0x0000a2000c1e1500 */
[----:B------:R-:W-:-:S02]  /*11d90*/  LEA.HI.X.SX32 R69, R69, R93, 0x1, P4 ;  /* 0x0000005d45457211 */ /* 0x000fc400020f0eff */
[----:B------:R-:W-:Y:S02]  /*11da0*/  LEA R66, P5, R67, R92, 0x1 ;  /* 0x0000005c43427211 */ /* 0x000fe400078a08ff */
[----:B---3--:R-:W-:Y:S01]  /*11db0*/  PRMT R14, RZ, 0x7610, R14 ;  /* 0x00007610ff0e7816 */ /* 0x008fe2000000000e */
[----:B------:R1:W-:Y:S01]  /*11dc0*/  STL [R1+0x6ec], R68 ;  /* 0x0006ec4401007387 */ /* 0x0003e20000100800 */
[----:B0-----:R-:W-:-:S03]  /*11dd0*/  LOP3.LUT R71, R90, 0xcc, RZ, 0xfc, !PT ;  /* 0x000000cc5a477812 */ /* 0x001fc600078efcff */
[----:B------:R1:W3:Y:S01]  /*11de0*/  @P1 LDG.E.U16 R47, desc[UR24][R68.64] ;  /* 0x00000018442f1981 */ /* 0x0002e2000c1e1500 */
[----:B------:R-:W-:Y:S01]  /*11df0*/  ISETP.GE.AND P4, PT, R71, RZ, PT ;  /* 0x000000ff4700720c */ /* 0x000fe20003f86270 */
[----:B------:R-:W-:Y:S01]  /*11e00*/  @!P3 IMAD.IADD R64, R64, 0x1, -R91 ;  /* 0x000000014040b824 */ /* 0x000fe200078e0a5b */
[----:B------:R-:W-:Y:S01]  /*11e10*/  LEA.HI.X.SX32 R67, R67, R93, 0x1, P5 ;  /* 0x0000005d43437211 */ /* 0x000fe200028f0eff */
[----:B------:R0:W-:Y:S01]  /*11e20*/  STL [R1+0x6f4], R66 ;  /* 0x0006f44201007387 */ /* 0x0001e20000100800 */
[----:B-1----:R-:W-:-:S03]  /*11e30*/  LOP3.LUT R68, R90, 0xce, RZ, 0xfc, !PT ;  /* 0x000000ce5a447812 */ /* 0x002fc600078efcff */
[----:B------:R0:W2:Y:S06]  /*11e40*/  @P1 LDG.E.U16 R14, desc[UR24][R66.64] ;  /* 0x00000018420e1981 */ /* 0x0000ac000c1e1500 */
[----:B------:R-:W-:Y:S01]  /*11e50*/  @!P4 IMAD.MOV R64, RZ, RZ, -R64 ;  /* 0x000000ffff40c224 */ /* 0x000fe200078e0a40 */
[----:B------:R-:W-:Y:S01]  /*11e60*/  STL [R1+0x6e8], R69 ;  /* 0x0006e84501007387 */ /* 0x000fe20000100800 */
[----:B0-----:R-:W-:-:S03]  /*11e70*/  IABS R66, R68 ;  /* 0x0000004400427213 */ /* 0x001fc60000000000 */
[----:B------:R0:W-:Y:S02]  /*11e80*/  STL [R1+0x6f0], R67 ;  /* 0x0006f04301007387 */ /* 0x0001e40000100800 */
[----:B0-----:R-:W-:Y:S01]  /*11e90*/  SEL R67, R65, R64, !P2 ;  /* 0x0000004041437207 */ /* 0x001fe20005000000 */
[----:B------:R-:W-:-:S04]  /*11ea0*/  IMAD.HI.U32 R64, R3, R66, RZ ;  /* 0x0000004203407227 */ /* 0x000fc800078e00ff */
[----:B------:R-:W-:Y:S02]  /*11eb0*/  IMAD.MOV R64, RZ, RZ, -R64 ;  /* 0x000000ffff407224 */ /* 0x000fe400078e0a40 */
[----:B------:R-:W-:Y:S02]  /*11ec0*/  IMAD R67, R67, UR7, RZ ;  /* 0x0000000743437c24 */ /* 0x000fe4000f8e02ff */
[----:B------:R-:W-:-:S03]  /*11ed0*/  IMAD R64, R91, R64, R66 ;  /* 0x000000405b407224 */ /* 0x000fc600078e0242 */
[----:B------:R-:W-:Y:S02]  /*11ee0*/  LEA R66, P3, R67, R92, 0x1 ;  /* 0x0000005c43427211 */ /* 0x000fe400078608ff */
[----:B------:R-:W-:Y:S02]  /*11ef0*/  ISETP.GT.U32.AND P5, PT, R91, R64, PT ;  /* 0x000000405b00720c */ /* 0x000fe40003fa4070 */
[----:B------:R-:W-:Y:S01]  /*11f00*/  LEA.HI.X.SX32 R67, R67, R93, 0x1, P3 ;  /* 0x0000005d43437211 */ /* 0x000fe200018f0eff */
[----:B------:R0:W-:Y:S04]  /*11f10*/  STL [R1+0x6fc], R66 ;  /* 0x0006fc4201007387 */ /* 0x0001e80000100800 */
[----:B------:R0:W2:Y:S04]  /*11f20*/  @P1 LDG.E.U16 R44, desc[UR24][R66.64] ;  /* 0x00000018422c1981 */ /* 0x0000a8000c1e1500 */
[----:B------:R1:W-:Y:S02]  /*11f30*/  STL [R1+0x6f8], R67 ;  /* 0x0006f84301007387 */ /* 0x0003e40000100800 */
[----:B------:R-:W-:Y:S01]  /*11f40*/  @!P5 IMAD.IADD R64, R64, 0x1, -R91 ;  /* 0x000000014040d824 */ /* 0x000fe200078e0a5b */
[----:B0-----:R-:W-:-:S04]  /*11f50*/  LOP3.LUT R66, R90, 0xd4, RZ, 0xfc, !PT ;  /* 0x000000d45a427812 */ /* 0x001fc800078efcff */
[----:B-1----:R-:W-:Y:S02]  /*11f60*/  IABS R67, R66 ;  /* 0x0000004200437213 */ /* 0x002fe40000000000 */
[----:B------:R-:W-:Y:S02]  /*11f70*/  ISETP.GE.AND P3, PT, R66, RZ, PT ;  /* 0x000000ff4200720c */ /* 0x000fe40003f66270 */
[----:B------:R-:W-:Y:S01]  /*11f80*/  ISETP.GT.U32.AND P5, PT, R91, R64, PT ;  /* 0x000000405b00720c */ /* 0x000fe20003fa4070 */
[----:B------:R-:W-:-:S04]  /*11f90*/  IMAD.HI.U32 R66, R3, R67, RZ ;  /* 0x0000004303427227 */ /* 0x000fc800078e00ff */
[----:B------:R-:W-:-:S04]  /*11fa0*/  IMAD.MOV R66, RZ, RZ, -R66 ;  /* 0x000000ffff427224 */ /* 0x000fc800078e0a42 */
[----:B------:R-:W-:-:S04]  /*11fb0*/  IMAD R66, R91, R66, R67 ;  /* 0x000000425b427224 */ /* 0x000fc800078e0243 */
[----:B------:R-:W-:Y:S01]  /*11fc0*/  @!P5 IMAD.IADD R64, R64, 0x1, -R91 ;  /* 0x000000014040d824 */ /* 0x000fe200078e0a5b */
[----:B------:R-:W-:Y:S02]  /*11fd0*/  ISETP.GT.U32.AND P5, PT, R91, R66, PT ;  /* 0x000000425b00720c */ /* 0x000fe40003fa4070 */
[----:B------:R-:W-:Y:S02]  /*11fe0*/  LOP3.LUT R67, R90, 0xd6, RZ, 0xfc, !PT ;  /* 0x000000d65a437812 */ /* 0x000fe400078efcff */
[----:B------:R-:W-:Y:S02]  /*11ff0*/  ISETP.GE.AND P4, PT, R68, RZ, PT ;  /* 0x000000ff4400720c */ /* 0x000fe40003f86270 */
[----:B------:R-:W-:-:S05]  /*12000*/  IABS R68, R67 ;  /* 0x0000004300447213 */ /* 0x000fca0000000000 */
[----:B------:R-:W-:Y:S02]  /*12010*/  IMAD.MOV.U32 R69, RZ, RZ, R68 ;  /* 0x000000ffff457224 */ /* 0x000fe400078e0044 */
[----:B------:R-:W-:Y:S02]  /*12020*/  IMAD.MOV.U32 R68, RZ, RZ, R64 ;  /* 0x000000ffff447224 */ /* 0x000fe400078e0040 */
[----:B------:R-:W-:Y:S02]  /*12030*/  @!P5 IMAD.IADD R66, R66, 0x1, -R91 ;  /* 0x000000014242d824 */ /* 0x000fe400078e0a5b */
[----:B------:R-:W-:Y:S02]  /*12040*/  @!P4 IMAD.MOV R68, RZ, RZ, -R68 ;  /* 0x000000ffff44c224 */ /* 0x000fe400078e0a44 */
[----:B------:R-:W-:Y:S01]  /*12050*/  IMAD.HI.U32 R64, R3, R69, RZ ;  /* 0x0000004503407227 */ /* 0x000fe200078e00ff */
[----:B------:R-:W-:-:S03]  /*12060*/  ISETP.GT.U32.AND P4, PT, R91, R66, PT ;  /* 0x000000425b00720c */ /* 0x000fc60003f84070 */
[----:B------:R-:W-:-:S04]  /*12070*/  IMAD.MOV R64, RZ, RZ, -R64 ;  /* 0x000000ffff407224 */ /* 0x000fc800078e0a40 */
[----:B------:R-:W-:-:S06]  /*12080*/  IMAD R64, R91, R64, R69 ;  /* 0x000000405b407224 */ /* 0x000fcc00078e0245 */
[----:B------:R-:W-:Y:S01]  /*12090*/  @!P4 IMAD.IADD R66, R66, 0x1, -R91 ;  /* 0x000000014242c824 */ /* 0x000fe200078e0a5b */
[----:B------:R-:W-:Y:S02]  /*120a0*/  ISETP.GT.U32.AND P4, PT, R91, R64, PT ;  /* 0x000000405b00720c */ /* 0x000fe40003f84070 */
[----:B------:R-:W-:Y:S01]  /*120b0*/  SEL R68, R65, R68, !P2 ;  /* 0x0000004441447207 */ /* 0x000fe20005000000 */
[----:B------:R-:W-:-:S04]  /*120c0*/  @!P3 IMAD.MOV R66, RZ, RZ, -R66 ;  /* 0x000000ffff42b224 */ /* 0x000fc800078e0a42 */
[----:B------:R-:W-:Y:S01]  /*120d0*/  IMAD R69, R68, UR7, RZ ;  /* 0x0000000744457c24 */ /* 0x000fe2000f8e02ff */
[----:B------:R-:W-:-:S05]  /*120e0*/  SEL R66, R65, R66, !P2 ;  /* 0x0000004241427207 */ /* 0x000fca0005000000 */
[----:B------:R-:W-:Y:S01]  /*120f0*/  @!P4 IMAD.IADD R64, R64, 0x1, -R91 ;  /* 0x000000014040c824 */ /* 0x000fe200078e0a5b */
[----:B------:R-:W-:-:S04]  /*12100*/  LEA R68, P5, R69, R92, 0x1 ;  /* 0x0000005c45447211 */ /* 0x000fc800078a08ff */
[----:B------:R-:W-:Y:S02]  /*12110*/  ISETP.GT.U32.AND P3, PT, R91, R64, PT ;  /* 0x000000405b00720c */ /* 0x000fe40003f64070 */
[----:B------:R-:W-:Y:S02]  /*12120*/  LEA.HI.X.SX32 R69, R69, R93, 0x1, P5 ;  /* 0x0000005d45457211 */ /* 0x000fe400028f0eff */
[----:B------:R-:W-:Y:S01]  /*12130*/  ISETP.GE.AND P5, PT, R67, RZ, PT ;  /* 0x000000ff4300720c */ /* 0x000fe20003fa6270 */
[----:B------:R-:W-:Y:S01]  /*12140*/  IMAD R67, R66, UR7, RZ ;  /* 0x0000000742437c24 */ /* 0x000fe2000f8e02ff */
[----:B------:R-:W-:-:S04]  /*12150*/  PRMT R15, RZ, 0x7610, R15 ;  /* 0x00007610ff0f7816 */ /* 0x000fc8000000000f */
[C---:B------:R-:W-:Y:S01]  /*12160*/  LEA R66, P4, R67.reuse, R92, 0x1 ;  /* 0x0000005c43427211 */ /* 0x040fe200078808ff */
[----:B------:R0:W-:Y:S02]  /*12170*/  STL [R1+0x704], R68 ;  /* 0x0007044401007387 */ /* 0x0001e40000100800 */
[----:B------:R-:W-:Y:S01]  /*12180*/  @!P3 IMAD.IADD R64, R64, 0x1, -R91 ;  /* 0x000000014040b824 */ /* 0x000fe200078e0a5b */
[----:B------:R-:W-:Y:S01]  /*12190*/  LEA.HI.X.SX32 R67, R67, R93, 0x1, P4 ;  /* 0x0000005d43437211 */ /* 0x000fe200020f0eff */
[----:B------:R0:W3:Y:S02]  /*121a0*/  @P1 LDG.E.U16 R15, desc[UR24][R68.64] ;  /* 0x00000018440f1981 */ /* 0x0000e4000c1e1500 */
[----:B------:R-:W-:Y:S02]  /*121b0*/  @!P5 IMAD.MOV R64, RZ, RZ, -R64 ;  /* 0x000000ffff40d224 */ /* 0x000fe400078e0a40 */
[----:B------:R-:W-:Y:S04]  /*121c0*/  STL [R1+0x700], R69 ;  /* 0x0007004501007387 */ /* 0x000fe80000100800 */
[----:B------:R1:W3:Y:S01]  /*121d0*/  @P1 LDG.E.U16 R45, desc[UR24][R66.64] ;  /* 0x00000018422d1981 */ /* 0x0002e2000c1e1500 */
[----:B0-----:R-:W-:-:S03]  /*121e0*/  LOP3.LUT R68, R90, 0xdc, RZ, 0xfc, !PT ;  /* 0x000000dc5a447812 */ /* 0x001fc600078efcff */
[----:B------:R1:W-:Y:S04]  /*121f0*/  STL [R1+0x70c], R66 ;  /* 0x00070c4201007387 */ /* 0x0003e80000100800 */
[----:B------:R0:W-:Y:S01]  /*12200*/  STL [R1+0x708], R67 ;  /* 0x0007084301007387 */ /* 0x0001e20000100800 */
[----:B-1----:R-:W-:Y:S02]  /*12210*/  IABS R66, R68 ;  /* 0x0000004400427213 */ /* 0x002fe40000000000 */
[----:B0-----:R-:W-:-:S03]  /*12220*/  SEL R67, R65, R64, !P2 ;  /* 0x0000004041437207 */ /* 0x001fc60005000000 */
[----:B------:R-:W-:-:S04]  /*12230*/  IMAD.HI.U32 R64, R3, R66, RZ ;  /* 0x0000004203407227 */ /* 0x000fc800078e00ff */
[----:B------:R-:W-:Y:S02]  /*12240*/  IMAD.MOV R64, RZ, RZ, -R64 ;  /* 0x000000ffff407224 */ /* 0x000fe400078e0a40 */
[----:B------:R-:W-:Y:S02]  /*12250*/  IMAD R67, R67, UR7, RZ ;  /* 0x0000000743437c24 */ /* 0x000fe4000f8e02ff */
[----:B------:R-:W-:-:S03]  /*12260*/  IMAD R64, R91, R64, R66 ;  /* 0x000000405b407224 */ /* 0x000fc600078e0242 */
[----:B------:R-:W-:Y:S02]  /*12270*/  LEA R66, P3, R67, R92, 0x1 ;  /* 0x0000005c43427211 */ /* 0x000fe400078608ff */
[----:B------:R-:W-:Y:S02]  /*12280*/  ISETP.GT.U32.AND P5, PT, R91, R64, PT ;  /* 0x000000405b00720c */ /* 0x000fe40003fa4070 */
[----:B------:R-:W-:Y:S02]  /*12290*/  PRMT R12, RZ, 0x7610, R12 ;  /* 0x00007610ff0c7816 */ /* 0x000fe4000000000c */
[----:B------:R-:W-:Y:S01]  /*122a0*/  LEA.HI.X.SX32 R67, R67, R93, 0x1, P3 ;  /* 0x0000005d43437211 */ /* 0x000fe200018f0eff */
[----:B------:R0:W-:Y:S04]  /*122b0*/  STL [R1+0x714], R66 ;  /* 0x0007144201007387 */ /* 0x0001e80000100800 */
[----:B------:R0:W3:Y:S04]  /*122c0*/  @P1 LDG.E.U16 R12, desc[UR24][R66.64] ;  /* 0x00000018420c1981 */ /* 0x0000e8000c1e1500 */
[----:B------:R1:W-:Y:S01]  /*122d0*/  STL [R1+0x710], R67 ;  /* 0x0007104301007387 */ /* 0x0003e20000100800 */
        /* <DEDUP_REMOVED lines=34> */
[C---:B------:R-:W-:Y:S02]  /*12500*/  LEA R66, P4, R67.reuse, R92, 0x1 ;  /* 0x0000005c43427211 */ /* 0x040fe400078808ff */
[----:B------:R-:W-:Y:S01]  /*12510*/  PRMT R13, RZ, 0x7610, R13 ;  /* 0x00007610ff0d7816 */ /* 0x000fe2000000000d */
[----:B------:R0:W-:Y:S01]  /*12520*/  STL [R1+0x71c], R68 ;  /* 0x00071c4401007387 */ /* 0x0001e20000100800 */
[----:B------:R-:W-:Y:S01]  /*12530*/  LEA.HI.X.SX32 R67, R67, R93, 0x1, P4 ;  /* 0x0000005d43437211 */ /* 0x000fe200020f0eff */
[----:B------:R-:W-:Y:S02]  /*12540*/  @!P3 IMAD.IADD R64, R64, 0x1, -R91 ;  /* 0x000000014040b824 */ /* 0x000fe400078e0a5b */
        /* <DEDUP_REMOVED lines=40> */
[----:B------:R-:W-:Y:S01]  /*127d0*/  IMAD R64, R91, R64, R69 ;  /* 0x000000405b407224 */ /* 0x000fe200078e0245 */
[----:B------:R-:W-:-:S05]  /*127e0*/  SEL R68, R65, R68, !P2 ;  /* 0x0000004441447207 */ /* 0x000fca0005000000 */
[----:B------:R-:W-:Y:S01]  /*127f0*/  @!P4 IMAD.IADD R66, R66, 0x1, -R91 ;  /* 0x000000014242c824 */ /* 0x000fe200078e0a5b */
[----:B------:R-:W-:Y:S01]  /*12800*/  ISETP.GT.U32.AND P4, PT, R91, R64, PT ;  /* 0x000000405b00720c */ /* 0x000fe20003f84070 */
[----:B------:R-:W-:Y:S02]  /*12810*/  IMAD R69, R68, UR7, RZ ;  /* 0x0000000744457c24 */ /* 0x000fe4000f8e02ff */
[----:B------:R-:W-:-:S03]  /*12820*/  @!P3 IMAD.MOV R66, RZ, RZ, -R66 ;  /* 0x000000ffff42b224 */ /* 0x000fc600078e0a42 */
[----:B------:R-:W-:Y:S02]  /*12830*/  LEA R68, P5, R69, R92, 0x1 ;  /* 0x0000005c45447211 */ /* 0x000fe400078a08ff */
[----:B------:R-:W-:Y:S02]  /*12840*/  SEL R66, R65, R66, !P2 ;  /* 0x0000004241427207 */ /* 0x000fe40005000000 */
[----:B------:R-:W-:-:S03]  /*12850*/  LEA.HI.X.SX32 R69, R69, R93, 0x1, P5 ;  /* 0x0000005d45457211 */ /* 0x000fc600028f0eff */
[----:B------:R-:W-:Y:S01]  /*12860*/  @!P4 IMAD.IADD R64, R64, 0x1, -R91 ;  /* 0x000000014040c824 */ /* 0x000fe200078e0a5b */
[----:B------:R-:W-:Y:S01]  /*12870*/  ISETP.GE.AND P5, PT, R67, RZ, PT ;  /* 0x000000ff4300720c */ /* 0x000fe20003fa6270 */
[----:B------:R-:W-:-:S03]  /*12880*/  IMAD R67, R66, UR7, RZ ;  /* 0x0000000742437c24 */ /* 0x000fc6000f8e02ff */
[----:B------:R-:W-:Y:S02]  /*12890*/  ISETP.GT.U32.AND P3, PT, R91, R64, PT ;  /* 0x000000405b00720c */ /* 0x000fe40003f64070 */
[----:B--2---:R-:W-:Y:S02]  /*128a0*/  PRMT R10, RZ, 0x7610, R10 ;  /* 0x00007610ff0a7816 */ /* 0x004fe4000000000a */
[C---:B------:R-:W-:Y:S02]  /*128b0*/  LEA R66, P4, R67.reuse, R92, 0x1 ;  /* 0x0000005c43427211 */ /* 0x040fe400078808ff */
[----:B------:R-:W-:Y:S01]  /*128c0*/  PRMT R40, RZ, 0x7610, R40 ;  /* 0x00007610ff287816 */ /* 0x000fe20000000028 */
[----:B------:R0:W-:Y:S01]  /*128d0*/  STL [R1+0x734], R68 ;  /* 0x0007344401007387 */ /* 0x0001e20000100800 */
[----:B------:R-:W-:-:S03]  /*128e0*/  LEA.HI.X.SX32 R67, R67, R93, 0x1, P4 ;  /* 0x0000005d43437211 */ /* 0x000fc600020f0eff */
[----:B------:R0:W2:Y:S02]  /*128f0*/  @P1 LDG.E.U16 R10, desc[UR24][R68.64] ;  /* 0x00000018440a1981 */ /* 0x0000a4000c1e1500 */
[----:B------:R-:W-:Y:S02]  /*12900*/  @!P3 IMAD.IADD R64, R64, 0x1, -R91 ;  /* 0x000000014040b824 */ /* 0x000fe400078e0a5b */
[----:B------:R-:W-:Y:S04]  /*12910*/  STL [R1+0x730], R69 ;  /* 0x0007304501007387 */ /* 0x000fe80000100800 */
[----:B------:R1:W2:Y:S01]  /*12920*/  @P1 LDG.E.U16 R40, desc[UR24][R66.64] ;  /* 0x0000001842281981 */ /* 0x0002a2000c1e1500 */
[----:B0-----:R-:W-:-:S03]  /*12930*/  LOP3.LUT R68, R90, 0xfc, RZ, 0xfc, !PT ;  /* 0x000000fc5a447812 */ /* 0x001fc600078efcff */
[----:B------:R1:W-:Y:S01]  /*12940*/  STL [R1+0x73c], R66 ;  /* 0x00073c4201007387 */ /* 0x0003e20000100800 */
[----:B------:R-:W-:-:S03]  /*12950*/  @!P5 IMAD.MOV R64, RZ, RZ, -R64 ;  /* 0x000000ffff40d224 */ /* 0x000fc600078e0a40 */
[----:B------:R0:W-:Y:S01]  /*12960*/  STL [R1+0x738], R67 ;  /* 0x0007384301007387 */ /* 0x0001e20000100800 */
[----:B-1----:R-:W-:-:S05]  /*12970*/  IABS R66, R68 ;  /* 0x0000004400427213 */ /* 0x002fca0000000000 */
[----:B0-----:R-:W-:Y:S01]  /*12980*/  IMAD.MOV.U32 R67, RZ, RZ, R66 ;  /* 0x000000ffff437224 */ /* 0x001fe200078e0042 */
[----:B------:R-:W-:-:S03]  /*12990*/  SEL R66, R65, R64, !P2 ;  /* 0x0000004041427207 */ /* 0x000fc60005000000 */
[----:B------:R-:W-:-:S04]  /*129a0*/  IMAD.HI.U32 R64, R3, R67, RZ ;  /* 0x0000004303407227 */ /* 0x000fc800078e00ff */
[----:B------:R-:W-:Y:S02]  /*129b0*/  IMAD.MOV R64, RZ, RZ, -R64 ;  /* 0x000000ffff407224 */ /* 0x000fe400078e0a40 */
[----:B------:R-:W-:Y:S02]  /*129c0*/  IMAD R66, R66, UR7, RZ ;  /* 0x0000000742427c24 */ /* 0x000fe4000f8e02ff */
[----:B------:R-:W-:-:S03]  /*129d0*/  IMAD R71, R91, R64, R67 ;  /* 0x000000405b477224 */ /* 0x000fc600078e0243 */
[----:B------:R-:W-:-:S04]  /*129e0*/  LEA R64, P3, R66, R92, 0x1 ;  /* 0x0000005c42407211 */ /* 0x000fc800078608ff */
[----:B------:R-:W-:Y:S02]  /*129f0*/  LEA.HI.X.SX32 R66, R66, R93, 0x1, P3 ;  /* 0x0000005d42427211 */ /* 0x000fe400018f0eff */
[----:B------:R-:W-:Y:S01]  /*12a00*/  ISETP.GT.U32.AND P3, PT, R91, R71, PT ;  /* 0x000000475b00720c */ /* 0x000fe20003f64070 */
[----:B------:R-:W-:Y:S01]  /*12a10*/  STL [R1+0x744], R64 ;  /* 0x0007444001007387 */ /* 0x000fe20000100800 */
[----:B------:R-:W-:Y:S01]  /*12a20*/  PRMT R41, RZ, 0x7610, R41 ;  /* 0x00007610ff297816 */ /* 0x000fe20000000029 */
[----:B------:R-:W-:Y:S02]  /*12a30*/  @P1 IMAD.MOV.U32 R67, RZ, RZ, R66 ;  /* 0x000000ffff431224 */ /* 0x000fe400078e0042 */
[----:B------:R0:W-:Y:S02]  /*12a40*/  STL [R1+0x740], R66 ;  /* 0x0007404201007387 */ /* 0x0001e40000100800 */
[----:B0-----:R-:W-:Y:S01]  /*12a50*/  @P1 IMAD.MOV.U32 R66, RZ, RZ, R64 ;  /* 0x000000ffff421224 */ /* 0x001fe200078e0040 */
[----:B------:R-:W-:-:S05]  /*12a60*/  LOP3.LUT R64, R90, 0xfe, RZ, 0xfc, !PT ;  /* 0x000000fe5a407812 */ /* 0x000fca00078efcff */
[----:B------:R-:W-:Y:S01]  /*12a70*/  @!P3 IMAD.IADD R71, R71, 0x1, -R91 ;  /* 0x000000014747b824 */ /* 0x000fe200078e0a5b */
[----:B------:R0:W2:Y:S04]  /*12a80*/  @P1 LDG.E.U16 R41, desc[UR24][R66.64] ;  /* 0x0000001842291981 */ /* 0x0000a8000c1e1500 */
[----:B------:R-:W-:Y:S02]  /*12a90*/  ISETP.GT.U32.AND P3, PT, R91, R71, PT ;  /* 0x000000475b00720c */ /* 0x000fe40003f64070 */
[----:B0-----:R-:W-:-:S05]  /*12aa0*/  IABS R66, R64 ;  /* 0x0000004000427213 */ /* 0x001fca0000000000 */
[----:B------:R-:W-:Y:S01]  /*12ab0*/  IMAD.MOV.U32 R67, RZ, RZ, R66 ;  /* 0x000000ffff437224 */ /* 0x000fe200078e0042 */
[----:B------:R-:W-:-:S03]  /*12ac0*/  ISETP.GE.AND P4, PT, R68, RZ, PT ;  /* 0x000000ff4400720c */ /* 0x000fc60003f86270 */
[----:B------:R-:W-:Y:S01]  /*12ad0*/  IMAD.HI.U32 R66, R3, R67, RZ ;  /* 0x0000004303427227 */ /* 0x000fe200078e00ff */
[----:B------:R-:W-:-:S03]  /*12ae0*/  LOP3.LUT R69, R90, 0xee, RZ, 0xfc, !PT ;  /* 0x000000ee5a457812 */ /* 0x000fc600078efcff */
[----:B------:R-:W-:Y:S02]  /*12af0*/  IMAD.MOV R66, RZ, RZ, -R66 ;  /* 0x000000ffff427224 */ /* 0x000fe400078e0a42 */
[----:B------:R-:W-:Y:S02]  /*12b00*/  @!P3 IMAD.IADD R71, R71, 0x1, -R91 ;  /* 0x000000014747b824 */ /* 0x000fe400078e0a5b */
[----:B------:R-:W-:Y:S01]  /*12b10*/  IMAD R67, R91, R66, R67 ;  /* 0x000000425b437224 */ /* 0x000fe200078e0243 */
[----:B------:R-:W-:Y:S02]  /*12b20*/  LOP3.LUT R66, R90, 0xf6, RZ, 0xfc, !PT ;  /* 0x000000f65a427812 */ /* 0x000fe400078efcff */
[----:B------:R-:W-:Y:S01]  /*12b30*/  IABS R70, R69 ;  /* 0x0000004500467213 */ /* 0x000fe20000000000 */
[----:B------:R-:W-:Y:S01]  /*12b40*/  IMAD.MOV.U32 R90, RZ, RZ, R71 ;  /* 0x000000ffff5a7224 */ /* 0x000fe200078e0047 */
[----:B------:R-:W-:-:S03]  /*12b50*/  IABS R68, R66 ;  /* 0x0000004200447213 */ /* 0x000fc60000000000 */
[----:B------:R-:W-:Y:S02]  /*12b60*/  IMAD.MOV.U32 R73, RZ, RZ, R70 ;  /* 0x000000ffff497224 */ /* 0x000fe400078e0046 */
[----:B------:R-:W-:Y:S02]  /*12b70*/  @!P4 IMAD.MOV R90, RZ, RZ, -R90 ;  /* 0x000000ffff5ac224 */ /* 0x000fe400078e0a5a */
[----:B------:R-:W-:Y:S02]  /*12b80*/  IMAD.MOV.U32 R70, RZ, RZ, R68 ;  /* 0x000000ffff467224 */ /* 0x000fe400078e0044 */
[----:B------:R-:W-:Y:S01]  /*12b90*/  IMAD.HI.U32 R68, R3, R73, RZ ;  /* 0x0000004903447227 */ /* 0x000fe200078e00ff */
[----:B------:R-:W-:-:S03]  /*12ba0*/  SEL R90, R65, R90, !P2 ;  /* 0x0000005a415a7207 */ /* 0x000fc60005000000 */
[----:B------:R-:W-:Y:S02]  /*12bb0*/  IMAD.MOV R68, RZ, RZ, -R68 ;  /* 0x000000ffff447224 */ /* 0x000fe400078e0a44 */
[----:B------:R-:W-:Y:S02]  /*12bc0*/  IMAD R71, R90, UR7, RZ ;  /* 0x000000075a477c24 */ /* 0x000fe4000f8e02ff */
[----:B------:R-:W-:Y:S02]  /*12bd0*/  IMAD R90, R91, R68, R73 ;  /* 0x000000445b5a7224 */ /* 0x000fe400078e0249 */
[----:B------:R-:W-:Y:S01]  /*12be0*/  IMAD.HI.U32 R3, R3, R70, RZ ;  /* 0x0000004603037227 */ /* 0x000fe200078e00ff */
[C---:B------:R-:W-:Y:S01]  /*12bf0*/  ISETP.GT.U32.AND P5, PT, R91.reuse, R67, PT ;  /* 0x000000435b00720c */ /* 0x040fe20003fa4070 */
[----:B------:R-:W5:Y:S01]  /*12c00*/  LDL.LU R73, [R1+0xb3c] ;  /* 0x000b3c0001497983 */ /* 0x000f620000300800 */
[C---:B------:R-:W-:Y:S01]  /*12c10*/  ISETP.GT.U32.AND P4, PT, R91.reuse, R90, PT ;  /* 0x0000005a5b00720c */ /* 0x040fe20003f84070 */
[----:B------:R-:W-:Y:S01]  /*12c20*/  IMAD.MOV R3, RZ, RZ, -R3 ;  /* 0x000000ffff037224 */ /* 0x000fe200078e0a03 */
[----:B------:R-:W-:Y:S01]  /*12c30*/  PRMT R11, RZ, 0x7610, R11 ;  /* 0x00007610ff0b7816 */ /* 0x000fe2000000000b */
[----:B------:R-:W5:Y:S02]  /*12c40*/  LDL.LU R68, [R1+0xb38] ;  /* 0x000b380001447983 */ /* 0x000f640000300800 */
[----:B------:R-:W-:Y:S01]  /*12c50*/  IMAD R3, R91, R3, R70 ;  /* 0x000000035b037224 */ /* 0x000fe200078e0246 */
[----:B------:R-:W-:-:S04]  /*12c60*/  LEA R70, P3, R71, R92, 0x1 ;  /* 0x0000005c47467211 */ /* 0x000fc800078608ff */
[----:B------:R-:W-:Y:S02]  /*12c70*/  LEA.HI.X.SX32 R71, R71, R93, 0x1, P3 ;  /* 0x0000005d47477211 */ /* 0x000fe400018f0eff */
[----:B------:R-:W-:Y:S01]  /*12c80*/  ISETP.GT.U32.AND P3, PT, R91, R3, PT ;  /* 0x000000035b00720c */ /* 0x000fe20003f64070 */
[--C-:B------:R-:W-:Y:S02]  /*12c90*/  @!P4 IMAD.IADD R90, R90, 0x1, -R91.reuse ;  /* 0x000000015a5ac824 */ /* 0x100fe400078e0a5b */
[----:B------:R-:W-:Y:S01]  /*12ca0*/  @!P5 IMAD.IADD R67, R67, 0x1, -R91 ;  /* 0x000000014343d824 */ /* 0x000fe200078e0a5b */
[----:B------:R-:W4:Y:S02]  /*12cb0*/  @P1 LDG.E.U16 R11, desc[UR24][R70.64] ;  /* 0x00000018460b1981 */ /* 0x000f24000c1e1500 */
[C---:B------:R-:W-:Y:S02]  /*12cc0*/  ISETP.GT.U32.AND P5, PT, R91.reuse, R90, PT ;  /* 0x0000005a5b00720c */ /* 0x040fe40003fa4070 */
[----:B------:R-:W-:-:S02]  /*12cd0*/  ISETP.GT.U32.AND P6, PT, R91, R67, PT ;  /* 0x000000435b00720c */ /* 0x000fc40003fc4070 */
[----:B------:R-:W-:-:S03]  /*12ce0*/  ISETP.GE.AND P4, PT, R69, RZ, PT ;  /* 0x000000ff4500720c */ /* 0x000fc60003f86270 */
[----:B------:R-:W-:-:S05]  /*12cf0*/  @!P3 IMAD.IADD R3, R3, 0x1, -R91 ;  /* 0x000000010303b824 */ /* 0x000fca00078e0a5b */
[----:B------:R-:W-:Y:S01]  /*12d00*/  ISETP.GT.U32.AND P3, PT, R91, R3, PT ;  /* 0x000000035b00720c */ /* 0x000fe20003f64070 */
[--C-:B------:R-:W-:Y:S01]  /*12d10*/  @!P5 IMAD.IADD R90, R90, 0x1, -R91.reuse ;  /* 0x000000015a5ad824 */ /* 0x100fe200078e0a5b */
[----:B------:R-:W-:Y:S01]  /*12d20*/  ISETP.GE.AND P5, PT, R66, RZ, PT ;  /* 0x000000ff4200720c */ /* 0x000fe20003fa6270 */
[----:B------:R-:W-:Y:S01]  /*12d30*/  @!P6 IMAD.IADD R67, R67, 0x1, -R91 ;  /* 0x000000014343e824 */ /* 0x000fe200078e0a5b */
[----:B------:R-:W-:Y:S01]  /*12d40*/  ISETP.GE.AND P6, PT, R64, RZ, PT ;  /* 0x000000ff4000720c */ /* 0x000fe20003fc6270 */
[----:B------:R-:W-:-:S04]  /*12d50*/  IMAD.MOV.U32 R66, RZ, RZ, R90 ;  /* 0x000000ffff427224 */ /* 0x000fc800078e005a */
[----:B------:R-:W-:Y:S02]  /*12d60*/  @!P4 IMAD.MOV R66, RZ, RZ, -R66 ;  /* 0x000000ffff42c224 */ /* 0x000fe400078e0a42 */
[----:B------:R-:W-:Y:S02]  /*12d70*/  IMAD.MOV.U32 R90, RZ, RZ, R67 ;  /* 0x000000ffff5a7224 */ /* 0x000fe400078e0043 */
[----:B------:R-:W-:Y:S01]  /*12d80*/  @!P3 IMAD.IADD R3, R3, 0x1, -R91 ;  /* 0x000000010303b824 */ /* 0x000fe200078e0a5b */
[----:B------:R-:W-:-:S03]  /*12d90*/  SEL R91, R65, R66, !P2 ;  /* 0x00000042415b7207 */ /* 0x000fc60005000000 */
[----:B------:R-:W-:Y:S02]  /*12da0*/  @!P6 IMAD.MOV R90, RZ, RZ, -R90 ;  /* 0x000000ffff5ae224 */ /* 0x000fe400078e0a5a */
[----:B------:R-:W-:Y:S02]  /*12db0*/  @!P5 IMAD.MOV R3, RZ, RZ, -R3 ;  /* 0x000000ffff03d224 */ /* 0x000fe400078e0a03 */
[----:B------:R-:W-:Y:S01]  /*12dc0*/  IMAD R91, R91, UR7, RZ ;  /* 0x000000075b5b7c24 */ /* 0x000fe2000f8e02ff */
[C---:B------:R-:W-:Y:S02]  /*12dd0*/  SEL R90, R65.reuse, R90, !P2 ;  /* 0x0000005a415a7207 */ /* 0x040fe40005000000 */
[----:B------:R-:W-:Y:S02]  /*12de0*/  SEL R3, R65, R3, !P2 ;  /* 0x0000000341037207 */ /* 0x000fe40005000000 */
[C---:B------:R-:W-:Y:S01]  /*12df0*/  LEA R65, P2, R91.reuse, R92, 0x1 ;  /* 0x0000005c5b417211 */ /* 0x040fe200078408ff */
[----:B------:R-:W-:Y:S03]  /*12e00*/  STL [R1+0x574], R70 ;  /* 0x0005744601007387 */ /* 0x000fe60000100800 */
[----:B------:R-:W-:Y:S01]  /*12e10*/  LEA.HI.X.SX32 R66, R91, R93, 0x1, P2 ;  /* 0x0000005d5b427211 */ /* 0x000fe200010f0eff */
[----:B------:R0:W-:Y:S01]  /*12e20*/  STL [R1+0x570], R71 ;  /* 0x0005704701007387 */ /* 0x0001e20000100800 */
[----:B------:R-:W-:Y:S01]  /*12e30*/  PRMT R91, RZ, 0x7610, R91 ;  /* 0x00007610ff5b7816 */ /* 0x000fe2000000005b */
[----:B------:R-:W-:-:S02]  /*12e40*/  IMAD R3, R3, UR7, RZ ;  /* 0x0000000703037c24 */ /* 0x000fc4000f8e02ff */
[----:B------:R-:W-:Y:S01]  /*12e50*/  @P1 IMAD.MOV.U32 R67, RZ, RZ, R66 ;  /* 0x000000ffff431224 */ /* 0x000fe200078e0042 */
[----:B0-----:R-:W5:Y:S04]  /*12e60*/  LDL.LU.64 R70, [R1+0xb30] ;  /* 0x000b300001467983 */ /* 0x001f680000300a00 */
[----:B------:R-:W5:Y:S04]  /*12e70*/  LDL.LU R69, [R1+0xb2c] ;  /* 0x000b2c0001457983 */ /* 0x000f680000300800 */
[----:B------:R-:W5:Y:S04]  /*12e80*/  LDL.LU R64, [R1+0xb28] ;  /* 0x000b280001407983 */ /* 0x000f680000300800 */
[----:B------:R-:W-:Y:S04]  /*12e90*/  STL [R1+0x564], R65 ;  /* 0x0005644101007387 */ /* 0x000fe80000100800 */
[----:B------:R0:W-:Y:S02]  /*12ea0*/  STL [R1+0x560], R66 ;  /* 0x0005604201007387 */ /* 0x0001e40000100800 */
[----:B0-----:R-:W-:-:S02]  /*12eb0*/  @P1 IMAD.MOV.U32 R66, RZ, RZ, R65 ;  /* 0x000000ffff421224 */ /* 0x001fc400078e0041 */
[----:B------:R-:W-:-:S03]  /*12ec0*/  IMAD R65, R90, UR7, RZ ;  /* 0x000000075a417c24 */ /* 0x000fc6000f8e02ff */
[----:B------:R0:W4:Y:S01]  /*12ed0*/  @P1 LDG.E.U16 R91, desc[UR24][R66.64] ;  /* 0x00000018425b1981 */ /* 0x000122000c1e1500 */
[----:B------:R-:W-:Y:S02]  /*12ee0*/  PRMT R90, RZ, 0x7610, R90 ;  /* 0x00007610ff5a7816 */ /* 0x000fe4000000005a */
[----:B0-----:R-:W-:-:S04]  /*12ef0*/  LEA R66, P2, R3, R92, 0x1 ;  /* 0x0000005c03427211 */ /* 0x001fc800078408ff */
[-C--:B------:R-:W-:Y:S02]  /*12f00*/  LEA.HI.X.SX32 R67, R3, R93.reuse, 0x1, P2 ;  /* 0x0000005d03437211 */ /* 0x080fe400010f0eff */
[C---:B------:R-:W-:Y:S02]  /*12f10*/  LEA R92, P2, R65.reuse, R92, 0x1 ;  /* 0x0000005c415c7211 */ /* 0x040fe400078408ff */
[----:B------:R-:W-:Y:S01]  /*12f20*/  PRMT R3, RZ, 0x7610, R3 ;  /* 0x00007610ff037816 */ /* 0x000fe20000000003 */
[----:B------:R-:W4:Y:S01]  /*12f30*/  @P1 LDG.E.U16 R90, desc[UR24][R66.64] ;  /* 0x00000018425a1981 */ /* 0x000f22000c1e1500 */
[----:B------:R-:W-:-:S05]  /*12f40*/  LEA.HI.X.SX32 R93, R65, R93, 0x1, P2 ;  /* 0x0000005d415d7211 */ /* 0x000fca00010f0eff */
[----:B------:R0:W4:Y:S04]  /*12f50*/  @P1 LDG.E.U16 R3, desc[UR24][R92.64] ;  /* 0x000000185c031981 */ /* 0x000128000c1e1500 */
[----:B------:R-:W-:Y:S04]  /*12f60*/  STL [R1+0x56c], R66 ;  /* 0x00056c4201007387 */ /* 0x000fe80000100800 */
[----:B------:R1:W-:Y:S04]  /*12f70*/  STL [R1+0x568], R67 ;  /* 0x0005684301007387 */ /* 0x0003e80000100800 */
[----:B-1----:R1:W5:Y:S04]  /*12f80*/  LDL.LU.64 R66, [R1+0xb20] ;  /* 0x000b200001427983 */ /* 0x0023680000300a00 */
[----:B------:R1:W5:Y:S04]  /*12f90*/  LDL.LU R65, [R1+0xb1c] ;  /* 0x000b1c0001417983 */ /* 0x0003680000300800 */
[----:B------:R-:W-:Y:S04]  /*12fa0*/  STL [R1+0x55c], R92 ;  /* 0x00055c5c01007387 */ /* 0x000fe80000100800 */
[----:B------:R0:W-:Y:S02]  /*12fb0*/  STL [R1+0x558], R93 ;  /* 0x0005585d01007387 */ /* 0x0001e40000100800 */
[----:B0-----:R-:W-:-:S05]  /*12fc0*/  LOP3.LUT R93, R0, 0x40, RZ, 0x3c, !PT ;  /* 0x00000040005d7812 */ /* 0x001fca00078e3cff */
[----:B------:R0:W-:Y:S04]  /*12fd0*/  STS.U16 [R93+UR9+0x9e00], R62 ;  /* 0x009e003e5d007988 */ /* 0x0001e80008000409 */
        /* <DEDUP_REMOVED lines=12> */
[----:B------:R-:W-:Y:S04]  /*130a0*/  STS.U16 [R93+UR9+0xd200], R51 ;  /* 0x00d200335d007988 */ /* 0x000fe80008000409 */
[----:B------:R-:W-:Y:S04]  /*130b0*/  STS.U16 [R93+UR9+0xd600], R48 ;  /* 0x00d600305d007988 */ /* 0x000fe80008000409 */
[----:B------:R-:W-:Y:S04]  /*130c0*/  STS.U16 [R93+UR9+0xda00], R49 ;  /* 0x00da00315d007988 */ /* 0x000fe80008000409 */
[----:B------:R-:W-:Y:S04]  /*130d0*/  STS.U16 [R93+UR9+0xde00], R46 ;  /* 0x00de002e5d007988 */ /* 0x000fe80008000409 */
[----:B---3--:R-:W-:Y:S04]  /*130e0*/  STS.U16 [R93+UR9+0xe200], R47 ;  /* 0x00e2002f5d007988 */ /* 0x008fe80008000409 */
[----:B------:R-:W-:Y:S01]  /*130f0*/  STS.U16 [R93+UR9+0xe600], R44 ;  /* 0x00e6002c5d007988 */ /* 0x000fe20008000409 */
[----:B------:R-:W3:Y:S03]  /*13100*/  S2R R92, SR_TID.X ;  /* 0x00000000005c7919 */ /* 0x000ee60000002100 */
[----:B------:R-:W-:Y:S04]  /*13110*/  STS.U16 [R93+UR9+0xea00], R45 ;  /* 0x00ea002d5d007988 */ /* 0x000fe80008000409 */
[----:B------:R-:W-:Y:S04]  /*13120*/  STS.U16 [R93+UR9+0xee00], R42 ;  /* 0x00ee002a5d007988 */ /* 0x000fe80008000409 */
[----:B------:R-:W-:Y:S04]  /*13130*/  STS.U16 [R93+UR9+0xf200], R43 ;  /* 0x00f2002b5d007988 */ /* 0x000fe80008000409 */
[----:B--2---:R-:W-:Y:S04]  /*13140*/  STS.U16 [R93+UR9+0xf600], R40 ;  /* 0x00f600285d007988 */ /* 0x004fe80008000409 */
[----:B------:R-:W-:Y:S04]  /*13150*/  STS.U16 [R93+UR9+0xfa00], R41 ;  /* 0x00fa00295d007988 */ /* 0x000fe80008000409 */
[----:B0-----:R1:W5:Y:S04]  /*13160*/  LDL.LU R62, [R1+0xb18] ;  /* 0x000b1800013e7983 */ /* 0x0013680000300800 */
[----:B------:R1:W5:Y:S04]  /*13170*/  LDL.LU R63, [R1+0xb14] ;  /* 0x000b1400013f7983 */ /* 0x0003680000300800 */
        /* <DEDUP_REMOVED lines=9> */
[----:B----4-:R0:W-:Y:S04]  /*13210*/  STS.U16 [R93+UR9+0xfe00], R11 ;  /* 0x00fe000b5d007988 */ /* 0x0101e80008000409 */
[----:B------:R1:W5:Y:S04]  /*13220*/  LDL.LU R53, [R1+0xaec] ;  /* 0x000aec0001357983 */ /* 0x0003680000300800 */
[----:B------:R1:W5:Y:S01]  /*13230*/  LDL.LU R50, [R1+0xae8] ;  /* 0x000ae80001327983 */ /* 0x0003620000300800 */
[----:B0-----:R-:W-:-:S03]  /*13240*/  LOP3.LUT R11, R0, 0x60, RZ, 0x3c, !PT ;  /* 0x00000060000b7812 */ /* 0x001fc600078e3cff */
[----:B------:R1:W5:Y:S04]  /*13250*/  LDL.LU R51, [R1+0xae4] ;  /* 0x000ae40001337983 */ /* 0x0003680000300800 */
        /* <DEDUP_REMOVED lines=9> */
[----:B------:R1:W5:Y:S04]  /*132f0*/  LDL.LU R48, [R1+0xae0] ;  /* 0x000ae00001307983 */ /* 0x0003680000300800 */
        /* <DEDUP_REMOVED lines=8> */
[----:B------:R-:W-:Y:S04]  /*13380*/  STS.U16 [R11+UR9+0xb700], R27 ;  /* 0x00b7001b0b007988 */ /* 0x000fe80008000409 */
[----:B------:R1:W5:Y:S04]  /*13390*/  LDL.LU R45, [R1+0xacc] ;  /* 0x000acc00012d7983 */ /* 0x0003680000300800 */
[----:B------:R-:W-:Y:S04]  /*133a0*/  STS.U16 [R11+UR9+0xbb00], R24 ;  /* 0x00bb00180b007988 */ /* 0x000fe80008000409 */
[----:B------:R1:W5:Y:S04]  /*133b0*/  LDL.LU R42, [R1+0xac8] ;  /* 0x000ac800012a7983 */ /* 0x0003680000300800 */
[----:B------:R-:W-:Y:S04]  /*133c0*/  STS.U16 [R11+UR9+0xbf00], R25 ;  /* 0x00bf00190b007988 */ /* 0x000fe80008000409 */
[----:B------:R1:W5:Y:S04]  /*133d0*/  LDL.LU R43, [R1+0xac4] ;  /* 0x000ac400012b7983 */ /* 0x0003680000300800 */
[----:B------:R-:W-:Y:S04]  /*133e0*/  STS.U16 [R11+UR9+0xc300], R22 ;  /* 0x00c300160b007988 */ /* 0x000fe80008000409 */
[----:B------:R1:W5:Y:S04]  /*133f0*/  LDL.LU R40, [R1+0xac0] ;  /* 0x000ac00001287983 */ /* 0x0003680000300800 */
[----:B------:R-:W-:Y:S01]  /*13400*/  STS.U16 [R11+UR9+0xc700], R23 ;  /* 0x00c700170b007988 */ /* 0x000fe20008000409 */
[----:B---3--:R-:W-:-:S03]  /*13410*/  SHF.R.U32.HI R92, RZ, 0x5, R92 ;  /* 0x00000005ff5c7819 */ /* 0x008fc6000001165c */
[----:B------:R1:W5:Y:S04]  /*13420*/  LDL.LU R41, [R1+0xabc] ;  /* 0x000abc0001297983 */ /* 0x0003680000300800 */
[----:B------:R-:W-:Y:S04]  /*13430*/  STS.U16 [R11+UR9+0xcb00], R20 ;  /* 0x00cb00140b007988 */ /* 0x000fe80008000409 */
[----:B0-----:R1:W5:Y:S04]  /*13440*/  LDL.LU R38, [R1+0xab8] ;  /* 0x000ab80001267983 */ /* 0x0013680000300800 */
[----:B------:R-:W-:Y:S04]  /*13450*/  STS.U16 [R11+UR9+0xcf00], R21 ;  /* 0x00cf00150b007988 */ /* 0x000fe80008000409 */
[----:B--2---:R1:W5:Y:S04]  /*13460*/  LDL.LU R39, [R1+0xab4] ;  /* 0x000ab40001277983 */ /* 0x0043680000300800 */
[----:B------:R-:W-:Y:S04]  /*13470*/  STS.U16 [R11+UR9+0xd300], R18 ;  /* 0x00d300120b007988 */ /* 0x000fe80008000409 */
[----:B----4-:R1:W5:Y:S04]  /*13480*/  LDL.LU R36, [R1+0xab0] ;  /* 0x000ab00001247983 */ /* 0x0103680000300800 */
[----:B------:R-:W-:Y:S01]  /*13490*/  STS.U16 [R11+UR9+0xd700], R19 ;  /* 0x00d700130b007988 */ /* 0x000fe20008000409 */
[----:B------:R-:W-:-:S03]  /*134a0*/  ISETP.NE.U32.AND P1, PT, R92, RZ, PT ;  /* 0x000000ff5c00720c */ /* 0x000fc60003f25070 */
[----:B------:R1:W5:Y:S04]  /*134b0*/  LDL.LU R37, [R1+0xaac] ;  /* 0x000aac0001257983 */ /* 0x0003680000300800 */
[----:B------:R-:W-:Y:S01]  /*134c0*/  STS.U16 [R11+UR9+0xdb00], R16 ;  /* 0x00db00100b007988 */ /* 0x000fe20008000409 */
[----:B------:R-:W-:-:S03]  /*134d0*/  SHF.R.S32.HI R92, RZ, 0x1f, R8 ;  /* 0x0000001fff5c7819 */ /* 0x000fc60000011408 */
        /* <DEDUP_REMOVED lines=13> */
[----:B------:R0:W-:Y:S04]  /*135b0*/  STS.U16 [R11+UR9+0xf700], R91 ;  /* 0x00f7005b0b007988 */ /* 0x0001e80008000409 */
[----:B------:R1:W5:Y:S04]  /*135c0*/  LDL.LU R29, [R1+0xa8c] ;  /* 0x000a8c00011d7983 */ /* 0x0003680000300800 */
[----:B------:R1:W5:Y:S01]  /*135d0*/  LDL.LU R26, [R1+0xa88] ;  /* 0x000a8800011a7983 */ /* 0x0003620000300800 */
[----:B0-----:R-:W-:-:S02]  /*135e0*/  LEA.HI R91, R92, R8, RZ, 0x6 ;  /* 0x000000085c5b7211 */ /* 0x001fc400078f30ff */
[----:B------:R-:W-:Y:S01]  /*135f0*/  LOP3.LUT R92, R0, 0x60, RZ, 0x3c, !PT ;  /* 0x00000060005c7812 */ /* 0x000fe200078e3cff */
[----:B------:R1:W5:Y:S04]  /*13600*/  LDL.LU R27, [R1+0xa84] ;  /* 0x000a8400011b7983 */ /* 0x0003680000300800 */
[----:B------:R1:W5:Y:S04]  /*13610*/  LDL.LU R24, [R1+0xa80] ;  /* 0x000a800001187983 */ /* 0x0003680000300800 */
[----:B------:R1:W5:Y:S04]  /*13620*/  LDL.LU R25, [R1+0xa7c] ;  /* 0x000a7c0001197983 */ /* 0x0003680000300800 */
[----:B------:R1:W5:Y:S04]  /*13630*/  LDL.LU R22, [R1+0xa78] ;  /* 0x000a780001167983 */ /* 0x0003680000300800 */
[----:B------:R1:W5:Y:S04]  /*13640*/  LDL.LU R23, [R1+0xa74] ;  /* 0x000a740001177983 */ /* 0x0003680000300800 */
[----:B------:R0:W-:Y:S04]  /*13650*/  STS.U16 [R92+UR9+0xfb00], R90 ;  /* 0x00fb005a5c007988 */ /* 0x0001e80008000409 */
[----:B------:R1:W5:Y:S04]  /*13660*/  LDL.LU R20, [R1+0xa70] ;  /* 0x000a700001147983 */ /* 0x0003680000300800 */
[----:B------:R1:W5:Y:S01]  /*13670*/  LDL.LU R21, [R1+0xa6c] ;  /* 0x000a6c0001157983 */ /* 0x0003620000300800 */
[----:B0-----:R-:W-:-:S03]  /*13680*/  SHF.R.S32.HI R90, RZ, 0x6, R91 ;  /* 0x00000006ff5a7819 */ /* 0x001fc6000001145b */
[----:B------:R1:W5:Y:S04]  /*13690*/  LDL.LU R18, [R1+0xa68] ;  /* 0x000a680001127983 */ /* 0x0003680000300800 */
[----:B------:R1:W5:Y:S04]  /*136a0*/  LDL.LU R19, [R1+0xa64] ;  /* 0x000a640001137983 */ /* 0x0003680000300800 */
[----:B------:R0:W-:Y:S04]  /*136b0*/  STS.U16 [R92+UR9+0xff00], R3 ;  /* 0x00ff00035c007988 */ /* 0x0001e80008000409 */
[----:B------:R1:W5:Y:S04]  /*136c0*/  LDL.LU R16, [R1+0xa60] ;  /* 0x000a600001107983 */ /* 0x0003680000300800 */
[----:B------:R-:W2:Y:S01]  /*136d0*/  LDL.LU R93, [R1+0x2ac] ;  /* 0x0002ac00015d7983 */ /* 0x000ea20000300800 */
[----:B0-----:R-:W-:-:S03]  /*136e0*/  VIMNMX R3, PT, PT, R90, 0x1, !PT ;  /* 0x000000015a037848 */ /* 0x001fc60007fe0100 */
[----:B------:R1:W5:Y:S04]  /*136f0*/  LDL.LU R17, [R1+0xa5c] ;  /* 0x000a5c0001117983 */ /* 0x0003680000300800 */
[----:B------:R1:W5:Y:S01]  /*13700*/  LDL.LU R14, [R1+0xa58] ;  /* 0x000a5800010e7983 */ /* 0x0003620000300800 */
[----:B------:R-:W-:-:S03]  /*13710*/  VIADD R3, R3, 0xffffffff ;  /* 0xffffffff03037836 */ /* 0x000fc60000000000 */
[----:B------:R1:W5:Y:S01]  /*13720*/  LDL.LU R15, [R1+0xa54] ;  /* 0x000a5400010f7983 */ /* 0x0003620000300800 */
[----:B------:R-:W-:-:S03]  /*13730*/  ISETP.LT.OR P2, PT, R8, 0x40, P1 ;  /* 0x000000400800780c */ /* 0x000fc60000f41670 */
[----:B------:R1:W5:Y:S04]  /*13740*/  LDL.LU R12, [R1+0xa50] ;  /* 0x000a5000010c7983 */ /* 0x0003680000300800 */
[----:B------:R1:W5:Y:S01]  /*13750*/  LDL.LU R13, [R1+0xa4c] ;  /* 0x000a4c00010d7983 */ /* 0x0003620000300800 */
[----:B------:R-:W-:-:S03]  /*13760*/  IMAD.SHL.U32 R92, R9, 0x40, RZ ;  /* 0x00000040095c7824 */ /* 0x000fc600078e00ff */
[----:B------:R1:W5:Y:S04]  /*13770*/  LDL.LU R10, [R1+0xa48] ;  /* 0x000a4800010a7983 */ /* 0x0003680000300800 */
[----:B------:R1:W5:Y:S04]  /*13780*/  LDL.LU R11, [R1+0xa44] ;  /* 0x000a4400010b7983 */ /* 0x0003680000300800 */
[----:B------:R1:W5:Y:S04]  /*13790*/  LDL.LU R8, [R1+0xa40] ;  /* 0x000a400001087983 */ /* 0x0003680000300800 */
[----:B------:R1:W-:Y:S04]  /*137a0*/  STL [R1+0xa18], R3 ;  /* 0x000a180301007387 */ /* 0x0003e80000100800 */
[----:B------:R1:W5:Y:S01]  /*137b0*/  LDL.LU R9, [R1+0xa3c] ;  /* 0x000a3c0001097983 */ /* 0x0003620000300800 */
[----:B------:R0:W-:Y:S06]  /*137c0*/  MEMBAR.ALL.CTA ;  /* 0x0000000000007992 */ /* 0x0001ec0000008000 */
[----:B0-----:R-:W0:Y:S01]  /*137d0*/  FENCE.VIEW.ASYNC.S ;  /* 0x00000000000073c6 */ /* 0x001e220000000000 */
[----:B------:R-:W-:-:S02]  /*137e0*/  UIADD3 UR6, UPT, UPT, UR9, 0x10000, URZ ;  /* 0x0001000009067890 */ /* 0x000fc4000fffe0ff */
[----:B------:R-:W-:Y:S02]  /*137f0*/  UIADD3 UR7, UPT, UPT, UR9, 0x18000, URZ ;  /* 0x0001800009077890 */ /* 0x000fe4000fffe0ff */
[----:B------:R-:W-:Y:S02]  /*13800*/  USHF.R.U32.HI UR6, URZ, 0x4, UR6 ;  /* 0x00000004ff067899 */ /* 0x000fe40008011606 */
[----:B------:R-:W-:Y:S02]  /*13810*/  USHF.R.U32.HI UR7, URZ, 0x4, UR7 ;  /* 0x00000004ff077899 */ /* 0x000fe40008011607 */
[----:B------:R-:W-:Y:S02]  /*13820*/  USGXT.U32 UR13, UR6, 0xe ;  /* 0x0000000e060d789a */ /* 0x000fe40008000000 */
[----:B------:R-:W-:Y:S02]  /*13830*/  USGXT.U32 UR12, UR7, 0xe ;  /* 0x0000000e070c789a */ /* 0x000fe40008000000 */
[----:B------:R-:W-:-:S02]  /*13840*/  UIADD3 UR17, UP1, UPT, UR13, 0x2000080, URZ ;  /* 0x020000800d117890 */ /* 0x000fc4000ff3e0ff */
[----:B------:R-:W-:Y:S01]  /*13850*/  UIADD3 UR19, UP2, UPT, UR12, 0x2, URZ ;  /* 0x000000020c137890 */ /* 0x000fe2000ff5e0ff */
[----:B------:R-:W-:Y:S01]  /*13860*/  UMOV UR4, URZ ;  /* 0x000000ff00047c82 */ /* 0x000fe20008000000 */
[----:B------:R-:W-:Y:S01]  /*13870*/  UMOV UR5, URZ ;  /* 0x000000ff00057c82 */ /* 0x000fe20008000000 */
[----:B------:R-:W-:Y:S02]  /*13880*/  UIADD3.X UR18, UPT, UPT, UR4, 0x40004040, URZ, UP1, !UPT ;  /* 0x4000404004127890 */ /* 0x000fe40008ffe4ff */
[----:B------:R-:W-:Y:S01]  /*13890*/  UIADD3.X UR20, UPT, UPT, UR5, 0x40004040, URZ, UP2, !UPT ;  /* 0x4000404005147890 */ /* 0x000fe200097fe4ff */
[----:B0-----:R-:W-:Y:S01]  /*138a0*/  BAR.SYNC.DEFER_BLOCKING 0x0 ;  /* 0x0000000000007b1d */ /* 0x001fe20000010000 */
[----:B------:R-:W-:Y:S01]  /*138b0*/  ISETP.NE.U32.AND P3, PT, R3, RZ, PT ;  /* 0x000000ff0300720c */ /* 0x000fe20003f65070 */
[----:B--2---:R-:W-:-:S04]  /*138c0*/  IMAD.SHL.U32 R90, R93, 0x40, RZ ;  /* 0x000000405d5a7824 */ /* 0x004fc800078e00ff */
[----:B-1----:R-:W-:Y:S08]  /*138d0*/  @P2 BRA `(.L_x_6) ;  /* 0x0000000000dc2947 */ /* 0x002ff00003800000 */
[----:B------:R-:W-:Y:S02]  /*138e0*/  USHF.R.U32.HI UR7, URZ, 0x4, UR9 ;  /* 0x00000004ff077899 */ /* 0x000fe40008011609 */
[----:B------:R-:W-:Y:S02]  /*138f0*/  UIADD3 UR5, UPT, UPT, UR9, 0x8000, URZ ;  /* 0x0000800009057890 */ /* 0x000fe4000fffe0ff */
[----:B------:R-:W-:Y:S02]  /*13900*/  USGXT.U32 UR7, UR7, 0xe ;  /* 0x0000000e0707789a */ /* 0x000fe40008000000 */
[----:B------:R-:W-:Y:S02]  /*13910*/  USHF.R.U32.HI UR5, URZ, 0x4, UR5 ;  /* 0x00000004ff057899 */ /* 0x000fe40008011605 */
[----:B------:R-:W-:Y:S02]  /*13920*/  UIADD3 UR40, UP1, UPT, UR7, 0x2000080, URZ ;  /* 0x0200008007287890 */ /* 0x000fe4000ff3e0ff */
[----:B------:R-:W-:Y:S01]  /*13930*/  USGXT.U32 UR14, UR5, 0xe ;  /* 0x0000000e050e789a */ /* 0x000fe20008000000 */
[----:B------:R-:W-:Y:S01]  /*13940*/  UMOV UR4, URZ ;  /* 0x000000ff00047c82 */ /* 0x000fe20008000000 */
[----:B------:R-:W-:Y:S01]  /*13950*/  UMOV UR6, URZ ;  /* 0x000000ff00067c82 */ /* 0x000fe20008000000 */
[----:B------:R-:W-:-:S02]  /*13960*/  UIADD3.X UR41, UPT, UPT, UR4, 0x40004040, URZ, UP1, !UPT ;  /* 0x4000404004297890 */ /* 0x000fc40008ffe4ff */
[----:B------:R-:W-:Y:S01]  /*13970*/  UIADD3 UR42, UP1, UPT, UR14, 0x2, URZ ;  /* 0x000000020e2a7890 */ /* 0x000fe2000ff3e0ff */
[----:B------:R-:W-:Y:S01]  /*13980*/  UMOV UR4, UR11 ;  /* 0x0000000b00047c82 */ /* 0x000fe20008000000 */
[----:B------:R-:W-:Y:S02]  /*13990*/  UMOV UR5, URZ ;  /* 0x000000ff00057c82 */ /* 0x000fe40008000000 */
[----:B------:R-:W-:Y:S01]  /*139a0*/  UIADD3.X UR43, UPT, UPT, UR6, 0x40004040, URZ, UP1, !UPT ;  /* 0x40004040062b7890 */ /* 0x000fe20008ffe4ff */
[----:B------:R-:W-:Y:S01]  /*139b0*/  UMOV UR16, UR4 ;  /* 0x0000000400107c82 */ /* 0x000fe20008000000 */
[----:B------:R-:W-:Y:S02]  /*139c0*/  ULOP3.LUT UR4, UR7, 0x2000000, URZ, 0xfc, !UPT ;  /* 0x0200000007047892 */ /* 0x000fe4000f8efcff */
[----:B------:R-:W-:Y:S02]  /*139d0*/  UIADD3.64 UR6, UPT, UPT, UR40, 0x80, URZ ;  /* 0x0000008028067897 */ /* 0x000fe4000fffe0ff */
[----:B------:R-:W-:-:S02]  /*139e0*/  UIADD3.64 UR44, UPT, UPT, UR42, 0x2, URZ ;  /* 0x000000022a2c7897 */ /* 0x000fc4000fffe0ff */
[----:B------:R-:W-:Y:S02]  /*139f0*/  UIADD3.64 UR46, UPT, UPT, UR40, 0x100, URZ ;  /* 0x00000100282e7897 */ /* 0x000fe4000fffe0ff */
[----:B------:R-:W-:Y:S02]  /*13a00*/  UIADD3.64 UR48, UPT, UPT, UR42, 0x4, URZ ;  /* 0x000000042a307897 */ /* 0x000fe4000fffe0ff */
[----:B------:R-:W-:Y:S02]  /*13a10*/  UIADD3 UR21, UPT, UPT, UR8, 0x100, URZ ;  /* 0x0000010008157890 */ /* 0x000fe4000fffe0ff */
[----:B------:R-:W-:Y:S02]  /*13a20*/  UIADD3.64 UR50, UPT, UPT, UR40, 0x380, URZ ;  /* 0x0000038028327897 */ /* 0x000fe4000fffe0ff */
[----:B------:R-:W-:Y:S02]  /*13a30*/  UIADD3 UR58, UPT, UPT, UR8, 0x100, URZ ;  /* 0x00000100083a7890 */ /* 0x000fe4000fffe0ff */
[----:B------:R-:W-:-:S02]  /*13a40*/  UIADD3.64 UR52, UPT, UPT, UR40, 0x400, URZ ;  /* 0x0000040028347897 */ /* 0x000fc4000fffe0ff */
[----:B------:R-:W-:Y:S02]  /*13a50*/  UIADD3 UR59, UPT, UPT, UR8, 0x100, URZ ;  /* 0x00000100083b7890 */ /* 0x000fe4000fffe0ff */
[----:B------:R-:W-:Y:S01]  /*13a60*/  UIADD3.64 UR54, UPT, UPT, UR40, 0x480, URZ ;  /* 0x0000048028367897 */ /* 0x000fe2000fffe0ff */
[----:B------:R-:W-:Y:S01]  /*13a70*/  UMOV UR26, 0x0 ;  /* 0x00000000001a7882 */ /* 0x000fe20000000000 */
[----:B------:R-:W-:Y:S01]  /*13a80*/  UMOV UR27, 0x8408010 ;  /* 0x08408010001b7882 */ /* 0x000fe20000000000 */
[----:B------:R-:W-:Y:S01]  /*13a90*/  UIADD3 UR60, UPT, UPT, UR8, 0x100, URZ ;  /* 0x00000100083c7890 */ /* 0x000fe2000fffe0ff */
[----:B------:R-:W-:Y:S01]  /*13aa0*/  UMOV UR15, 0x40004040 ;  /* 0x40004040000f7882 */ /* 0x000fe20000000000 */
[----:B------:R-:W-:Y:S01]  /*13ab0*/  UIADD3.64 UR56, UPT, UPT, UR40, 0x500, URZ ;  /* 0x0000050028387897 */ /* 0x000fe2000fffe0ff */
[----:B------:R-:W-:Y:S01]  /*13ac0*/  UMOV UR5, 0x40004040 ;  /* 0x4000404000057882 */ /* 0x000fe20000000000 */
[----:B------:R-:W-:Y:S01]  /*13ad0*/  UMOV UR22, 0x0 ;  /* 0x0000000000167882 */ /* 0x000fe20000000000 */
[----:B------:R-:W-:Y:S01]  /*13ae0*/  UMOV UR23, 0x8408010 ;  /* 0x0840801000177882 */ /* 0x000fe20000000000 */
[----:B------:R-:W-:Y:S01]  /*13af0*/  UMOV UR30, 0x0 ;  /* 0x00000000001e7882 */ /* 0x000fe20000000000 */
[----:B------:R-:W-:Y:S01]  /*13b00*/  UMOV UR31, 0x8408010 ;  /* 0x08408010001f7882 */ /* 0x000fe20000000000 */
[----:B------:R0:W-:Y:S01]  /*13b10*/  UTCHMMA gdesc[UR4], gdesc[UR14], tmem[UR8], tmem[UR26], idesc[UR27], !UPT ;  /* 0x00ff1a0e040075ea */ /* 0x0001e2000f800008 */
[----:B------:R-:W-:Y:S01]  /*13b20*/  UMOV UR28, 0x0 ;  /* 0x00000000001c7882 */ /* 0x000fe20000000000 */
[----:B------:R-:W-:Y:S01]  /*13b30*/  UMOV UR29, 0x8408010 ;  /* 0x08408010001d7882 */ /* 0x000fe20000000000 */
[----:B------:R0:W-:Y:S01]  /*13b40*/  UTCHMMA gdesc[UR40], gdesc[UR42], tmem[UR8], tmem[UR22], idesc[UR23], UPT ;  /* 0x00ff162a280075ea */ /* 0x0001e2000b800008 */
        /* <DEDUP_REMOVED lines=8> */
[----:B------:R0:W-:Y:S01]  /*13bd0*/  UTCHMMA gdesc[UR50], gdesc[UR14], tmem[UR21], tmem[UR32], idesc[UR33], !UPT ;  /* 0x00ff200e320075ea */ /* 0x0001e2000f800015 */
[----:B------:R-:W-:Y:S01]  /*13be0*/  UMOV UR38, 0x0 ;  /* 0x0000000000267882 */ /* 0x000fe20000000000 */
[----:B------:R-:W-:Y:S01]  /*13bf0*/  UMOV UR39, 0x8408010 ;  /* 0x0840801000277882 */ /* 0x000fe20000000000 */
[----:B------:R0:W-:Y:S01]  /*13c00*/  UTCHMMA gdesc[UR52], gdesc[UR42], tmem[UR58], tmem[UR34], idesc[UR35], UPT ;  /* 0x00ff222a340075ea */ /* 0x0001e2000b80003a */
[----:B------:R0:W-:Y:S01]  /*13c10*/  UTCHMMA gdesc[UR54], gdesc[UR44], tmem[UR59], tmem[UR36], idesc[UR37], UPT ;  /* 0x00ff242c360075ea */ /* 0x0001e2000b80003b */
[----:B------:R0:W-:Y:S01]  /*13c20*/  UTCHMMA gdesc[UR56], gdesc[UR48], tmem[UR60], tmem[UR38], idesc[UR39], UPT ;  /* 0x00ff2630380075ea */ /* 0x0001e2000b80003c */
[----:B------:R0:W-:Y:S01]  /*13c30*/  UTCBAR [UR16], URZ ;  /* 0x000000ff100073e9 */ /* 0x0001e200080000ff */
[----:B------:R-:W-:Y:S01]  /*13c40*/  NOP ;  /* 0x0000000000007918 */ /* 0x000fe20000000000 */
.L_x_6:
[----:B------:R1:W-:Y:S01]  /*13c50*/  STL [R1+0x484], RZ ;  /* 0x000484ff01007387 */ /* 0x0003e20000100800 */
[----:B0-----:R-:W-:Y:S01]  /*13c60*/  UMOV UR14, UR17 ;  /* 0x00000011000e7c82 */ /* 0x001fe20008000000 */
[----:B------:R-:W-:Y:S01]  /*13c70*/  UMOV UR4, URZ ;  /* 0x000000ff00047c82 */ /* 0x000fe20008000000 */
[----:B------:R-:W-:Y:S01]  /*13c80*/  UMOV UR15, UR18 ;  /* 0x00000012000f7c82 */ /* 0x000fe20008000000 */
[----:B------:R-:W-:Y:S01]  /*13c90*/  UMOV UR16, UR19 ;  /* 0x0000001300107c82 */ /* 0x000fe20008000000 */
[----:B------:R-:W-:Y:S01]  /*13ca0*/  UMOV UR17, UR20 ;  /* 0x0000001400117c82 */ /* 0x000fe20008000000 */
[----:B------:R-:W-:Y:S05]  /*13cb0*/  @!P3 BRA `(.L_x_7) ;  /* 0x000001000084b947 */ /* 0x000fea0003800000 */
[----:B------:R-:W-:Y:S01]  /*13cc0*/  SHF.R.S32.HI R3, RZ, 0x1f, R90 ;  /* 0x0000001fff037819 */ /* 0x000fe2000001145a */
[----:B------:R-:W-:Y:S01]  /*13cd0*/  ULOP3.LUT UR18, UR13, 0x2000000, URZ, 0xfc, !UPT ;  /* 0x020000000d127892 */ /* 0x000fe2000f8efcff */
[----:B------:R-:W-:Y:S01]  /*13ce0*/  SHF.R.S32.HI R91, RZ, 0x1f, R92 ;  /* 0x0000001fff5b7819 */ /* 0x000fe2000001145c */
[----:B------:R-:W-:Y:S01]  /*13cf0*/  UIADD3.64 UR26, UPT, UPT, UR14, 0x80, URZ ;  /* 0x000000800e1a7897 */ /* 0x000fe2000fffe0ff */
[C---:B------:R-:W-:Y:S01]  /*13d00*/  SHF.L.U64.HI R3, R90.reuse, 0x1, R3 ;  /* 0x000000015a037819 */ /* 0x040fe20000010203 */
[----:B------:R-:W-:Y:S01]  /*13d10*/  IMAD.SHL.U32 R90, R90, 0x2, RZ ;  /* 0x000000025a5a7824 */ /* 0x000fe200078e00ff */
[C---:B------:R-:W-:Y:S01]  /*13d20*/  SHF.L.U64.HI R91, R92.reuse, 0x1, R91 ;  /* 0x000000015c5b7819 */ /* 0x040fe2000001025b */
[----:B------:R-:W-:Y:S01]  /*13d30*/  IMAD.SHL.U32 R92, R92, 0x2, RZ ;  /* 0x000000025c5c7824 */ /* 0x000fe200078e00ff */
[----:B------:R-:W-:Y:S02]  /*13d40*/  UIADD3.64 UR28, UPT, UPT, UR16, 0x2, URZ ;  /* 0x00000002101c7897 */ /* 0x000fe4000fffe0ff */
[----:B------:R-:W-:-:S02]  /*13d50*/  UIADD3.64 UR30, UPT, UPT, UR14, 0x100, URZ ;  /* 0x000001000e1e7897 */ /* 0x000fc4000fffe0ff */
[----:B------:R-:W-:Y:S02]  /*13d60*/  UIADD3.64 UR32, UPT, UPT, UR16, 0x4, URZ ;  /* 0x0000000410207897 */ /* 0x000fe4000fffe0ff */
[----:B------:R-:W-:Y:S02]  /*13d70*/  UIADD3.64 UR34, UPT, UPT, UR14, 0x380, URZ ;  /* 0x000003800e227897 */ /* 0x000fe4000fffe0ff */
[----:B------:R-:W-:Y:S02]  /*13d80*/  UIADD3.64 UR36, UPT, UPT, UR14, 0x400, URZ ;  /* 0x000004000e247897 */ /* 0x000fe4000fffe0ff */
[----:B------:R-:W-:Y:S02]  /*13d90*/  UIADD3.64 UR38, UPT, UPT, UR14, 0x480, URZ ;  /* 0x000004800e267897 */ /* 0x000fe4000fffe0ff */
[----:B------:R-:W-:Y:S01]  /*13da0*/  UIADD3.64 UR40, UPT, UPT, UR14, 0x500, URZ ;  /* 0x000005000e287897 */ /* 0x000fe2000fffe0ff */
[----:B------:R-:W-:Y:S01]  /*13db0*/  UMOV UR22, 0x1 ;  /* 0x0000000100167882 */ /* 0x000fe20000000000 */
[----:B------:R-:W-:Y:S01]  /*13dc0*/  UMOV UR5, URZ ;  /* 0x000000ff00057c82 */ /* 0x000fe20008000000 */
[----:B------:R-:W-:-:S09]  /*13dd0*/  UMOV UR13, 0x40004040 ;  /* 0x40004040000d7882 */ /* 0x000fd20000000000 */
.L_x_10:
[----:B-----5:R-:W-:Y:S04]  /*13de0*/  STL.64 [R1+0xa58], R6 ;  /* 0x000a580601007387 */ /* 0x020fe80000100a00 */
[----:B0-----:R0:W-:Y:S04]  /*13df0*/  STL.64 [R1+0xa50], R4 ;  /* 0x000a500401007387 */ /* 0x0011e80000100a00 */
[----:B------:R2:W-:Y:S01]  /*13e00*/  STL.64 [R1+0xa40], R2 ;  /* 0x000a400201007387 */ /* 0x0005e20000100a00 */
[-C--:B0-----:R-:W-:Y:S02]  /*13e10*/  IADD3 R4, P4, PT, R76, R92.reuse, RZ ;  /* 0x0000005c4c047210 */ /* 0x081fe40007f9e0ff */
[----:B--2---:R-:W-:-:S02]  /*13e20*/  IADD3 R3, P2, PT, R88, R92, RZ ;  /* 0x0000005c58037210 */ /* 0x004fc40007f5e0ff */
[----:B------:R-:W-:-:S03]  /*13e30*/  IADD3 R2, P3, PT, R86, R92, RZ ;  /* 0x0000005c56027210 */ /* 0x000fc60007f7e0ff */
[----:B------:R0:W-:Y:S04]  /*13e40*/  STL [R1+0x9ec], R3 ;  /* 0x0009ec0301007387 */ /* 0x0001e80000100800 */
[----:B------:R2:W-:Y:S04]  /*13e50*/  STL [R1+0x9f0], R2 ;  /* 0x0009f00201007387 */ /* 0x0005e80000100800 */
[----:B------:R3:W-:Y:S01]  /*13e60*/  STL [R1+0x9f4], R4 ;  /* 0x0009f40401007387 */ /* 0x0007e20000100800 */
[----:B0-----:R-:W-:Y:S01]  /*13e70*/  IADD3 R3, P5, PT, R74, R92, RZ ;  /* 0x0000005c4a037210 */ /* 0x001fe20007fbe0ff */
[----:B--2---:R-:W-:-:S04]  /*13e80*/  IMAD.X R2, R89, 0x1, R91, P2 ;  /* 0x0000000159027824 */ /* 0x004fc800010e065b */
[----:B------:R0:W-:Y:S01]  /*13e90*/  STL [R1+0x9f8], R3 ;  /* 0x0009f80301007387 */ /* 0x0001e20000100800 */
[----:B---3--:R-:W-:-:S03]  /*13ea0*/  IMAD.X R4, R87, 0x1, R91, P3 ;  /* 0x0000000157047824 */ /* 0x008fc600018e065b */
[----:B------:R2:W-:Y:S04]  /*13eb0*/  STL [R1+0x9cc], R2 ;  /* 0x0009cc0201007387 */ /* 0x0005e80000100800 */
[----:B------:R3:W-:Y:S01]  /*13ec0*/  STL [R1+0x9d0], R4 ;  /* 0x0009d00401007387 */ /* 0x0007e20000100800 */
[--C-:B0-----:R-:W-:Y:S02]  /*13ed0*/  IMAD.X R3, R77, 0x1, R91.reuse, P4 ;  /* 0x000000014d037824 */ /* 0x101fe400020e065b */
[----:B--2---:R-:W-:-:S03]  /*13ee0*/  IMAD.X R2, R75, 0x1, R91, P5 ;  /* 0x000000014b027824 */ /* 0x004fc600028e065b */
[----:B------:R0:W-:Y:S01]  /*13ef0*/  STL [R1+0x9d4], R3 ;  /* 0x0009d40301007387 */ /* 0x0001e20000100800 */
[----:B---3-5:R-:W-:-:S03]  /*13f00*/  IADD3 R4, P2, PT, R64, R92, RZ ;  /* 0x0000005c40047210 */ /* 0x028fc60007f5e0ff */
[----:B------:R2:W-:Y:S04]  /*13f10*/  STL [R1+0x9d8], R2 ;  /* 0x0009d80201007387 */ /* 0x0005e80000100800 */
[----:B------:R3:W-:Y:S01]  /*13f20*/  STL [R1+0x9fc], R4 ;  /* 0x0009fc0401007387 */ /* 0x0007e20000100800 */
[-C--:B0-----:R-:W-:Y:S02]  /*13f30*/  IADD3 R3, P3, PT, R62, R92.reuse, RZ ;  /* 0x0000005c3e037210 */ /* 0x081fe40007f7e0ff */
[----:B--2---:R-:W-:-:S03]  /*13f40*/  IADD3 R2, P4, PT, R52, R92, RZ ;  /* 0x0000005c34027210 */ /* 0x004fc60007f9e0ff */
[----:B------:R0:W-:Y:S01]  /*13f50*/  STL [R1+0xa00], R3 ;  /* 0x000a000301007387 */ /* 0x0001e20000100800 */
[----:B---3--:R-:W-:-:S03]  /*13f60*/  IADD3 R4, P5, PT, R50, R92, RZ ;  /* 0x0000005c32047210 */ /* 0x008fc60007fbe0ff */
[----:B------:R2:W-:Y:S04]  /*13f70*/  STL [R1+0xa04], R2 ;  /* 0x000a040201007387 */ /* 0x0005e80000100800 */
[----:B------:R3:W-:Y:S01]  /*13f80*/  STL [R1+0xa08], R4 ;  /* 0x000a080401007387 */ /* 0x0007e20000100800 */
[--C-:B0-----:R-:W-:Y:S02]  /*13f90*/  IMAD.X R3, R65, 0x1, R91.reuse, P2 ;  /* 0x0000000141037824 */ /* 0x101fe400010e065b */
[----:B--2---:R-:W-:-:S03]  /*13fa0*/  IMAD.X R2, R63, 0x1, R91, P3 ;  /* 0x000000013f027824 */ /* 0x004fc600018e065b */
[----:B------:R0:W-:Y:S01]  /*13fb0*/  STL [R1+0x9dc], R3 ;  /* 0x0009dc0301007387 */ /* 0x0001e20000100800 */
[----:B---3--:R-:W-:-:S03]  /*13fc0*/  IMAD.X R4, R53, 0x1, R91, P4 ;  /* 0x0000000135047824 */ /* 0x008fc600020e065b */
[----:B------:R2:W-:Y:S04]  /*13fd0*/  STL [R1+0x9e0], R2 ;  /* 0x0009e00201007387 */ /* 0x0005e80000100800 */
[----:B------:R3:W-:Y:S01]  /*13fe0*/  STL [R1+0x9e4], R4 ;  /* 0x0009e40401007387 */ /* 0x0007e20000100800 */
[----:B0-----:R-:W-:Y:S01]  /*13ff0*/  IMAD.X R3, R51, 0x1, R91, P5 ;  /* 0x0000000133037824 */ /* 0x001fe200028e065b */
[----:B--2---:R-:W-:-:S04]  /*14000*/  IADD3 R2, P2, PT, R40, R92, RZ ;  /* 0x0000005c28027210 */ /* 0x004fc80007f5e0ff */
[----:B------:R0:W-:Y:S01]  /*14010*/  STL [R1+0x9e8], R3 ;  /* 0x0009e80301007387 */ /* 0x0001e20000100800 */
[----:B---3--:R-:W-:-:S03]  /*14020*/  IADD3 R4, P3, PT, R38, R92, RZ ;  /* 0x0000005c26047210 */ /* 0x008fc60007f7e0ff */
[----:B------:R2:W-:Y:S01]  /*14030*/  STL [R1+0x420], R2 ;  /* 0x0004200201007387 */ /* 0x0005e20000100800 */
[----:B------:R-:W-:-:S03]  /*14040*/  IMAD.X R40, R41, 0x1, R91, P2 ;  /* 0x0000000129287824 */ /* 0x000fc600010e065b */
[----:B------:R3:W-:Y:S01]  /*14050*/  STL [R1+0x424], R4 ;  /* 0x0004240401007387 */ /* 0x0007e20000100800 */
[----:B------:R-:W-:Y:S01]  /*14060*/  IMAD.X R38, R39, 0x1, R91, P3 ;  /* 0x0000000127267824 */ /* 0x000fe200018e065b */
[-C--:B0-----:R-:W-:Y:S02]  /*14070*/  IADD3 R3, P4, PT, R30, R92.reuse, RZ ;  /* 0x0000005c1e037210 */ /* 0x081fe40007f9e0ff */
[----:B--2---:R-:W-:-:S03]  /*14080*/  IADD3 R2, P5, PT, R28, R92, RZ ;  /* 0x0000005c1c027210 */ /* 0x004fc60007fbe0ff */
[----:B------:R0:W-:Y:S01]  /*14090*/  STL [R1+0x428], R3 ;  /* 0x0004280301007387 */ /* 0x0001e20000100800 */
[--C-:B------:R-:W-:Y:S01]  /*140a0*/  IMAD.X R30, R31, 0x1, R91.reuse, P4 ;  /* 0x000000011f1e7824 */ /* 0x100fe200020e065b */
[----:B---3--:R-:W-:Y:S02]  /*140b0*/  IADD3 R4, P3, PT, R20, R92, RZ ;  /* 0x0000005c14047210 */ /* 0x008fe40007f7e0ff */
[----:B------:R-:W-:Y:S01]  /*140c0*/  STL [R1+0xa48], R40 ;  /* 0x000a482801007387 */ /* 0x000fe20000100800 */
[----:B------:R-:W-:-:S03]  /*140d0*/  IMAD.X R28, R29, 0x1, R91, P5 ;  /* 0x000000011d1c7824 */ /* 0x000fc600028e065b */
[----:B------:R2:W-:Y:S01]  /*140e0*/  STL [R1+0x42c], R2 ;  /* 0x00042c0201007387 */ /* 0x0005e20000100800 */
[--C-:B------:R-:W-:Y:S01]  /*140f0*/  IMAD.X R20, R21, 0x1, R91.reuse, P3 ;  /* 0x0000000115147824 */ /* 0x100fe200018e065b */
[-C--:B0-----:R-:W-:Y:S02]  /*14100*/  IADD3 R3, P4, PT, R14, R92.reuse, RZ ;  /* 0x0000005c0e037210 */ /* 0x081fe40007f9e0ff */
[----:B------:R-:W-:Y:S03]  /*14110*/  STL [R1+0xa60], R38 ;  /* 0x000a602601007387 */ /* 0x000fe60000100800 */
[----:B------:R-:W-:Y:S01]  /*14120*/  IMAD.X R14, R15, 0x1, R91, P4 ;  /* 0x000000010f0e7824 */ /* 0x000fe200020e065b */
[----:B------:R-:W-:Y:S01]  /*14130*/  STL [R1+0xa64], R30 ;  /* 0x000a641e01007387 */ /* 0x000fe20000100800 */
[----:B--2---:R-:W-:-:S03]  /*14140*/  IADD3 R2, P2, PT, R22, R92, RZ ;  /* 0x0000005c16027210 */ /* 0x004fc60007f5e0ff */
[----:B------:R-:W-:Y:S02]  /*14150*/  STL [R1+0xa68], R28 ;  /* 0x000a681c01007387 */ /* 0x000fe40000100800 */
[----:B------:R-:W-:Y:S02]  /*14160*/  IMAD.X R22, R23, 0x1, R91, P2 ;  /* 0x0000000117167824 */ /* 0x000fe400010e065b */
[----:B------:R0:W-:Y:S04]  /*14170*/  STL [R1+0x430], R2 ;  /* 0x0004300201007387 */ /* 0x0001e80000100800 */
[----:B------:R2:W-:Y:S04]  /*14180*/  STL [R1+0x434], R4 ;  /* 0x0004340401007387 */ /* 0x0005e80000100800 */
[----:B------:R3:W-:Y:S01]  /*14190*/  STL [R1+0x438], R3 ;  /* 0x0004380301007387 */ /* 0x0007e20000100800 */
[----:B0-----:R-:W-:-:S03]  /*141a0*/  IADD3 R2, P5, PT, R12, R92, RZ ;  /* 0x0000005c0c027210 */ /* 0x001fc60007fbe0ff */
[----:B------:R-:W-:Y:S01]  /*141b0*/  STL [R1+0xa6c], R22 ;  /* 0x000a6c1601007387 */ /* 0x000fe20000100800 */
[-C--:B--2---:R-:W-:Y:S01]  /*141c0*/  IADD3 R4, P3, PT, R82, R92.reuse, RZ ;  /* 0x0000005c52047210 */ /* 0x084fe20007f7e0ff */
[--C-:B------:R-:W-:Y:S02]  /*141d0*/  IMAD.X R12, R13, 0x1, R91.reuse, P5 ;  /* 0x000000010d0c7824 */ /* 0x100fe400028e065b */
[----:B------:R0:W-:Y:S01]  /*141e0*/  STL [R1+0x43c], R2 ;  /* 0x00043c0201007387 */ /* 0x0001e20000100800 */
[----:B---3--:R-:W-:Y:S01]  /*141f0*/  IADD3 R3, P4, PT, R72, R92, RZ ;  /* 0x0000005c48037210 */ /* 0x008fe20007f9e0ff */
[--C-:B------:R-:W-:Y:S02]  /*14200*/  IMAD.X R82, R83, 0x1, R91.reuse, P3 ;  /* 0x0000000153527824 */ /* 0x100fe400018e065b */
[----:B------:R-:W-:Y:S02]  /*14210*/  STL [R1+0xa70], R20 ;  /* 0x000a701401007387 */ /* 0x000fe40000100800 */
[----:B------:R-:W-:-:S02]  /*14220*/  IMAD.X R72, R73, 0x1, R91, P4 ;  /* 0x0000000149487824 */ /* 0x000fc400020e065b */
[----:B------:R-:W-:Y:S01]  /*14230*/  STL [R1+0xa74], R14 ;  /* 0x000a740e01007387 */ /* 0x000fe20000100800 */
[----:B0-----:R-:W-:-:S05]  /*14240*/  IADD3 R2, P2, PT, R84, R92, RZ ;  /* 0x0000005c54027210 */ /* 0x001fca0007f5e0ff */
[----:B------:R0:W-:Y:S01]  /*14250*/  STL [R1+0x440], R2 ;  /* 0x0004400201007387 */ /* 0x0001e20000100800 */
[----:B------:R-:W-:-:S03]  /*14260*/  IMAD.X R84, R85, 0x1, R91, P2 ;  /* 0x0000000155547824 */ /* 0x000fc600010e065b */
[----:B------:R2:W-:Y:S04]  /*14270*/  STL [R1+0x444], R4 ;  /* 0x0004440401007387 */ /* 0x0005e80000100800 */
[----:B------:R3:W-:Y:S01]  /*14280*/  STL [R1+0x448], R3 ;  /* 0x0004480301007387 */ /* 0x0007e20000100800 */
[-C--:B0-----:R-:W-:Y:S02]  /*14290*/  IADD3 R2, P5, PT, R70, R92.reuse, RZ ;  /* 0x0000005c46027210 */ /* 0x081fe40007fbe0ff */
[----:B--2---:R-:W-:-:S03]  /*142a0*/  IADD3 R4, P3, PT, R58, R92, RZ ;  /* 0x0000005c3a047210 */ /* 0x004fc60007f7e0ff */
[----:B------:R0:W-:Y:S01]  /*142b0*/  STL [R1+0x44c], R2 ;  /* 0x00044c0201007387 */ /* 0x0001e20000100800 */
[--C-:B------:R-:W-:Y:S01]  /*142c0*/  IMAD.X R70, R71, 0x1, R91.reuse, P5 ;  /* 0x0000000147467824 */ /* 0x100fe200028e065b */
[----:B---3--:R-:W-:Y:S01]  /*142d0*/  IADD3 R3, P4, PT, R48, R92, RZ ;  /* 0x0000005c30037210 */ /* 0x008fe20007f9e0ff */
[----:B------:R-:W-:-:S04]  /*142e0*/  IMAD.X R58, R59, 0x1, R91, P3 ;  /* 0x000000013b3a7824 */ /* 0x000fc800018e065b */
[----:B------:R-:W-:Y:S01]  /*142f0*/  IMAD.X R48, R49, 0x1, R91, P4 ;  /* 0x0000000131307824 */ /* 0x000fe200020e065b */
        /* <DEDUP_REMOVED lines=15> */
[----:B------:R-:W-:Y:S04]  /*143f0*/  STL [R1+0x968], R4 ;  /* 0x0009680401007387 */ /* 0x000fe80000100800 */
[----:B------:R2:W-:Y:S01]  /*14400*/  STL [R1+0x96c], R3 ;  /* 0x00096c0301007387 */ /* 0x0005e20000100800 */
[----:B0-----:R-:W-:-:S05]  /*14410*/  IADD3 R2, P5, PT, R24, R92, RZ ;  /* 0x0000005c18027210 */ /* 0x001fca0007fbe0ff */
[----:B------:R0:W-:Y:S01]  /*14420*/  STL [R1+0x970], R2 ;  /* 0x0009700201007387 */ /* 0x0001e20000100800 */
[----:B------:R-:W-:Y:S01]  /*14430*/  IMAD.X R24, R25, 0x1, R91, P5 ;  /* 0x0000000119187824 */ /* 0x000fe200028e065b */
[-C--:B--2---:R-:W-:Y:S02]  /*14440*/  IADD3 R3, P2, PT, R18, R92.reuse, RZ ;  /* 0x0000005c12037210 */ /* 0x084fe40007f5e0ff */
[----:B------:R-:W2:Y:S04]  /*14450*/  LDL.LU.64 R14, [R1] ;  /* 0x00000000010e7983 */ /* 0x000ea80000300a00 */
[----:B------:R3:W-:Y:S01]  /*14460*/  STL [R1+0x974], R3 ;  /* 0x0009740301007387 */ /* 0x0007e20000100800 */
[----:B0-----:R-:W-:-:S03]  /*14470*/  IADD3 R2, P3, PT, R16, R92, RZ ;  /* 0x0000005c10027210 */ /* 0x001fc60007f7e0ff */
[----:B------:R-:W4:Y:S04]  /*14480*/  LDL.LU.64 R6, [R1+0x8] ;  /* 0x0000080001067983 */ /* 0x000f280000300a00 */
[----:B------:R0:W-:Y:S04]  /*14490*/  STL [R1+0x978], R2 ;  /* 0x0009780201007387 */ /* 0x0001e80000100800 */
[----:B------:R-:W4:Y:S01]  /*144a0*/  LDL.LU.64 R4, [R1+0x10] ;  /* 0x0000100001047983 */ /* 0x000f220000300a00 */
[-C--:B---3--:R-:W-:Y:S01]  /*144b0*/  IADD3 R3, P4, PT, R10, R92.reuse, RZ ;  /* 0x0000005c0a037210 */ /* 0x088fe20007f9e0ff */
[----:B------:R-:W-:Y:S01]  /*144c0*/  IMAD.X R18, R19, 0x1, R91, P2 ;  /* 0x0000000113127824 */ /* 0x000fe200010e065b */
[----:B0-----:R-:W-:-:S03]  /*144d0*/  IADD3 R2, P5, PT, R8, R92, RZ ;  /* 0x0000005c08027210 */ /* 0x001fc60007fbe0ff */
[----:B------:R0:W-:Y:S01]  /*144e0*/  STL [R1+0x97c], R3 ;  /* 0x00097c0301007387 */ /* 0x0001e20000100800 */
[----:B------:R-:W-:-:S03]  /*144f0*/  IMAD.X R16, R17, 0x1, R91, P3 ;  /* 0x0000000111107824 */ /* 0x000fc600018e065b */
[----:B------:R3:W-:Y:S04]  /*14500*/  STL [R1+0x980], R2 ;  /* 0x0009800201007387 */ /* 0x0007e80000100800 */
[----:B------:R-:W4:Y:S01]  /*14510*/  LDL.LU.64 R30, [R1+0x18] ;  /* 0x00001800011e7983 */ /* 0x000f220000300a00 */
[-C--:B0-----:R-:W-:Y:S02]  /*14520*/  IADD3 R3, P2, PT, R80, R92.reuse, RZ ;  /* 0x0000005c50037210 */ /* 0x081fe40007f5e0ff */
[----:B---3--:R-:W-:-:S03]  /*14530*/  IADD3 R2, P3, PT, R78, R92, RZ ;  /* 0x0000005c4e027210 */ /* 0x008fc60007f7e0ff */
[----:B------:R-:W-:Y:S04]  /*14540*/  STL [R1+0x984], R3 ;  /* 0x0009840301007387 */ /* 0x000fe80000100800 */
[----:B------:R-:W3:Y:S04]  /*14550*/  LDL.LU.64 R22, [R1+0x20] ;  /* 0x0000200001167983 */ /* 0x000ee80000300a00 */
[----:B------:R0:W-:Y:S04]  /*14560*/  STL [R1+0x988], R2 ;  /* 0x0009880201007387 */ /* 0x0001e80000100800 */
[----:B------:R-:W3:Y:S04]  /*14570*/  LDL.LU.64 R20, [R1+0x28] ;  /* 0x0000280001147983 */ /* 0x000ee80000300a00 */
[----:B0-----:R-:W3:Y:S01]  /*14580*/  LDL.LU.64 R2, [R1+0x30] ;  /* 0x0000300001027983 */ /* 0x001ee20000300a00 */
[--C-:B------:R-:W-:Y:S01]  /*14590*/  IMAD.X R10, R11, 0x1, R91.reuse, P4 ;  /* 0x000000010b0a7824 */ /* 0x100fe200020e065b */
[-C--:B------:R-:W-:Y:S01]  /*145a0*/  IADD3 R11, P4, PT, R68, R92.reuse, RZ ;  /* 0x0000005c440b7210 */ /* 0x080fe20007f9e0ff */
[--C-:B------:R-:W-:Y:S01]  /*145b0*/  IMAD.X R9, R9, 0x1, R91.reuse, P5 ;  /* 0x0000000109097824 */ /* 0x100fe200028e065b */
[----:B------:R-:W-:Y:S01]  /*145c0*/  IADD3 R8, P5, PT, R66, R92, RZ ;  /* 0x0000005c42087210 */ /* 0x000fe20007fbe0ff */
[----:B------:R-:W-:-:S02]  /*145d0*/  IMAD.X R80, R81, 0x1, R91, P2 ;  /* 0x0000000151507824 */ /* 0x000fc400010e065b */
[----:B------:R0:W-:Y:S01]  /*145e0*/  STL [R1+0x98c], R11 ;  /* 0x00098c0b01007387 */ /* 0x0001e20000100800 */
[----:B------:R-:W-:-:S03]  /*145f0*/  IMAD.X R78, R79, 0x1, R91, P3 ;  /* 0x000000014f4e7824 */ /* 0x000fc600018e065b */
[----:B------:R1:W-:Y:S01]  /*14600*/  STL [R1+0x990], R8 ;  /* 0x0009900801007387 */ /* 0x0003e20000100800 */
[--C-:B------:R-:W-:Y:S01]  /*14610*/  IMAD.X R68, R69, 0x1, R91.reuse, P4 ;  /* 0x0000000145447824 */ /* 0x100fe200020e065b */
[-C--:B------:R-:W-:Y:S01]  /*14620*/  IADD3 R13, P3, PT, R54, R92.reuse, RZ ;  /* 0x0000005c360d7210 */ /* 0x080fe20007f7e0ff */
[----:B------:R-:W-:Y:S01]  /*14630*/  IMAD.X R66, R67, 0x1, R91, P5 ;  /* 0x0000000143427824 */ /* 0x000fe200028e065b */
[-C--:B0-----:R-:W-:Y:S02]  /*14640*/  IADD3 R11, P4, PT, R44, R92.reuse, RZ ;  /* 0x0000005c2c0b7210 */ /* 0x081fe40007f9e0ff */
[----:B-1----:R-:W-:-:S05]  /*14650*/  IADD3 R8, P2, PT, R56, R92, RZ ;  /* 0x0000005c38087210 */ /* 0x002fca0007f5e0ff */
[----:B------:R0:W-:Y:S01]  /*14660*/  STL [R1+0x994], R8 ;  /* 0x0009940801007387 */ /* 0x0001e20000100800 */
[----:B------:R-:W-:-:S03]  /*14670*/  IMAD.X R56, R57, 0x1, R91, P2 ;  /* 0x0000000139387824 */ /* 0x000fc600010e065b */
[----:B------:R-:W-:Y:S01]  /*14680*/  STL [R1+0x998], R13 ;  /* 0x0009980d01007387 */ /* 0x000fe20000100800 */
[--C-:B------:R-:W-:Y:S01]  /*14690*/  IMAD.X R54, R55, 0x1, R91.reuse, P3 ;  /* 0x0000000137367824 */ /* 0x100fe200018e065b */
[----:B0-----:R-:W-:Y:S02]  /*146a0*/  IADD3 R8, P5, PT, R42, R92, RZ ;  /* 0x0000005c2a087210 */ /* 0x001fe40007fbe0ff */
[----:B------:R0:W-:Y:S01]  /*146b0*/  STL [R1+0x99c], R11 ;  /* 0x00099c0b01007387 */ /* 0x0001e20000100800 */
[----:B------:R-:W-:-:S03]  /*146c0*/  IMAD.X R44, R45, 0x1, R91, P4 ;  /* 0x000000012d2c7824 */ /* 0x000fc600020e065b */
[----:B------:R4:W-:Y:S01]  /*146d0*/  STL [R1+0x9a0], R8 ;  /* 0x0009a00801007387 */ /* 0x0009e20000100800 */
[----:B------:R-:W-:Y:S01]  /*146e0*/  IMAD.X R42, R43, 0x1, R91, P5 ;  /* 0x000000012b2a7824 */ /* 0x000fe200028e065b */
[----:B0-----:R-:W-:-:S05]  /*146f0*/  IADD3 R11, P2, PT, R32, R92, RZ ;  /* 0x0000005c200b7210 */ /* 0x001fca0007f5e0ff */
[----:B------:R0:W-:Y:S01]  /*14700*/  STL [R1+0x9a4], R11 ;  /* 0x0009a40b01007387 */ /* 0x0001e20000100800 */
[----:B------:R-:W-:Y:S01]  /*14710*/  IMAD.X R32, R33, 0x1, R91, P2 ;  /* 0x0000000121207824 */ /* 0x000fe200010e065b */
[-C--:B--2---:R-:W-:Y:S02]  /*14720*/  IADD3 R13, P3, PT, R14, R92.reuse, RZ ;  /* 0x0000005c0e0d7210 */ /* 0x084fe40007f7e0ff */
[----:B----4-:R-:W-:-:S03]  /*14730*/  IADD3 R8, P4, PT, R6, R92, RZ ;  /* 0x0000005c06087210 */ /* 0x010fc60007f9e0ff */
[----:B------:R-:W-:Y:S04]  /*14740*/  STL [R1+0x9a8], R13 ;  /* 0x0009a80d01007387 */ /* 0x000fe80000100800 */
[----:B------:R1:W-:Y:S01]  /*14750*/  STL [R1+0x9ac], R8 ;  /* 0x0009ac0801007387 */ /* 0x0003e20000100800 */
[----:B0-----:R-:W-:Y:S01]  /*14760*/  IADD3 R11, P5, PT, R4, R92, RZ ;  /* 0x0000005c040b7210 */ /* 0x001fe20007fbe0ff */
[--C-:B------:R-:W-:Y:S02]  /*14770*/  IMAD.X R6, R7, 0x1, R91.reuse, P4 ;  /* 0x0000000107067824 */ /* 0x100fe400020e065b */
[--C-:B-1----:R-:W-:Y:S02]  /*14780*/  IMAD.X R8, R15, 0x1, R91.reuse, P3 ;  /* 0x000000010f087824 */ /* 0x102fe400018e065b */
[----:B------:R-:W-:Y:S01]  /*14790*/  STL [R1+0x9b0], R11 ;  /* 0x0009b00b01007387 */ /* 0x000fe20000100800 */
[----:B------:R-:W-:-:S03]  /*147a0*/  IMAD.X R4, R5, 0x1, R91, P5 ;  /* 0x0000000105047824 */ /* 0x000fc600028e065b */
[----:B------:R-:W2:Y:S04]  /*147b0*/  LDL.LU.64 R28, [R1+0x38] ;  /* 0x00003800011c7983 */ /* 0x000ea80000300a00 */
[----:B------:R-:W-:Y:S04]  /*147c0*/  STL [R1], R8 ;  /* 0x0000000801007387 */ /* 0x000fe80000100800 */
[----:B------:R0:W-:Y:S04]  /*147d0*/  STL [R1+0x8], R6 ;  /* 0x0000080601007387 */ /* 0x0001e80000100800 */
[----:B------:R-:W4:Y:S04]  /*147e0*/  LDL.LU.64 R14, [R1+0x40] ;  /* 0x00004000010e7983 */ /* 0x000f280000300a00 */
[----:B0-----:R-:W4:Y:S04]  /*147f0*/  LDL.LU.64 R6, [R1+0x48] ;  /* 0x0000480001067983 */ /* 0x001f280000300a00 */
[----:B------:R0:W-:Y:S04]  /*14800*/  STL [R1+0x10], R4 ;  /* 0x0000100401007387 */ /* 0x0001e80000100800 */
[----:B0-----:R-:W4:Y:S01]  /*14810*/  LDL.LU.64 R4, [R1+0x50] ;  /* 0x0000500001047983 */ /* 0x001f220000300a00 */
[----:B------:R-:W-:-:S02]  /*14820*/  IADD3 R8, P2, PT, R30, R92, RZ ;  /* 0x0000005c1e087210 */ /* 0x000fc40007f5e0ff */
[-C--:B---3--:R-:W-:Y:S02]  /*14830*/  IADD3 R13, P3, PT, R22, R92.reuse, RZ ;  /* 0x0000005c160d7210 */ /* 0x088fe40007f7e0ff */
[-C--:B------:R-:W-:Y:S01]  /*14840*/  IADD3 R11, P4, PT, R20, R92.reuse, RZ ;  /* 0x0000005c140b7210 */ /* 0x080fe20007f9e0ff */
[----:B------:R0:W-:Y:S04]  /*14850*/  STL [R1+0x9b4], R8 ;  /* 0x0009b40801007387 */ /* 0x0001e80000100800 */
[----:B------:R1:W-:Y:S01]  /*14860*/  STL [R1+0x9b8], R13 ;  /* 0x0009b80d01007387 */ /* 0x0003e20000100800 */
[----:B0-----:R-:W-:-:S03]  /*14870*/  IADD3 R8, P5, PT, R2, R92, RZ ;  /* 0x0000005c02087210 */ /* 0x001fc60007fbe0ff */
[----:B------:R0:W-:Y:S01]  /*14880*/  STL [R1+0x9bc], R11 ;  /* 0x0009bc0b01007387 */ /* 0x0001e20000100800 */
[----:B-1----:R-:W-:-:S03]  /*14890*/  IMAD.X R13, R31, 0x1, R91, P2 ;  /* 0x000000011f0d7824 */ /* 0x002fc600010e065b */
[----:B------:R1:W-:Y:S01]  /*148a0*/  STL [R1+0x9c0], R8 ;  /* 0x0009c00801007387 */ /* 0x0003e20000100800 */
[--C-:B------:R-:W-:Y:S02]  /*148b0*/  IMAD.X R2, R3, 0x1, R91.reuse, P5 ;  /* 0x0000000103027824 */ /* 0x100fe400028e065b */
[--C-:B0-----:R-:W-:Y:S01]  /*148c0*/  IMAD.X R11, R23, 0x1, R91.reuse, P3 ;  /* 0x00000001170b7824 */ /* 0x101fe200018e065b */
[----:B------:R-:W-:Y:S01]  /*148d0*/  STL [R1+0x18], R13 ;  /* 0x0000180d01007387 */ /* 0x000fe20000100800 */
[----:B-1----:R-:W-:-:S03]  /*148e0*/  IMAD.X R8, R21, 0x1, R91, P4 ;  /* 0x0000000115087824 */ /* 0x002fc600020e065b */
[----:B------:R-:W3:Y:S04]  /*148f0*/  LDL.LU.64 R30, [R1+0x58] ;  /* 0x00005800011e7983 */ /* 0x000ee80000300a00 */
[----:B------:R-:W-:Y:S04]  /*14900*/  STL [R1+0x40c], R11 ;  /* 0x00040c0b01007387 */ /* 0x000fe80000100800 */
[----:B------:R-:W-:Y:S04]  /*14910*/  STL [R1+0x28], R8 ;  /* 0x0000280801007387 */ /* 0x000fe80000100800 */
[----:B------:R-:W3:Y:S04]  /*14920*/  LDL.LU.64 R22, [R1+0x60] ;  /* 0x0000600001167983 */ /* 0x000ee80000300a00 */
[----:B------:R-:W3:Y:S04]  /*14930*/  LDL.LU.64 R20, [R1+0x68] ;  /* 0x0000680001147983 */ /* 0x000ee80000300a00 */
[----:B------:R0:W-:Y:S04]  /*14940*/  STL [R1+0x30], R2 ;  /* 0x0000300201007387 */ /* 0x0001e80000100800 */
[----:B0-----:R-:W3:Y:S01]  /*14950*/  LDL.LU.64 R2, [R1+0x70] ;  /* 0x0000700001027983 */ /* 0x001ee20000300a00 */
[----:B--2---:R-:W-:-:S05]  /*14960*/  IADD3 R13, P2, PT, R28, R92, RZ ;  /* 0x0000005c1c0d7210 */ /* 0x004fca0007f5e0ff */
[----:B------:R-:W-:Y:S01]  /*14970*/  STL [R1+0x9c4], R13 ;  /* 0x0009c40d01007387 */ /* 0x000fe20000100800 */
[-C--:B----4-:R-:W-:Y:S02]  /*14980*/  IADD3 R11, P3, PT, R14, R92.reuse, RZ ;  /* 0x0000005c0e0b7210 */ /* 0x090fe40007f7e0ff */
[----:B------:R-:W-:-:S03]  /*14990*/  IADD3 R8, P4, PT, R6, R92, RZ ;  /* 0x0000005c06087210 */ /* 0x000fc60007f9e0ff */
[----:B------:R0:W-:Y:S04]  /*149a0*/  STL [R1+0x9c8], R11 ;  /* 0x0009c80b01007387 */ /* 0x0001e80000100800 */
[----:B------:R1:W-:Y:S01]  /*149b0*/  STL [R1+0x418], R8 ;  /* 0x0004180801007387 */ /* 0x0003e20000100800 */
[--C-:B------:R-:W-:Y:S02]  /*149c0*/  IMAD.X R6, R7, 0x1, R91.reuse, P4 ;  /* 0x0000000107067824 */ /* 0x100fe400020e065b */
[--C-:B0-----:R-:W-:Y:S01]  /*149d0*/  IMAD.X R11, R29, 0x1, R91.reuse, P2 ;  /* 0x000000011d0b7824 */ /* 0x101fe200010e065b */
[----:B------:R-:W-:Y:S01]  /*149e0*/  IADD3 R13, P5, PT, R4, R92, RZ ;  /* 0x0000005c040d7210 */ /* 0x000fe20007fbe0ff */
[----:B-1----:R-:W-:-:S04]  /*149f0*/  IMAD.X R8, R15, 0x1, R91, P3 ;  /* 0x000000010f087824 */ /* 0x002fc800018e065b */
[----:B------:R-:W-:Y:S01]  /*14a00*/  STL [R1+0x41c], R13 ;  /* 0x00041c0d01007387 */ /* 0x000fe20000100800 */
[----:B------:R-:W-:-:S03]  /*14a10*/  IMAD.X R4, R5, 0x1, R91, P5 ;  /* 0x0000000105047824 */ /* 0x000fc600028e065b */
[----:B------:R-:W-:Y:S04]  /*14a20*/  STL [R1+0x410], R11 ;  /* 0x0004100b01007387 */ /* 0x000fe80000100800 */
[----:B------:R-:W2:Y:S04]  /*14a30*/  LDL.LU.64 R28, [R1+0x78] ;  /* 0x00007800011c7983 */ /* 0x000ea80000300a00 */
[----:B------:R-:W-:Y:S04]  /*14a40*/  STL [R1+0x414], R8 ;  /* 0x0004140801007387 */ /* 0x000fe80000100800 */
[----:B------:R0:W-:Y:S04]  /*14a50*/  STL [R1+0x48], R6 ;  /* 0x0000480601007387 */ /* 0x0001e80000100800 */
[----:B------:R-:W4:Y:S04]  /*14a60*/  LDL.LU.64 R14, [R1+0x80] ;  /* 0x00008000010e7983 */ /* 0x000f280000300a00 */
[----:B0-----:R-:W4:Y:S04]  /*14a70*/  LDL.LU.64 R6, [R1+0x88] ;  /* 0x0000880001067983 */ /* 0x001f280000300a00 */
[----:B------:R0:W-:Y:S04]  /*14a80*/  STL [R1+0x50], R4 ;  /* 0x0000500401007387 */ /* 0x0001e80000100800 */
[----:B0-----:R-:W4:Y:S01]  /*14a90*/  LDL.LU.64 R4, [R1+0x90] ;  /* 0x0000900001047983 */ /* 0x001f220000300a00 */
[----:B---3--:R-:W-:-:S02]  /*14aa0*/  IADD3 R8, P2, PT, R30, R92, RZ ;  /* 0x0000005c1e087210 */ /* 0x008fc40007f5e0ff */
[-C--:B------:R-:W-:Y:S02]  /*14ab0*/  IADD3 R13, P3, PT, R22, R92.reuse, RZ ;  /* 0x0000005c160d7210 */ /* 0x080fe40007f7e0ff */
        /* <DEDUP_REMOVED lines=42> */
[----:B------:R1:W-:Y:S04]  /*14d60*/  STL [R1+0x3c8], R13 ;  /* 0x0003c80d01007387 */ /* 0x0003e80000100800 */
[----:B------:R3:W-:Y:S01]  /*14d70*/  STL [R1+0x3cc], R11 ;  /* 0x0003cc0b01007387 */ /* 0x0007e20000100800 */
[----:B0-----:R-:W-:Y:S01]  /*14d80*/  IADD3 R8, P5, PT, R2, R92, RZ ;  /* 0x0000005c02087210 */ /* 0x001fe20007fbe0ff */
[----:B-1----:R-:W-:-:S04]  /*14d90*/  IMAD.X R13, R31, 0x1, R91, P2 ;  /* 0x000000011f0d7824 */ /* 0x002fc800010e065b */
[----:B------:R0:W-:Y:S01]  /*14da0*/  STL [R1+0x3d0], R8 ;  /* 0x0003d00801007387 */ /* 0x0001e20000100800 */
[--C-:B---3--:R-:W-:Y:S02]  /*14db0*/  IMAD.X R11, R23, 0x1, R91.reuse, P3 ;  /* 0x00000001170b7824 */ /* 0x108fe400018e065b */
[--C-:B------:R-:W-:Y:S01]  /*14dc0*/  IMAD.X R2, R3, 0x1, R91.reuse, P5 ;  /* 0x0000000103027824 */ /* 0x100fe200028e065b */
[----:B------:R-:W-:Y:S04]  /*14dd0*/  STL [R1+0x98], R13 ;  /* 0x0000980d01007387 */ /* 0x000fe80000100800 */
[----:B------:R-:W3:Y:S01]  /*14de0*/  LDL.LU.64 R30, [R1+0xd8] ;  /* 0x0000d800011e7983 */ /* 0x000ee20000300a00 */
[----:B0-----:R-:W-:-:S03]  /*14df0*/  IMAD.X R8, R21, 0x1, R91, P4 ;  /* 0x0000000115087824 */ /* 0x001fc600020e065b */
        /* <DEDUP_REMOVED lines=75> */
[----:B0-----:R-:W-:-:S03]  /*152b0*/  IMAD.X R11, R23, 0x1, R91, P3 ;  /* 0x00000001170b7824 */ /* 0x001fc600018e065b */
[----:B------:R-:W-:Y:S01]  /*152c0*/  STL [R1+0x354], R13 ;  /* 0x0003540d01007387 */ /* 0x000fe20000100800 */
[----:B-1----:R-:W-:-:S03]  /*152d0*/  IMAD.X R8, R21, 0x1, R91, P4 ;  /* 0x0000000115087824 */ /* 0x002fc600020e065b */
[----:B------:R-:W3:Y:S01]  /*152e0*/  LDL.LU.64 R30, [R1+0x158] ;  /* 0x00015800011e7983 */ /* 0x000ee20000300a00 */
[----:B------:R-:W-:-:S03]  /*152f0*/  IMAD.X R2, R3, 0x1, R91, P5 ;  /* 0x0000000103027824 */ /* 0x000fc600028e065b */
        /* <DEDUP_REMOVED lines=33> */
[----:B-1----:R-:W-:-:S02]  /*15510*/  IMAD.X R13, R31, 0x1, R91, P2 ;  /* 0x000000011f0d7824 */ /* 0x002fc400010e065b */
[--C-:B---3--:R-:W-:Y:S02]  /*15520*/  IMAD.X R8, R23, 0x1, R91.reuse, P3 ;  /* 0x0000000117087824 */ /* 0x108fe400018e065b */
[----:B------:R0:W-:Y:S04]  /*15530*/  STL [R1+0x170], R11 ;  /* 0x0001700b01007387 */ /* 0x0001e80000100800 */
[----:B------:R-:W-:Y:S04]  /*15540*/  STL [R1+0x2fc], R13 ;  /* 0x0002fc0d01007387 */ /* 0x000fe80000100800 */
[----:B------:R-:W3:Y:S01]  /*15550*/  LDL.LU.64 R22, [R1+0x198] ;  /* 0x0001980001167983 */ /* 0x000ee20000300a00 */
[----:B0-----:R-:W-:-:S03]  /*15560*/  IMAD.X R11, R21, 0x1, R91, P4 ;  /* 0x00000001150b7824 */ /* 0x001fc600020e065b */
[----:B------:R0:W-:Y:S04]  /*15570*/  STL [R1+0x300], R8 ;  /* 0x0003000801007387 */ /* 0x0001e80000100800 */
[----:B------:R4:W-:Y:S04]  /*15580*/  STL [R1+0xac], R11 ;  /* 0x0000ac0b01007387 */ /* 0x0009e80000100800 */
[----:B------:R-:W3:Y:S01]  /*15590*/  LDL.LU.64 R20, [R1+0x1a0] ;  /* 0x0001a00001147983 */ /* 0x000ee20000300a00 */
[----:B0-----:R-:W-:-:S03]  /*155a0*/  IMAD.X R8, R3, 0x1, R91, P5 ;  /* 0x0000000103087824 */ /* 0x001fc600028e065b */
[----:B------:R-:W3:Y:S04]  /*155b0*/  LDL.LU.64 R2, [R1+0x1a8] ;  /* 0x0001a80001027983 */ /* 0x000ee80000300a00 */
[----:B------:R0:W-:Y:S04]  /*155c0*/  STL [R1+0xb8], R8 ;  /* 0x0000b80801007387 */ /* 0x0001e80000100800 */
[----:B------:R-:W3:Y:S01]  /*155d0*/  LDL.LU.64 R38, [R1+0x1b0] ;  /* 0x0001b00001267983 */ /* 0x000ee20000300a00 */
[----:B--2---:R-:W-:-:S05]  /*155e0*/  IADD3 R13, P2, PT, R28, R92, RZ ;  /* 0x0000005c1c0d7210 */ /* 0x004fca0007f5e0ff */
[----:B------:R-:W-:Y:S01]  /*155f0*/  STL [R1+0x178], R13 ;  /* 0x0001780d01007387 */ /* 0x000fe20000100800 */
[-C--:B----4-:R-:W-:Y:S02]  /*15600*/  IADD3 R11, P3, PT, R14, R92.reuse, RZ ;  /* 0x0000005c0e0b7210 */ /* 0x090fe40007f7e0ff */
[----:B0-----:R-:W-:-:S03]  /*15610*/  IADD3 R8, P4, PT, R6, R92, RZ ;  /* 0x0000005c06087210 */ /* 0x001fc60007f9e0ff */
        /* <DEDUP_REMOVED lines=9> */
[----:B------:R-:W-:Y:S04]  /*156b0*/  STL [R1+0xc0], R8 ;  /* 0x0000c00801007387 */ /* 0x000fe80000100800 */
[----:B------:R-:W2:Y:S04]  /*156c0*/  LDL.LU.64 R30, [R1+0x1b8] ;  /* 0x0001b800011e7983 */ /* 0x000ea80000300a00 */
[----:B------:R0:W-:Y:S04]  /*156d0*/  STL [R1+0xc4], R6 ;  /* 0x0000c40601007387 */ /* 0x0001e80000100800 */
[----:B------:R-:W4:Y:S04]  /*156e0*/  LDL.LU.64 R14, [R1+0x1c0] ;  /* 0x0001c000010e7983 */ /* 0x000f280000300a00 */
[----:B------:R1:W-:Y:S04]  /*156f0*/  STL [R1+0xc8], R4 ;  /* 0x0000c80401007387 */ /* 0x0003e80000100800 */
[----:B0-----:R-:W4:Y:S04]  /*15700*/  LDL.LU.64 R6, [R1+0x1c8] ;  /* 0x0001c80001067983 */ /* 0x001f280000300a00 */
[----:B-1----:R-:W4:Y:S01]  /*15710*/  LDL.LU.64 R4, [R1+0x1d0] ;  /* 0x0001d00001047983 */ /* 0x002f220000300a00 */
[----:B---3--:R-:W-:-:S02]  /*15720*/  IADD3 R13, P2, PT, R22, R92, RZ ;  /* 0x0000005c160d7210 */ /* 0x008fc40007f5e0ff */
[----:B------:R-:W-:-:S03]  /*15730*/  IADD3 R11, P3, PT, R20, R92, RZ ;  /* 0x0000005c140b7210 */ /* 0x000fc60007f7e0ff */
[----:B------:R0:W-:Y:S01]  /*15740*/  STL [R1+0x198], R13 ;  /* 0x0001980d01007387 */ /* 0x0001e20000100800 */
[----:B------:R-:W-:-:S03]  /*15750*/  IADD3 R8, P4, PT, R2, R92, RZ ;  /* 0x0000005c02087210 */ /* 0x000fc60007f9e0ff */
[----:B------:R1:W-:Y:S01]  /*15760*/  STL [R1+0x2f4], R11 ;  /* 0x0002f40b01007387 */ /* 0x0003e20000100800 */
[----:B0-----:R-:W-:-:S03]  /*15770*/  IADD3 R13, P5, PT, R38, R92, RZ ;  /* 0x0000005c260d7210 */ /* 0x001fc60007fbe0ff */
[----:B------:R0:W-:Y:S01]  /*15780*/  STL [R1+0x1a8], R8 ;  /* 0x0001a80801007387 */ /* 0x0001e20000100800 */
[----:B-1----:R-:W-:-:S03]  /*15790*/  IMAD.X R11, R23, 0x1, R91, P2 ;  /* 0x00000001170b7824 */ /* 0x002fc600010e065b */
[----:B------:R-:W-:Y:S04]  /*157a0*/  STL [R1+0x1b0], R13 ;  /* 0x0001b00d01007387 */ /* 0x000fe80000100800 */
[----:B------:R-:W3:Y:S01]  /*157b0*/  LDL.LU.64 R28, [R1+0x1d8] ;  /* 0x0001d800011c7983 */ /* 0x000ee20000300a00 */
[----:B0-----:R-:W-:-:S03]  /*157c0*/  IMAD.X R8, R21, 0x1, R91, P3 ;  /* 0x0000000115087824 */ /* 0x001fc600018e065b */
[----:B------:R-:W-:Y:S01]  /*157d0*/  STL [R1+0xcc], R11 ;  /* 0x0000cc0b01007387 */ /* 0x000fe20000100800 */
[----:B------:R-:W-:-:S03]  /*157e0*/  IMAD.X R51, R3, 0x1, R91, P4 ;  /* 0x0000000103337824 */ /* 0x000fc600020e065b */
[----:B------:R-:W3:Y:S04]  /*157f0*/  LDL.LU.64 R22, [R1+0x1e0] ;  /* 0x0001e00001167983 */ /* 0x000ee80000300a00 */
[----:B------:R2:W-:Y:S04]  /*15800*/  STL [R1+0xd0], R8 ;  /* 0x0000d00801007387 */ /* 0x0005e80000100800 */
[----:B------:R-:W3:Y:S04]  /*15810*/  LDL.LU.64 R20, [R1+0x1e8] ;  /* 0x0001e80001147983 */ /* 0x000ee80000300a00 */
[----:B------:R-:W3:Y:S01]  /*15820*/  LDL.LU.64 R2, [R1+0x1f0] ;  /* 0x0001f00001027983 */ /* 0x000ee20000300a00 */
[----:B------:R-:W-:Y:S01]  /*15830*/  IMAD.X R52, R39, 0x1, R91, P5 ;  /* 0x0000000127347824 */ /* 0x000fe200028e065b */
[----:B--2---:R-:W-:-:S05]  /*15840*/  IADD3 R8, P2, PT, R30, R92, RZ ;  /* 0x0000005c1e087210 */ /* 0x004fca0007f5e0ff */
[----:B------:R0:W-:Y:S01]  /*15850*/  STL [R1+0xd4], R8 ;  /* 0x0000d40801007387 */ /* 0x0001e20000100800 */
[-C--:B----4-:R-:W-:Y:S01]  /*15860*/  IADD3 R13, P3, PT, R14, R92.reuse, RZ ;  /* 0x0000005c0e0d7210 */ /* 0x090fe20007f7e0ff */
[----:B------:R-:W-:Y:S01]  /*15870*/  IMAD.X R53, R31, 0x1, R91, P2 ;  /* 0x000000011f357824 */ /* 0x000fe200010e065b */
[----:B------:R-:W-:-:S03]  /*15880*/  IADD3 R11, P4, PT, R6, R92, RZ ;  /* 0x0000005c060b7210 */ /* 0x000fc60007f9e0ff */
[----:B------:R-:W-:Y:S01]  /*15890*/  STL [R1+0xd8], R13 ;  /* 0x0000d80d01007387 */ /* 0x000fe20000100800 */
[----:B0-----:R-:W-:-:S03]  /*158a0*/  IADD3 R8, P5, PT, R4, R92, RZ ;  /* 0x0000005c04087210 */ /* 0x001fc60007fbe0ff */
[----:B------:R-:W-:Y:S04]  /*158b0*/  STL [R1+0xdc], R11 ;  /* 0x0000dc0b01007387 */ /* 0x000fe80000100800 */
[----:B------:R3:W-:Y:S01]  /*158c0*/  STL [R1+0xe0], R8 ;  /* 0x0000e00801007387 */ /* 0x0007e20000100800 */
[----:B------:R-:W-:-:S03]  /*158d0*/  IMAD.X R62, R15, 0x1, R91, P3 ;  /* 0x000000010f3e7824 */ /* 0x000fc600018e065b */
[----:B------:R-:W2:Y:S01]  /*158e0*/  LDL.LU.64 R30, [R1+0x1f8] ;  /* 0x0001f800011e7983 */ /* 0x000ea20000300a00 */
[--C-:B------:R-:W-:Y:S02]  /*158f0*/  IMAD.X R63, R7, 0x1, R91.reuse, P4 ;  /* 0x00000001073f7824 */ /* 0x100fe400020e065b */
[----:B------:R-:W-:Y:S01]  /*15900*/  IMAD.X R64, R5, 0x1, R91, P5 ;  /* 0x0000000105407824 */ /* 0x000fe200028e065b */
[----:B------:R-:W4:Y:S04]  /*15910*/  LDL.LU.64 R14, [R1+0x200] ;  /* 0x00020000010e7983 */ /* 0x000f280000300a00 */
[----:B------:R-:W4:Y:S04]  /*15920*/  LDL.LU.64 R6, [R1+0x208] ;  /* 0x0002080001067983 */ /* 0x000f280000300a00 */
[----:B------:R-:W4:Y:S01]  /*15930*/  LDL.LU.64 R4, [R1+0x210] ;  /* 0x0002100001047983 */ /* 0x000f220000300a00 */
[----:B---3--:R-:W-:-:S05]  /*15940*/  IADD3 R8, P2, PT, R28, R92, RZ ;  /* 0x0000005c1c087210 */ /* 0x008fca0007f5e0ff */
[----:B------:R0:W-:Y:S01]  /*15950*/  STL [R1+0xe4], R8 ;  /* 0x0000e40801007387 */ /* 0x0001e20000100800 */
[-C--:B------:R-:W-:Y:S01]  /*15960*/  IADD3 R13, P3, PT, R22, R92.reuse, RZ ;  /* 0x0000005c160d7210 */ /* 0x080fe20007f7e0ff */
[----:B------:R-:W-:Y:S01]  /*15970*/  IMAD.X R65, R29, 0x1, R91, P2 ;  /* 0x000000011d417824 */ /* 0x000fe200010e065b */
[----:B------:R-:W-:-:S03]  /*15980*/  IADD3 R11, P4, PT, R20, R92, RZ ;  /* 0x0000005c140b7210 */ /* 0x000fc60007f9e0ff */
[----:B------:R-:W-:Y:S01]  /*15990*/  STL [R1+0xe8], R13 ;  /* 0x0000e80d01007387 */ /* 0x000fe20000100800 */
[----:B0-----:R-:W-:-:S03]  /*159a0*/  IADD3 R8, P5, PT, R2, R92, RZ ;  /* 0x0000005c02087210 */ /* 0x001fc60007fbe0ff */
[----:B------:R-:W-:Y:S01]  /*159b0*/  STL [R1+0xec], R11 ;  /* 0x0000ec0b01007387 */ /* 0x000fe20000100800 */
[----:B------:R-:W-:-:S03]  /*159c0*/  IMAD.X R74, R23, 0x1, R91, P3 ;  /* 0x00000001174a7824 */ /* 0x000fc600018e065b */
[----:B------:R2:W-:Y:S01]  /*159d0*/  STL [R1+0xf0], R8 ;  /* 0x0000f00801007387 */ /* 0x0005e20000100800 */
[----:B------:R-:W-:-:S03]  /*159e0*/  IMAD.X R75, R21, 0x1, R91, P4 ;  /* 0x00000001154b7824 */ /* 0x000fc600020e065b */
[----:B------:R-:W3:Y:S01]  /*159f0*/  LDL.LU.64 R28, [R1+0x218] ;  /* 0x00021800011c7983 */ /* 0x000ee20000300a00 */
[----:B------:R-:W-:-:S03]  /*15a00*/  IMAD.X R76, R3, 0x1, R91, P5 ;  /* 0x00000001034c7824 */ /* 0x000fc600028e065b */
[----:B------:R-:W3:Y:S04]  /*15a10*/  LDL.LU.64 R22, [R1+0x220] ;  /* 0x0002200001167983 */ /* 0x000ee80000300a00 */
[----:B------:R-:W3:Y:S04]  /*15a20*/  LDL.LU.64 R20, [R1+0x228] ;  /* 0x0002280001147983 */ /* 0x000ee80000300a00 */
[----:B------:R-:W3:Y:S01]  /*15a30*/  LDL.LU.64 R2, [R1+0x230] ;  /* 0x0002300001027983 */ /* 0x000ee20000300a00 */
[-C--:B--2---:R-:W-:Y:S02]  /*15a40*/  IADD3 R8, P2, PT, R30, R92.reuse, RZ ;  /* 0x0000005c1e087210 */ /* 0x084fe40007f5e0ff */
[----:B----4-:R-:W-:-:S03]  /*15a50*/  IADD3 R13, P3, PT, R14, R92, RZ ;  /* 0x0000005c0e0d7210 */ /* 0x010fc60007f7e0ff */
[----:B------:R0:W-:Y:S01]  /*15a60*/  STL [R1+0xf4], R8 ;  /* 0x0000f40801007387 */ /* 0x0001e20000100800 */
[----:B------:R-:W-:-:S03]  /*15a70*/  IADD3 R11, P4, PT, R6, R92, RZ ;  /* 0x0000005c060b7210 */ /* 0x000fc60007f9e0ff */
[----:B------:R-:W-:Y:S01]  /*15a80*/  STL [R1+0xf8], R13 ;  /* 0x0000f80d01007387 */ /* 0x000fe20000100800 */
[----:B0-----:R-:W-:-:S03]  /*15a90*/  IADD3 R8, P5, PT, R4, R92, RZ ;  /* 0x0000005c04087210 */ /* 0x001fc60007fbe0ff */
[----:B------:R-:W-:Y:S01]  /*15aa0*/  STL [R1+0xfc], R11 ;  /* 0x0000fc0b01007387 */ /* 0x000fe20000100800 */
[----:B------:R-:W-:-:S03]  /*15ab0*/  IMAD.X R87, R7, 0x1, R91, P4 ;  /* 0x0000000107577824 */ /* 0x000fc600020e065b */
[----:B------:R3:W-:Y:S01]  /*15ac0*/  STL [R1+0x100], R8 ;  /* 0x0001000801007387 */ /* 0x0007e20000100800 */
[----:B------:R-:W-:-:S03]  /*15ad0*/  IMAD.X R88, R5, 0x1, R91, P5 ;  /* 0x0000000105587824 */ /* 0x000fc600028e065b */
[----:B------:R-:W2:Y:S01]  /*15ae0*/  LDL.LU.64 R6, [R1+0x238] ;  /* 0x0002380001067983 */ /* 0x000ea20000300a00 */
[----:B------:R-:W-:-:S03]  /*15af0*/  IMAD.X R86, R15, 0x1, R91, P3 ;  /* 0x000000010f567824 */ /* 0x000fc600018e065b */
[----:B------:R-:W4:Y:S04]  /*15b00*/  LDL.LU.64 R4, [R1+0x240] ;  /* 0x0002400001047983 */ /* 0x000f280000300a00 */
[----:B------:R-:W4:Y:S04]  /*15b10*/  LDL.LU.64 R14, [R1+0x248] ;  /* 0x00024800010e7983 */ /* 0x000f280000300a00 */
[----:B------:R-:W4:Y:S01]  /*15b20*/  LDL.LU.64 R40, [R1+0x250] ;  /* 0x0002500001287983 */ /* 0x000f220000300a00 */
[----:B------:R-:W-:Y:S01]  /*15b30*/  IMAD.X R77, R31, 0x1, R91, P2 ;  /* 0x000000011f4d7824 */ /* 0x000fe200010e065b */
[----:B---3--:R-:W-:-:S02]  /*15b40*/  IADD3 R8, P2, PT, R28, R92, RZ ;  /* 0x0000005c1c087210 */ /* 0x008fc40007f5e0ff */
[----:B------:R-:W-:-:S03]  /*15b50*/  IADD3 R13, P3, PT, R22, R92, RZ ;  /* 0x0000005c160d7210 */ /* 0x000fc60007f7e0ff */
[----:B------:R0:W-:Y:S01]  /*15b60*/  STL [R1+0x104], R8 ;  /* 0x0001040801007387 */ /* 0x0001e20000100800 */
[----:B------:R-:W-:-:S03]  /*15b70*/  IADD3 R11, P4, PT, R20, R92, RZ ;  /* 0x0000005c140b7210 */ /* 0x000fc60007f9e0ff */
[----:B------:R-:W-:Y:S01]  /*15b80*/  STL [R1+0x108], R13 ;  /* 0x0001080d01007387 */ /* 0x000fe20000100800 */
[----:B0-----:R-:W-:-:S03]  /*15b90*/  IADD3 R8, P5, PT, R2, R92, RZ ;  /* 0x0000005c02087210 */ /* 0x001fc60007fbe0ff */
[----:B------:R0:W-:Y:S04]  /*15ba0*/  STL [R1+0x10c], R11 ;  /* 0x00010c0b01007387 */ /* 0x0001e80000100800 */
[----:B------:R1:W-:Y:S01]  /*15bb0*/  STL [R1+0x110], R8 ;  /* 0x0001100801007387 */ /* 0x0003e20000100800 */
[--C-:B0-----:R-:W-:Y:S02]  /*15bc0*/  IMAD.X R11, R23, 0x1, R91.reuse, P3 ;  /* 0x00000001170b7824 */ /* 0x101fe400018e065b */
[----:B-1----:R-:W-:-:S03]  /*15bd0*/  IMAD.X R8, R21, 0x1, R91, P4 ;  /* 0x0000000115087824 */ /* 0x002fc600020e065b */
[----:B------:R-:W-:Y:S04]  /*15be0*/  STL [R1+0x20], R11 ;  /* 0x0000200b01007387 */ /* 0x000fe80000100800 */
[----:B------:R-:W3:Y:S04]  /*15bf0*/  LDL.LU.64 R20, [R1+0x258] ;  /* 0x0002580001147983 */ /* 0x000ee80000300a00 */
[----:B------:R-:W-:Y:S04]  /*15c00*/  STL [R1+0x24], R8 ;  /* 0x0000240801007387 */ /* 0x000fe80000100800 */
[----:B------:R-:W3:Y:S01]  /*15c10*/  LDL.LU.64 R22, [R1+0x260] ;  /* 0x0002600001167983 */ /* 0x000ee20000300a00 */
[----:B------:R-:W-:-:S02]  /*15c20*/  IMAD.X R2, R3, 0x1, R91, P5 ;  /* 0x0000000103027824 */ /* 0x000fc400028e065b */
[----:B------:R-:W-:-:S03]  /*15c30*/  IMAD.X R89, R29, 0x1, R91, P2 ;  /* 0x000000011d597824 */ /* 0x000fc600010e065b */
[----:B------:R0:W-:Y:S04]  /*15c40*/  STL [R1+0x38], R2 ;  /* 0x0000380201007387 */ /* 0x0001e80000100800 */
[----:B0-----:R-:W3:Y:S04]  /*15c50*/  LDL.LU.64 R2, [R1+0x268] ;  /* 0x0002680001027983 */ /* 0x001ee80000300a00 */
[----:B------:R-:W3:Y:S01]  /*15c60*/  LDL.LU.64 R28, [R1+0x270] ;  /* 0x00027000011c7983 */ /* 0x000ee20000300a00 */
[-C--:B--2---:R-:W-:Y:S02]  /*15c70*/  IADD3 R8, P2, PT, R6, R92.reuse, RZ ;  /* 0x0000005c06087210 */ /* 0x084fe40007f5e0ff */
[----:B----4-:R-:W-:-:S03]  /*15c80*/  IADD3 R13, P3, PT, R4, R92, RZ ;  /* 0x0000005c040d7210 */ /* 0x010fc60007f7e0ff */
[----:B------:R0:W-:Y:S01]  /*15c90*/  STL [R1+0x114], R8 ;  /* 0x0001140801007387 */ /* 0x0001e20000100800 */
[-C--:B------:R-:W-:Y:S01]  /*15ca0*/  IADD3 R11, P4, PT, R14, R92.reuse, RZ ;  /* 0x0000005c0e0b7210 */ /* 0x080fe20007f9e0ff */
[--C-:B------:R-:W-:Y:S02]  /*15cb0*/  IMAD.X R6, R7, 0x1, R91.reuse, P2 ;  /* 0x0000000107067824 */ /* 0x100fe400010e065b */
[----:B------:R-:W-:Y:S01]  /*15cc0*/  STL [R1+0x118], R13 ;  /* 0x0001180d01007387 */ /* 0x000fe20000100800 */
[--C-:B------:R-:W-:Y:S01]  /*15cd0*/  IMAD.X R4, R5, 0x1, R91.reuse, P3 ;  /* 0x0000000105047824 */ /* 0x100fe200018e065b */
[----:B0-----:R-:W-:Y:S02]  /*15ce0*/  IADD3 R8, P5, PT, R40, R92, RZ ;  /* 0x0000005c28087210 */ /* 0x001fe40007fbe0ff */
        /* <DEDUP_REMOVED lines=8> */
[----:B------:R-:W-:-:S02]  /*15d70*/  IMAD.X R13, R15, 0x1, R91, P4 ;  /* 0x000000010f0d7824 */ /* 0x000fc400020e065b */
[----:B------:R-:W-:Y:S01]  /*15d80*/  IMAD.X R8, R41, 0x1, R91, P5 ;  /* 0x0000000129087824 */ /* 0x000fe200028e065b */
[----:B------:R0:W5:Y:S04]  /*15d90*/  LDL.LU R14, [R1+0xa74] ;  /* 0x000a7400010e7983 */ /* 0x0001680000300800 */
[----:B------:R1:W-:Y:S01]  /*15da0*/  STL [R1+0x44], R13 ;  /* 0x0000440d01007387 */ /* 0x0003e20000100800 */
[----:B---3--:R-:W-:-:S03]  /*15db0*/  IADD3 R11, P2, PT, R20, R92, RZ ;  /* 0x0000005c140b7210 */ /* 0x008fc60007f5e0ff */
[----:B------:R3:W-:Y:S01]  /*15dc0*/  STL [R1+0x70], R8 ;  /* 0x0000700801007387 */ /* 0x0007e20000100800 */
[----:B-1----:R-:W-:-:S03]  /*15dd0*/  IADD3 R13, P3, PT, R22, R92, RZ ;  /* 0x0000005c160d7210 */ /* 0x002fc60007f7e0ff */
[----:B------:R1:W-:Y:S04]  /*15de0*/  STL [R1+0x124], R11 ;  /* 0x0001240b01007387 */ /* 0x0003e80000100800 */
[----:B------:R-:W-:Y:S04]  /*15df0*/  STL [R1+0x150], R13 ;  /* 0x0001500d01007387 */ /* 0x000fe80000100800 */
[----:B------:R-:W4:Y:S01]  /*15e00*/  LDL.LU.64 R40, [R1+0x298] ;  /* 0x0002980001287983 */ /* 0x000f220000300a00 */
[-C--:B---3--:R-:W-:Y:S02]  /*15e10*/  IADD3 R8, P4, PT, R2, R92.reuse, RZ ;  /* 0x0000005c02087210 */ /* 0x088fe40007f9e0ff */
[----:B-1----:R-:W-:-:S03]  /*15e20*/  IADD3 R11, P5, PT, R28, R92, RZ ;  /* 0x0000005c1c0b7210 */ /* 0x002fc60007fbe0ff */
[----:B------:R1:W-:Y:S04]  /*15e30*/  STL [R1+0x154], R8 ;  /* 0x0001540801007387 */ /* 0x0003e80000100800 */
[----:B------:R3:W-:Y:S04]  /*15e40*/  STL [R1+0x158], R11 ;  /* 0x0001580b01007387 */ /* 0x0007e80000100800 */
[----:B------:R0:W5:Y:S01]  /*15e50*/  LDL.LU R20, [R1+0xa70] ;  /* 0x000a700001147983 */ /* 0x0001620000300800 */
[----:B-1----:R-:W-:-:S03]  /*15e60*/  IMAD.X R8, R21, 0x1, R91, P2 ;  /* 0x0000000115087824 */ /* 0x002fc600010e065b */
[----:B------:R0:W5:Y:S01]  /*15e70*/  LDL.LU R22, [R1+0xa6c] ;  /* 0x000a6c0001167983 */ /* 0x0001620000300800 */
[----:B---3--:R-:W-:-:S03]  /*15e80*/  IMAD.X R11, R23, 0x1, R91, P3 ;  /* 0x00000001170b7824 */ /* 0x008fc600018e065b */
[----:B------:R1:W-:Y:S01]  /*15e90*/  STL [R1+0x74], R8 ;  /* 0x0000740801007387 */ /* 0x0003e20000100800 */
[--C-:B------:R-:W-:Y:S02]  /*15ea0*/  IMAD.X R13, R29, 0x1, R91.reuse, P5 ;  /* 0x000000011d0d7824 */ /* 0x100fe400028e065b */
[----:B-1----:R-:W-:Y:S02]  /*15eb0*/  IMAD.X R8, R3, 0x1, R91, P4 ;  /* 0x0000000103087824 */ /* 0x002fe400020e065b */
[----:B------:R-:W3:Y:S04]  /*15ec0*/  LDL.LU.64 R2, [R1+0x2a0] ;  /* 0x0002a00001027983 */ /* 0x000ee80000300a00 */
[----:B------:R-:W-:Y:S04]  /*15ed0*/  STL [R1+0x78], R11 ;  /* 0x0000780b01007387 */ /* 0x000fe80000100800 */
[----:B------:R2:W-:Y:S04]  /*15ee0*/  STL [R1+0x7c], R8 ;  /* 0x00007c0801007387 */ /* 0x0005e80000100800 */
[----:B------:R0:W5:Y:S04]  /*15ef0*/  LDL.LU R28, [R1+0xa68] ;  /* 0x000a6800011c7983 */ /* 0x0001680000300800 */
[----:B------:R1:W-:Y:S01]  /*15f00*/  STL [R1+0x80], R13 ;  /* 0x0000800d01007387 */ /* 0x0003e20000100800 */
[----:B--2---:R-:W-:-:S05]  /*15f10*/  IADD3 R8, P2, PT, R30, R92, RZ ;  /* 0x0000005c1e087210 */ /* 0x004fca0007f5e0ff */
[----:B------:R2:W-:Y:S01]  /*15f20*/  STL [R1+0x15c], R8 ;  /* 0x00015c0801007387 */ /* 0x0005e20000100800 */
[-C--:B----4-:R-:W-:Y:S02]  /*15f30*/  IADD3 R11, P3, PT, R38, R92.reuse, RZ ;  /* 0x0000005c260b7210 */ /* 0x090fe40007f7e0ff */
[----:B-1----:R-:W-:-:S03]  /*15f40*/  IADD3 R13, P4, PT, R6, R92, RZ ;  /* 0x0000005c060d7210 */ /* 0x002fc60007f9e0ff */
[----:B------:R1:W-:Y:S01]  /*15f50*/  STL [R1+0x160], R11 ;  /* 0x0001600b01007387 */ /* 0x0003e20000100800 */
[----:B--2---:R-:W-:-:S03]  /*15f60*/  IADD3 R8, P5, PT, R4, R92, RZ ;  /* 0x0000005c04087210 */ /* 0x004fc60007fbe0ff */
[----:B------:R-:W-:Y:S01]  /*15f70*/  STL [R1+0x164], R13 ;  /* 0x0001640d01007387 */ /* 0x000fe20000100800 */
[----:B-1----:R-:W-:-:S03]  /*15f80*/  IMAD.X R11, R31, 0x1, R91, P2 ;  /* 0x000000011f0b7824 */ /* 0x002fc600010e065b */
[----:B------:R0:W5:Y:S04]  /*15f90*/  LDL.LU R30, [R1+0xa64] ;  /* 0x000a6400011e7983 */ /* 0x0001680000300800 */
[----:B------:R1:W-:Y:S04]  /*15fa0*/  STL [R1+0x1a0], R8 ;  /* 0x0001a00801007387 */ /* 0x0003e80000100800 */
[----:B------:R0:W5:Y:S04]  /*15fb0*/  LDL.LU R38, [R1+0xa60] ;  /* 0x000a600001267983 */ /* 0x0001680000300800 */
[----:B------:R2:W-:Y:S01]  /*15fc0*/  STL [R1+0x84], R11 ;  /* 0x0000840b01007387 */ /* 0x0005e20000100800 */
[----:B-1----:R-:W-:-:S02]  /*15fd0*/  IMAD.X R8, R39, 0x1, R91, P3 ;  /* 0x0000000127087824 */ /* 0x002fc400018e065b */
[--C-:B--2---:R-:W-:Y:S02]  /*15fe0*/  IMAD.X R11, R7, 0x1, R91.reuse, P4 ;  /* 0x00000001070b7824 */ /* 0x104fe400020e065b */
[----:B------:R-:W2:Y:S04]  /*15ff0*/  LDL.LU.64 R6, [R1+0xa58] ;  /* 0x000a580001067983 */ /* 0x000ea80000300a00 */
[----:B------:R1:W-:Y:S02]  /*16000*/  STL [R1+0xa0], R8 ;  /* 0x0000a00801007387 */ /* 0x0003e40000100800 */
[----:B-1----:R-:W-:Y:S02]  /*16010*/  IMAD.X R8, R5, 0x1, R91, P5 ;  /* 0x0000000105087824 */ /* 0x002fe400028e065b */
[----:B------:R-:W4:Y:S04]  /*16020*/  LDL.LU.64 R4, [R1+0xa50] ;  /* 0x000a500001047983 */ /* 0x000f280000300a00 */
[----:B------:R-:W-:Y:S04]  /*16030*/  STL [R1+0xa4], R11 ;  /* 0x0000a40b01007387 */ /* 0x000fe80000100800 */
[----:B------:R-:W4:Y:S04]  /*16040*/  LDL.LU R23, [R1+0x55c] ;  /* 0x00055c0001177983 */ /* 0x000f280000300800 */
[----:B------:R-:W4:Y:S04]  /*16050*/  LDL.LU R13, [R1+0x574] ;  /* 0x00057400010d7983 */ /* 0x000f280000300800 */
[----:B------:R1:W-:Y:S04]  /*16060*/  STL [R1+0xa8], R8 ;  /* 0x0000a80801007387 */ /* 0x0003e80000100800 */
[----:B------:R-:W4:Y:S04]  /*16070*/  LDL.LU R21, [R1+0x954] ;  /* 0x0009540001157983 */ /* 0x000f280000300800 */
[----:B------:R-:W4:Y:S01]  /*16080*/  LDL.LU R19, [R1+0x94c] ;  /* 0x00094c0001137983 */ /* 0x000f220000300800 */
[----:B-1----:R-:W-:-:S05]  /*16090*/  IADD3 R8, P2, PT, R40, R92, RZ ;  /* 0x0000005c28087210 */ /* 0x002fca0007f5e0ff */
[----:B------:R3:W-:Y:S04]  /*160a0*/  STL [R1+0x1a4], R8 ;  /* 0x0001a40801007387 */ /* 0x0007e80000100800 */
[----:B------:R-:W4:Y:S04]  /*160b0*/  LDL.LU R11, [R1+0x56c] ;  /* 0x00056c00010b7983 */ /* 0x000f280000300800 */
[----:B------:R-:W4:Y:S01]  /*160c0*/  LDL.LU R17, [R1+0x558] ;  /* 0x0005580001117983 */ /* 0x000f220000300800 */
[----:B---3--:R-:W-:-:S03]  /*160d0*/  IADD3 R8, P3, PT, R2, R92, RZ ;  /* 0x0000005c02087210 */ /* 0x008fc60007f7e0ff */
[----:B------:R-:W3:Y:S04]  /*160e0*/  LDL.LU R15, [R1+0x744] ;  /* 0x00074400010f7983 */ /* 0x000ee80000300800 */
[----:B------:R1:W-:Y:S04]  /*160f0*/  STL [R1+0x2a0], R8 ;  /* 0x0002a00801007387 */ /* 0x0003e80000100800 */
[----:B-1----:R-:W3:Y:S01]  /*16100*/  LDL.LU R8, [R1+0x570] ;  /* 0x0005700001087983 */ /* 0x002ee20000300800 */
[----:B--2---:R-:W-:-:S05]  /*16110*/  IADD3 R25, P4, PT, R6, R92, RZ ;  /* 0x0000005c06197210 */ /* 0x004fca0007f9e0ff */
[----:B------:R-:W-:Y:S04]  /*16120*/  STL [R1+0x2a8], R25 ;  /* 0x0002a81901007387 */ /* 0x000fe80000100800 */
[----:B------:R0:W5:Y:S01]  /*16130*/  LDL.LU R40, [R1+0xa48] ;  /* 0x000a480001287983 */ /* 0x0001620000300800 */
[----:B----4-:R-:W-:-:S05]  /*16140*/  IADD3 R6, P5, PT, R4, R92, RZ ;  /* 0x0000005c04067210 */ /* 0x010fca0007fbe0ff */
[----:B------:R1:W-:Y:S02]  /*16150*/  STL [R1+0x2ac], R6 ;  /* 0x0002ac0601007387 */ /* 0x0003e40000100800 */
[--C-:B-1----:R-:W-:Y:S02]  /*16160*/  IMAD.X R6, R3, 0x1, R91.reuse, P3 ;  /* 0x0000000103067824 */ /* 0x102fe400018e065b */
[----:B------:R-:W2:Y:S01]  /*16170*/  LDL.LU.64 R2, [R1+0xa40] ;  /* 0x000a400001027983 */ /* 0x000ea20000300a00 */
[-C--:B------:R-:W-:Y:S01]  /*16180*/  IADD3 R13, P6, PT, R13, R90.reuse, RZ ;  /* 0x0000005a0d0d7210 */ /* 0x080fe20007fde0ff */
[--C-:B------:R-:W-:Y:S01]  /*16190*/  IMAD.X R5, R5, 0x1, R91.reuse, P5 ;  /* 0x0000000105057824 */ /* 0x100fe200028e065b */
[-C--:B------:R-:W-:Y:S01]  /*161a0*/  IADD3 R23, P5, PT, R23, R90.reuse, RZ ;  /* 0x0000005a17177210 */ /* 0x080fe20007fbe0ff */
[--C-:B------:R-:W-:Y:S02]  /*161b0*/  IMAD.X R7, R7, 0x1, R91.reuse, P4 ;  /* 0x0000000107077824 */ /* 0x100fe400020e065b */
[----:B------:R1:W-:Y:S01]  /*161c0*/  STL [R1+0x574], R13 ;  /* 0x0005740d01007387 */ /* 0x0003e20000100800 */
[----:B------:R-:W-:Y:S01]  /*161d0*/  IMAD.X R4, R41, 0x1, R91, P2 ;  /* 0x0000000129047824 */ /* 0x000fe200010e065b */
[----:B------:R-:W-:-:S02]  /*161e0*/  IADD3 R21, P2, PT, R21, R90, RZ ;  /* 0x0000005a15157210 */ /* 0x000fc40007f5e0ff */
[----:B-1----:R-:W4:Y:S01]  /*161f0*/  LDL.LU R13, [R1+0x944] ;  /* 0x00094400010d7983 */ /* 0x002f220000300800 */
[----:B------:R-:W-:-:S03]  /*16200*/  IADD3 R11, P4, PT, R11, R90, RZ ;  /* 0x0000005a0b0b7210 */ /* 0x000fc60007f9e0ff */
[----:B------:R-:W-:Y:S04]  /*16210*/  STL [R1+0x55c], R23 ;  /* 0x00055c1701007387 */ /* 0x000fe80000100800 */
[----:B------:R1:W-:Y:S04]  /*16220*/  STL [R1+0x56c], R11 ;  /* 0x00056c0b01007387 */ /* 0x0003e80000100800 */
[----:B------:R-:W-:Y:S04]  /*16230*/  STL [R1+0x954], R21 ;  /* 0x0009541501007387 */ /* 0x000fe80000100800 */
[----:B-1----:R-:W4:Y:S01]  /*16240*/  LDL.LU R11, [R1+0x950] ;  /* 0x00095000010b7983 */ /* 0x002f220000300800 */
[----:B------:R-:W-:-:S05]  /*16250*/  IADD3 R19, P3, PT, R19, R90, RZ ;  /* 0x0000005a13137210 */ /* 0x000fca0007f7e0ff */
[----:B------:R-:W-:Y:S04]  /*16260*/  STL [R1+0x94c], R19 ;  /* 0x00094c1301007387 */ /* 0x000fe80000100800 */
[----:B------:R-:W4:Y:S01]  /*16270*/  LDL.LU R71, [R1+0x93c] ;  /* 0x00093c0001477983 */ /* 0x000f220000300800 */
[--C-:B--2---:R-:W-:Y:S01]  /*16280*/  IMAD.X R17, R17, 0x1, R3.reuse, P5 ;  /* 0x0000000111117824 */ /* 0x104fe200028e0603 */
[----:B---3--:R-:W-:Y:S01]  /*16290*/  IADD3 R15, P5, PT, R15, R90, RZ ;  /* 0x0000005a0f0f7210 */ /* 0x008fe20007fbe0ff */
[----:B------:R-:W-:-:S03]  /*162a0*/  IMAD.X R8, R8, 0x1, R3, P6 ;  /* 0x0000000108087824 */ /* 0x000fc600030e0603 */
[----:B------:R-:W-:Y:S04]  /*162b0*/  STL [R1+0x558], R17 ;  /* 0x0005581101007387 */ /* 0x000fe80000100800 */
[----:B------:R-:W2:Y:S04]  /*162c0*/  LDL.LU R69, [R1+0x948] ;  /* 0x0009480001457983 */ /* 0x000ea80000300800 */
[----:B------:R-:W-:Y:S04]  /*162d0*/  STL [R1+0x744], R15 ;  /* 0x0007440f01007387 */ /* 0x000fe80000100800 */
[----:B------:R-:W3:Y:S04]  /*162e0*/  LDL.LU R67, [R1+0x564] ;  /* 0x0005640001437983 */ /* 0x000ee80000300800 */
[----:B------:R1:W-:Y:S04]  /*162f0*/  STL [R1+0x570], R8 ;  /* 0x0005700801007387 */ /* 0x0003e80000100800 */
        /* <DEDUP_REMOVED lines=18> */
[----:B------:R-:W3:Y:S01]  /*16420*/  LDL.LU R23, [R1+0x728] ;  /* 0x0007280001177983 */ /* 0x000ee20000300800 */
[----:B----4-:R-:W-:-:S03]  /*16430*/  IADD3 R13, P6, PT, R13, R90, RZ ;  /* 0x0000005a0d0d7210 */ /* 0x010fc60007fde0ff */
[----:B-1----:R-:W4:Y:S04]  /*16440*/  LDL.LU R8, [R1+0x914] ;  /* 0x0009140001087983 */ /* 0x002f280000300800 */
[----:B------:R-:W4:Y:S04]  /*16450*/  LDL.LU R21, [R1+0x920] ;  /* 0x0009200001157983 */ /* 0x000f280000300800 */
[----:B------:R-:W4:Y:S04]  /*16460*/  LDL.LU R19, [R1+0x90c] ;  /* 0x00090c0001137983 */ /* 0x000f280000300800 */
[----:B------:R1:W-:Y:S01]  /*16470*/  STL [R1+0x944], R13 ;  /* 0x0009440d01007387 */ /* 0x0003e20000100800 */
[----:B------:R-:W-:-:S03]  /*16480*/  IMAD.X R11, R11, 0x1, R3, P2 ;  /* 0x000000010b0b7824 */ /* 0x000fc600010e0603 */
[----:B-1----:R-:W4:Y:S04]  /*16490*/  LDL.LU R13, [R1+0x918] ;  /* 0x00091800010d7983 */ /* 0x002f280000300800 */
[----:B------:R-:W4:Y:S04]  /*164a0*/  LDL.LU R17, [R1+0x714] ;  /* 0x0007140001117983 */ /* 0x000f280000300800 */
[----:B------:R-:W4:Y:S04]  /*164b0*/  LDL.LU R15, [R1+0x720] ;  /* 0x00072000010f7983 */ /* 0x000f280000300800 */
[----:B------:R1:W-:Y:S04]  /*164c0*/  STL [R1+0x950], R11 ;  /* 0x0009500b01007387 */ /* 0x0003e80000100800 */
[----:B-1----:R-:W4:Y:S01]  /*164d0*/  LDL.LU R11, [R1+0x70c] ;  /* 0x00070c00010b7983 */ /* 0x002f220000300800 */
[----:B------:R-:W-:-:S05]  /*164e0*/  IADD3 R71, P2, PT, R71, R90, RZ ;  /* 0x0000005a47477210 */ /* 0x000fca0007f5e0ff */
[----:B------:R-:W-:Y:S01]  /*164f0*/  STL [R1+0x93c], R71 ;  /* 0x00093c4701007387 */ /* 0x000fe20000100800 */
[----:B--2---:R-:W-:Y:S01]  /*16500*/  IMAD.X R69, R69, 0x1, R3, P3 ;  /* 0x0000000145457824 */ /* 0x004fe200018e0603 */
[----:B---3--:R-:W-:-:S04]  /*16510*/  IADD3 R67, P3, PT, R67, R90, RZ ;  /* 0x0000005a43437210 */ /* 0x008fc80007f7e0ff */
[----:B------:R-:W-:Y:S01]  /*16520*/  STL [R1+0x948], R69 ;  /* 0x0009484501007387 */ /* 0x000fe20000100800 */
[----:B------:R-:W-:-:S03]  /*16530*/  IMAD.X R61, R61, 0x1, R3, P4 ;  /* 0x000000013d3d7824 */ /* 0x000fc600020e0603 */
[----:B------:R-:W-:Y:S01]  /*16540*/  STL [R1+0x564], R67 ;  /* 0x0005644301007387 */ /* 0x000fe20000100800 */
[----:B------:R-:W-:-:S03]  /*16550*/  IADD3 R59, P4, PT, R59, R90, RZ ;  /* 0x0000005a3b3b7210 */ /* 0x000fc60007f9e0ff */
        /* <DEDUP_REMOVED lines=31> */
[-C--:B------:R-:W-:Y:S01]  /*16750*/  IADD3 R25, P2, PT, R25, R90.reuse, RZ ;  /* 0x0000005a19197210 */ /* 0x080fe20007f5e0ff */
[--C-:B------:R-:W-:Y:S01]  /*16760*/  IMAD.X R23, R23, 0x1, R3.reuse, P3 ;  /* 0x0000000117177824 */ /* 0x100fe200018e0603 */
[----:B----4-:R-:W-:Y:S01]  /*16770*/  IADD3 R8, P3, PT, R8, R90, RZ ;  /* 0x0000005a08087210 */ /* 0x010fe20007f7e0ff */
[----:B------:R-:W-:Y:S04]  /*16780*/  STL [R1+0x730], R27 ;  /* 0x0007301b01007387 */ /* 0x000fe80000100800 */
[----:B------:R1:W-:Y:S04]  /*16790*/  STL [R1+0x914], R8 ;  /* 0x0009140801007387 */ /* 0x0003e80000100800 */
[----:B------:R-:W-:Y:S01]  /*167a0*/  STL [R1+0x71c], R25 ;  /* 0x00071c1901007387 */ /* 0x000fe20000100800 */
[----:B------:R-:W-:-:S03]  /*167b0*/  IMAD.X R21, R21, 0x1, R3, P4 ;  /* 0x0000000115157824 */ /* 0x000fc600020e0603 */
[----:B-1----:R-:W2:Y:S01]  /*167c0*/  LDL.LU R8, [R1+0x718] ;  /* 0x0007180001087983 */ /* 0x002ea20000300800 */
[-C--:B------:R-:W-:Y:S01]  /*167d0*/  IADD3 R19, P4, PT, R19, R90.reuse, RZ ;  /* 0x0000005a13137210 */ /* 0x080fe20007f9e0ff */
[----:B------:R-:W-:Y:S02]  /*167e0*/  IMAD.X R13, R13, 0x1, R3, P5 ;  /* 0x000000010d0d7824 */ /* 0x000fe400028e0603 */
[----:B------:R-:W-:Y:S01]  /*167f0*/  STL [R1+0x728], R23 ;  /* 0x0007281701007387 */ /* 0x000fe20000100800 */
[----:B------:R-:W-:-:S03]  /*16800*/  IADD3 R17, P5, PT, R17, R90, RZ ;  /* 0x0000005a11117210 */ /* 0x000fc60007fbe0ff */
[----:B------:R1:W-:Y:S01]  /*16810*/  STL [R1+0x918], R13 ;  /* 0x0009180d01007387 */ /* 0x0003e20000100800 */
[----:B------:R-:W-:-:S03]  /*16820*/  IMAD.X R15, R15, 0x1, R3, P6 ;  /* 0x000000010f0f7824 */ /* 0x000fc600030e0603 */
[----:B------:R-:W-:Y:S04]  /*16830*/  STL [R1+0x920], R21 ;  /* 0x0009201501007387 */ /* 0x000fe80000100800 */
[----:B-1----:R-:W3:Y:S04]  /*16840*/  LDL.LU R13, [R1+0x904] ;  /* 0x00090400010d7983 */ /* 0x002ee80000300800 */
[----:B------:R-:W-:Y:S01]  /*16850*/  STL [R1+0x90c], R19 ;  /* 0x00090c1301007387 */ /* 0x000fe20000100800 */
[----:B------:R-:W-:-:S03]  /*16860*/  IADD3 R11, P6, PT, R11, R90, RZ ;  /* 0x0000005a0b0b7210 */ /* 0x000fc60007fde0ff */
[----:B------:R-:W4:Y:S04]  /*16870*/  LDL.LU R71, [R1+0x910] ;  /* 0x0009100001477983 */ /* 0x000f280000300800 */
[----:B------:R-:W-:Y:S04]  /*16880*/  STL [R1+0x714], R17 ;  /* 0x0007141101007387 */ /* 0x000fe80000100800 */
[----:B------:R-:W4:Y:S04]  /*16890*/  LDL.LU R69, [R1+0x8fc] ;  /* 0x0008fc0001457983 */ /* 0x000f280000300800 */
[----:B------:R-:W-:Y:S04]  /*168a0*/  STL [R1+0x720], R15 ;  /* 0x0007200f01007387 */ /* 0x000fe80000100800 */
[----:B------:R-:W4:Y:S04]  /*168b0*/  LDL.LU R67, [R1+0x908] ;  /* 0x0009080001437983 */ /* 0x000f280000300800 */
[----:B------:R1:W-:Y:S04]  /*168c0*/  STL [R1+0x70c], R11 ;  /* 0x00070c0b01007387 */ /* 0x0003e80000100800 */
        /* <DEDUP_REMOVED lines=19> */
[----:B-1----:R-:W4:Y:S04]  /*16a00*/  LDL.LU R11, [R1+0x6e8] ;  /* 0x0006e800010b7983 */ /* 0x002f280000300800 */
[----:B------:R-:W4:Y:S04]  /*16a10*/  LDL.LU R21, [R1+0x8d4] ;  /* 0x0008d40001157983 */ /* 0x000f280000300800 */
[----:B------:R-:W4:Y:S01]  /*16a20*/  LDL.LU R19, [R1+0x8e0] ;  /* 0x0008e00001137983 */ /* 0x000f220000300800 */
[----:B--2---:R-:W-:-:S05]  /*16a30*/  IMAD.X R8, R8, 0x1, R3, P2 ;  /* 0x0000000108087824 */ /* 0x004fca00010e0603 */
[----:B------:R1:W-:Y:S04]  /*16a40*/  STL [R1+0x718], R8 ;  /* 0x0007180801007387 */ /* 0x0003e80000100800 */
[----:B-1----:R-:W2:Y:S04]  /*16a50*/  LDL.LU R8, [R1+0x8cc] ;  /* 0x0008cc0001087983 */ /* 0x002ea80000300800 */
[----:B------:R-:W2:Y:S01]  /*16a60*/  LDL.LU R17, [R1+0x8d8] ;  /* 0x0008d80001117983 */ /* 0x000ea20000300800 */
[----:B---3--:R-:W-:-:S03]  /*16a70*/  IADD3 R13, P2, PT, R13, R90, RZ ;  /* 0x0000005a0d0d7210 */ /* 0x008fc60007f5e0ff */
[----:B------:R-:W3:Y:S04]  /*16a80*/  LDL.LU R15, [R1+0x6d4] ;  /* 0x0006d400010f7983 */ /* 0x000ee80000300800 */
[----:B------:R1:W-:Y:S01]  /*16a90*/  STL [R1+0x904], R13 ;  /* 0x0009040d01007387 */ /* 0x0003e20000100800 */
[----:B----4-:R-:W-:-:S03]  /*16aa0*/  IMAD.X R71, R71, 0x1, R3, P3 ;  /* 0x0000000147477824 */ /* 0x010fc600018e0603 */
[----:B-1----:R-:W4:Y:S01]  /*16ab0*/  LDL.LU R13, [R1+0x6e0] ;  /* 0x0006e000010d7983 */ /* 0x002f220000300800 */
        /* <DEDUP_REMOVED lines=40> */
[----:B------:R-:W-:-:S05]  /*16d40*/  IMAD.X R11, R11, 0x1, R3, P4 ;  /* 0x000000010b0b7824 */ /* 0x000fca00020e0603 */
[----:B------:R1:W-:Y:S04]  /*16d50*/  STL [R1+0x6e8], R11 ;  /* 0x0006e80b01007387 */ /* 0x0003e80000100800 */
[----:B------:R-:W-:Y:S04]  /*16d60*/  STL [R1+0x6f0], R25 ;  /* 0x0006f01901007387 */ /* 0x000fe80000100800 */
[----:B-1----:R-:W4:Y:S01]  /*16d70*/  LDL.LU R11, [R1+0x6cc] ;  /* 0x0006cc00010b7983 */ /* 0x002f220000300800 */
[-C--:B------:R-:W-:Y:S01]  /*16d80*/  IADD3 R23, P3, PT, R23, R90.reuse, RZ ;  /* 0x0000005a17177210 */ /* 0x080fe20007f7e0ff */
[----:B------:R-:W-:Y:S01]  /*16d90*/  IMAD.X R19, R19, 0x1, R3, P5 ;  /* 0x0000000113137824 */ /* 0x000fe200028e0603 */
[----:B------:R-:W-:-:S03]  /*16da0*/  IADD3 R21, P4, PT, R21, R90, RZ ;  /* 0x0000005a15157210 */ /* 0x000fc60007f9e0ff */
[----:B------:R-:W-:Y:S01]  /*16db0*/  STL [R1+0x6dc], R23 ;  /* 0x0006dc1701007387 */ /* 0x000fe20000100800 */
[----:B--2---:R-:W-:Y:S01]  /*16dc0*/  IADD3 R8, P5, PT, R8, R90, RZ ;  /* 0x0000005a08087210 */ /* 0x004fe20007fbe0ff */
[----:B------:R-:W-:-:S04]  /*16dd0*/  IMAD.X R17, R17, 0x1, R3, P6 ;  /* 0x0000000111117824 */ /* 0x000fc800030e0603 */
[----:B------:R1:W-:Y:S01]  /*16de0*/  STL [R1+0x8cc], R8 ;  /* 0x0008cc0801007387 */ /* 0x0003e20000100800 */
[----:B---3--:R-:W-:-:S03]  /*16df0*/  IADD3 R15, P6, PT, R15, R90, RZ ;  /* 0x0000005a0f0f7210 */ /* 0x008fc60007fde0ff */
[----:B------:R-:W-:Y:S04]  /*16e00*/  STL [R1+0x8d4], R21 ;  /* 0x0008d41501007387 */ /* 0x000fe80000100800 */
[----:B-1----:R-:W2:Y:S04]  /*16e10*/  LDL.LU R8, [R1+0x6d8] ;  /* 0x0006d80001087983 */ /* 0x002ea80000300800 */
[----:B------:R-:W-:Y:S01]  /*16e20*/  STL [R1+0x8e0], R19 ;  /* 0x0008e01301007387 */ /* 0x000fe20000100800 */
[----:B----4-:R-:W-:-:S03]  /*16e30*/  IMAD.X R13, R13, 0x1, R3, P2 ;  /* 0x000000010d0d7824 */ /* 0x010fc600010e0603 */
[----:B------:R-:W3:Y:S04]  /*16e40*/  LDL.LU R71, [R1+0x8c4] ;  /* 0x0008c40001477983 */ /* 0x000ee80000300800 */
        /* <DEDUP_REMOVED lines=25> */
[----:B------:R-:W4:Y:S01]  /*16fe0*/  LDL.LU R21, [R1+0x6a8] ;  /* 0x0006a80001157983 */ /* 0x000f220000300800 */
[----:B------:R-:W-:-:S03]  /*16ff0*/  IADD3 R11, P2, PT, R11, R90, RZ ;  /* 0x0000005a0b0b7210 */ /* 0x000fc60007f5e0ff */
[----:B------:R-:W4:Y:S04]  /*17000*/  LDL.LU R19, [R1+0x894] ;  /* 0x0008940001137983 */ /* 0x000f280000300800 */
[----:B------:R1:W-:Y:S04]  /*17010*/  STL [R1+0x6cc], R11 ;  /* 0x0006cc0b01007387 */ /* 0x0003e80000100800 */
[----:B-1----:R-:W4:Y:S04]  /*17020*/  LDL.LU R11, [R1+0x8a0] ;  /* 0x0008a000010b7983 */ /* 0x002f280000300800 */
[----:B------:R-:W4:Y:S04]  /*17030*/  LDL.LU R17, [R1+0x88c] ;  /* 0x00088c0001117983 */ /* 0x000f280000300800 */
[----:B------:R-:W4:Y:S01]  /*17040*/  LDL.LU R15, [R1+0x898] ;  /* 0x00089800010f7983 */ /* 0x000f220000300800 */
[----:B--2---:R-:W-:-:S05]  /*17050*/  IMAD.X R8, R8, 0x1, R3, P3 ;  /* 0x0000000108087824 */ /* 0x004fca00018e0603 */
[----:B------:R1:W-:Y:S01]  /*17060*/  STL [R1+0x6d8], R8 ;  /* 0x0006d80801007387 */ /* 0x0003e20000100800 */
[----:B---3--:R-:W-:-:S03]  /*17070*/  IADD3 R71, P3, PT, R71, R90, RZ ;  /* 0x0000005a47477210 */ /* 0x008fc60007f7e0ff */
[----:B-1----:R-:W2:Y:S01]  /*17080*/  LDL.LU R8, [R1+0x694] ;  /* 0x0006940001087983 */ /* 0x002ea20000300800 */
[----:B----4-:R-:W-:-:S03]  /*17090*/  IMAD.X R69, R69, 0x1, R3, P4 ;  /* 0x0000000145457824 */ /* 0x010fc600020e0603 */
        /* <DEDUP_REMOVED lines=39> */
[----:B------:R-:W-:Y:S01]  /*17310*/  IADD3 R13, P4, PT, R13, R90, RZ ;  /* 0x0000005a0d0d7210 */ /* 0x000fe20007f9e0ff */
[----:B------:R-:W-:Y:S04]  /*17320*/  STL [R1+0x8a8], R27 ;  /* 0x0008a81b01007387 */ /* 0x000fe80000100800 */
[----:B------:R1:W-:Y:S04]  /*17330*/  STL [R1+0x69c], R13 ;  /* 0x00069c0d01007387 */ /* 0x0003e80000100800 */
[----:B------:R-:W-:Y:S01]  /*17340*/  STL [R1+0x6a4], R25 ;  /* 0x0006a41901007387 */ /* 0x000fe20000100800 */
[----:B------:R-:W-:-:S03]  /*17350*/  IMAD.X R21, R21, 0x1, R3, P5 ;  /* 0x0000000115157824 */ /* 0x000fc600028e0603 */
[----:B-1----:R-:W3:Y:S01]  /*17360*/  LDL.LU R13, [R1+0x6a0] ;  /* 0x0006a000010d7983 */ /* 0x002ee20000300800 */
[----:B------:R-:W-:-:S03]  /*17370*/  IMAD.X R11, R11, 0x1, R3, P6 ;  /* 0x000000010b0b7824 */ /* 0x000fc600030e0603 */
[----:B------:R-:W-:Y:S04]  /*17380*/  STL [R1+0x6b0], R23 ;  /* 0x0006b01701007387 */ /* 0x000fe80000100800 */
[----:B------:R1:W-:Y:S04]  /*17390*/  STL [R1+0x8a0], R11 ;  /* 0x0008a00b01007387 */ /* 0x0003e80000100800 */
[----:B------:R-:W-:Y:S04]  /*173a0*/  STL [R1+0x6a8], R21 ;  /* 0x0006a81501007387 */ /* 0x000fe80000100800 */
[----:B-1----:R-:W4:Y:S01]  /*173b0*/  LDL.LU R11, [R1+0x68c] ;  /* 0x00068c00010b7983 */ /* 0x002f220000300800 */
[----:B------:R-:W-:-:S02]  /*173c0*/  IADD3 R19, P5, PT, R19, R90, RZ ;  /* 0x0000005a13137210 */ /* 0x000fc40007fbe0ff */
[-C--:B------:R-:W-:Y:S01]  /*173d0*/  IADD3 R17, P6, PT, R17, R90.reuse, RZ ;  /* 0x0000005a11117210 */ /* 0x080fe20007fde0ff */
[----:B------:R-:W-:Y:S02]  /*173e0*/  IMAD.X R15, R15, 0x1, R3, P2 ;  /* 0x000000010f0f7824 */ /* 0x000fe400010e0603 */
[----:B------:R-:W-:Y:S04]  /*173f0*/  STL [R1+0x894], R19 ;  /* 0x0008941301007387 */ /* 0x000fe80000100800 */
[----:B------:R-:W4:Y:S04]  /*17400*/  LDL.LU R71, [R1+0x698] ;  /* 0x0006980001477983 */ /* 0x000f280000300800 */
[----:B------:R-:W-:Y:S04]  /*17410*/  STL [R1+0x88c], R17 ;  /* 0x00088c1101007387 */ /* 0x000fe80000100800 */
[----:B------:R-:W4:Y:S04]  /*17420*/  LDL.LU R69, [R1+0x884] ;  /* 0x0008840001457983 */ /* 0x000f280000300800 */
[----:B------:R-:W-:Y:S04]  /*17430*/  STL [R1+0x898], R15 ;  /* 0x0008980f01007387 */ /* 0x000fe80000100800 */
[----:B------:R-:W4:Y:S01]  /*17440*/  LDL.LU R67, [R1+0x890] ;  /* 0x0008900001437983 */ /* 0x000f220000300800 */
[----:B--2---:R-:W-:-:S05]  /*17450*/  IADD3 R8, P2, PT, R8, R90, RZ ;  /* 0x0000005a08087210 */ /* 0x004fca0007f5e0ff */
[----:B------:R1:W-:Y:S04]  /*17460*/  STL [R1+0x694], R8 ;  /* 0x0006940801007387 */ /* 0x0003e80000100800 */
        /* <DEDUP_REMOVED lines=19> */
[----:B-1----:R-:W2:Y:S04]  /*175a0*/  LDL.LU R8, [R1+0x670] ;  /* 0x0006700001087983 */ /* 0x002ea80000300800 */
[----:B------:R-:W2:Y:S04]  /*175b0*/  LDL.LU R21, [R1+0x65c] ;  /* 0x00065c0001157983 */ /* 0x000ea80000300800 */
[----:B------:R-:W2:Y:S01]  /*175c0*/  LDL.LU R19, [R1+0x668] ;  /* 0x0006680001137983 */ /* 0x000ea20000300800 */
[----:B---3--:R-:W-:-:S05]  /*175d0*/  IMAD.X R13, R13, 0x1, R3, P3 ;  /* 0x000000010d0d7824 */ /* 0x008fca00018e0603 */
[----:B------:R1:W-:Y:S04]  /*175e0*/  STL [R1+0x6a0], R13 ;  /* 0x0006a00d01007387 */ /* 0x0003e80000100800 */
[----:B-1----:R-:W3:Y:S04]  /*175f0*/  LDL.LU R13, [R1+0x854] ;  /* 0x00085400010d7983 */ /* 0x002ee80000300800 */
[----:B------:R-:W3:Y:S01]  /*17600*/  LDL.LU R17, [R1+0x860] ;  /* 0x0008600001117983 */ /* 0x000ee20000300800 */
[----:B----4-:R-:W-:-:S03]  /*17610*/  IADD3 R11, P3, PT, R11, R90, RZ ;  /* 0x0000005a0b0b7210 */ /* 0x010fc60007f7e0ff */
[----:B------:R-:W4:Y:S04]  /*17620*/  LDL.LU R15, [R1+0x84c] ;  /* 0x00084c00010f7983 */ /* 0x000f280000300800 */
[----:B------:R1:W-:Y:S04]  /*17630*/  STL [R1+0x68c], R11 ;  /* 0x00068c0b01007387 */ /* 0x0003e80000100800 */
[----:B-1----:R-:W4:Y:S01]  /*17640*/  LDL.LU R11, [R1+0x858] ;  /* 0x00085800010b7983 */ /* 0x002f220000300800 */
[----:B------:R-:W-:Y:S01]  /*17650*/  IMAD.X R71, R71, 0x1, R3, P4 ;  /* 0x0000000147477824 */ /* 0x000fe200020e0603 */
[----:B------:R-:W-:-:S04]  /*17660*/  IADD3 R69, P4, PT, R69, R90, RZ ;  /* 0x0000005a45457210 */ /* 0x000fc80007f9e0ff */
[----:B------:R-:W-:Y:S01]  /*17670*/  STL [R1+0x698], R71 ;  /* 0x0006984701007387 */ /* 0x000fe20000100800 */
[----:B------:R-:W-:-:S03]  /*17680*/  IMAD.X R67, R67, 0x1, R3, P5 ;  /* 0x0000000143437824 */ /* 0x000fc600028e0603 */
[----:B------:R-:W-:Y:S04]  /*17690*/  STL [R1+0x884], R69 ;  /* 0x0008844501007387 */ /* 0x000fe80000100800 */
[----:B------:R-:W-:Y:S01]  /*176a0*/  STL [R1+0x890], R67 ;  /* 0x0008904301007387 */ /* 0x000fe20000100800 */
[----:B--2---:R-:W-:Y:S01]  /*176b0*/  IADD3 R61, P5, PT, R61, R90, RZ ;  /* 0x0000005a3d3d7210 */ /* 0x004fe20007fbe0ff */
[----:B------:R-:W-:-:S04]  /*176c0*/  IMAD.X R59, R59, 0x1, R3, P6 ;  /* 0x000000013b3b7824 */ /* 0x000fc800030e0603 */
        /* <DEDUP_REMOVED lines=34> */
[----:B------:R-:W-:Y:S01]  /*178f0*/  IMAD.X R8, R8, 0x1, R3, P5 ;  /* 0x0000000108087824 */ /* 0x000fe200028e0603 */
[----:B------:R-:W-:-:S04]  /*17900*/  IADD3 R21, P5, PT, R21, R90, RZ ;  /* 0x0000005a15157210 */ /* 0x000fc80007fbe0ff */
[----:B------:R1:W-:Y:S01]  /*17910*/  STL [R1+0x670], R8 ;  /* 0x0006700801007387 */ /* 0x0003e20000100800 */
[----:B------:R-:W-:-:S03]  /*17920*/  IMAD.X R19, R19, 0x1, R3, P6 ;  /* 0x0000000113137824 */ /* 0x000fc600030e0603 */
[----:B------:R-:W-:Y:S04]  /*17930*/  STL [R1+0x868], R25 ;  /* 0x0008681901007387 */ /* 0x000fe80000100800 */
[----:B-1----:R-:W2:Y:S04]  /*17940*/  LDL.LU R8, [R1+0x654] ;  /* 0x0006540001087983 */ /* 0x002ea80000300800 */
[----:B------:R-:W-:Y:S01]  /*17950*/  STL [R1+0x664], R23 ;  /* 0x0006641701007387 */ /* 0x000fe20000100800 */
[----:B---3--:R-:W-:Y:S01]  /*17960*/  IADD3 R13, P6, PT, R13, R90, RZ ;  /* 0x0000005a0d0d7210 */ /* 0x008fe20007fde0ff */
[----:B------:R-:W-:-:S04]  /*17970*/  IMAD.X R17, R17, 0x1, R3, P2 ;  /* 0x0000000111117824 */ /* 0x000fc800010e0603 */
[----:B------:R1:W-:Y:S01]  /*17980*/  STL [R1+0x854], R13 ;  /* 0x0008540d01007387 */ /* 0x0003e20000100800 */
[----:B----4-:R-:W-:-:S03]  /*17990*/  IADD3 R15, P2, PT, R15, R90, RZ ;  /* 0x0000005a0f0f7210 */ /* 0x010fc60007f5e0ff */
[----:B------:R-:W-:Y:S04]  /*179a0*/  STL [R1+0x65c], R21 ;  /* 0x00065c1501007387 */ /* 0x000fe80000100800 */
[----:B-1----:R-:W3:Y:S04]  /*179b0*/  LDL.LU R13, [R1+0x660] ;  /* 0x00066000010d7983 */ /* 0x002ee80000300800 */
[----:B------:R-:W-:Y:S01]  /*179c0*/  STL [R1+0x668], R19 ;  /* 0x0006681301007387 */ /* 0x000fe20000100800 */
[----:B------:R-:W-:-:S03]  /*179d0*/  IMAD.X R11, R11, 0x1, R3, P3 ;  /* 0x000000010b0b7824 */ /* 0x000fc600018e0603 */
        /* <DEDUP_REMOVED lines=28> */
[----:B--2---:R-:W-:-:S05]  /*17ba0*/  IADD3 R8, P3, PT, R8, R90, RZ ;  /* 0x0000005a08087210 */ /* 0x004fca0007f7e0ff */
[----:B------:R1:W-:Y:S04]  /*17bb0*/  STL [R1+0x654], R8 ;  /* 0x0006540801007387 */ /* 0x0003e80000100800 */
[----:B-1----:R-:W2:Y:S04]  /*17bc0*/  LDL.LU R8, [R1+0x628] ;  /* 0x0006280001087983 */ /* 0x002ea80000300800 */
[----:B------:R-:W2:Y:S04]  /*17bd0*/  LDL.LU R17, [R1+0x814] ;  /* 0x0008140001117983 */ /* 0x000ea80000300800 */
[----:B------:R-:W2:Y:S01]  /*17be0*/  LDL.LU R15, [R1+0x820] ;  /* 0x00082000010f7983 */ /* 0x000ea20000300800 */
[----:B---3--:R-:W-:-:S05]  /*17bf0*/  IMAD.X R13, R13, 0x1, R3, P4 ;  /* 0x000000010d0d7824 */ /* 0x008fca00020e0603 */
[----:B------:R1:W-:Y:S01]  /*17c00*/  STL [R1+0x660], R13 ;  /* 0x0006600d01007387 */ /* 0x0003e20000100800 */
[----:B----4-:R-:W-:-:S03]  /*17c10*/  IADD3 R71, P4, PT, R71, R90, RZ ;  /* 0x0000005a47477210 */ /* 0x010fc60007f9e0ff */
[----:B-1----:R-:W3:Y:S01]  /*17c20*/  LDL.LU R13, [R1+0x80c] ;  /* 0x00080c00010d7983 */ /* 0x002ee20000300800 */
        /* <DEDUP_REMOVED lines=40> */
[-C--:B------:R-:W-:Y:S01]  /*17eb0*/  IADD3 R11, P5, PT, R11, R90.reuse, RZ ;  /* 0x0000005a0b0b7210 */ /* 0x080fe20007fbe0ff */
[----:B------:R-:W-:Y:S04]  /*17ec0*/  STL [R1+0x830], R27 ;  /* 0x0008301b01007387 */ /* 0x000fe80000100800 */
[----:B------:R1:W-:Y:S04]  /*17ed0*/  STL [R1+0x624], R11 ;  /* 0x0006240b01007387 */ /* 0x0003e80000100800 */
[----:B------:R-:W-:Y:S04]  /*17ee0*/  STL [R1+0x81c], R25 ;  /* 0x00081c1901007387 */ /* 0x000fe80000100800 */
[----:B-1----:R-:W4:Y:S01]  /*17ef0*/  LDL.LU R11, [R1+0x818] ;  /* 0x00081800010b7983 */ /* 0x002f220000300800 */
[----:B------:R-:W-:Y:S01]  /*17f00*/  IMAD.X R21, R21, 0x1, R3, P6 ;  /* 0x0000000115157824 */ /* 0x000fe200030e0603 */
[----:B------:R-:W-:-:S02]  /*17f10*/  IADD3 R19, P6, PT, R19, R90, RZ ;  /* 0x0000005a13137210 */ /* 0x000fc40007fde0ff */
[----:B------:R-:W-:Y:S01]  /*17f20*/  STL [R1+0x828], R23 ;  /* 0x0008281701007387 */ /* 0x000fe20000100800 */
[----:B--2---:R-:W-:Y:S01]  /*17f30*/  IMAD.X R8, R8, 0x1, R3, P2 ;  /* 0x0000000108087824 */ /* 0x004fe200010e0603 */
[----:B------:R-:W-:-:S04]  /*17f40*/  IADD3 R17, P2, PT, R17, R90, RZ ;  /* 0x0000005a11117210 */ /* 0x000fc80007f5e0ff */
[----:B------:R1:W-:Y:S01]  /*17f50*/  STL [R1+0x628], R8 ;  /* 0x0006280801007387 */ /* 0x0003e20000100800 */
[----:B------:R-:W-:-:S03]  /*17f60*/  IMAD.X R15, R15, 0x1, R3, P3 ;  /* 0x000000010f0f7824 */ /* 0x000fc600018e0603 */
[----:B------:R-:W-:Y:S04]  /*17f70*/  STL [R1+0x630], R21 ;  /* 0x0006301501007387 */ /* 0x000fe80000100800 */
[----:B-1----:R-:W2:Y:S04]  /*17f80*/  LDL.LU R8, [R1+0x614] ;  /* 0x0006140001087983 */ /* 0x002ea80000300800 */
[----:B------:R-:W-:Y:S04]  /*17f90*/  STL [R1+0x61c], R19 ;  /* 0x00061c1301007387 */ /* 0x000fe80000100800 */
[----:B------:R-:W2:Y:S04]  /*17fa0*/  LDL.LU R71, [R1+0x620] ;  /* 0x0006200001477983 */ /* 0x000ea80000300800 */
[----:B------:R-:W-:Y:S04]  /*17fb0*/  STL [R1+0x814], R17 ;  /* 0x0008141101007387 */ /* 0x000fe80000100800 */
[----:B------:R-:W2:Y:S04]  /*17fc0*/  LDL.LU R69, [R1+0x60c] ;  /* 0x00060c0001457983 */ /* 0x000ea80000300800 */
[----:B------:R-:W-:Y:S01]  /*17fd0*/  STL [R1+0x820], R15 ;  /* 0x0008200f01007387 */ /* 0x000fe20000100800 */
[----:B---3--:R-:W-:-:S03]  /*17fe0*/  IADD3 R13, P3, PT, R13, R90, RZ ;  /* 0x0000005a0d0d7210 */ /* 0x008fc60007f7e0ff */
        /* <DEDUP_REMOVED lines=21> */
[----:B-1----:R-:W3:Y:S04]  /*18140*/  LDL.LU R13, [R1+0x7e8] ;  /* 0x0007e800010d7983 */ /* 0x002ee80000300800 */
[----:B------:R-:W3:Y:S04]  /*18150*/  LDL.LU R21, [R1+0x5e4] ;  /* 0x0005e40001157983 */ /* 0x000ee80000300800 */
[----:B------:R-:W3:Y:S01]  /*18160*/  LDL.LU R19, [R1+0x5f0] ;  /* 0x0005f00001137983 */ /* 0x000ee20000300800 */
[----:B----4-:R-:W-:-:S05]  /*18170*/  IMAD.X R11, R11, 0x1, R3, P4 ;  /* 0x000000010b0b7824 */ /* 0x010fca00020e0603 */
[----:B------:R1:W-:Y:S04]  /*18180*/  STL [R1+0x818], R11 ;  /* 0x0008180b01007387 */ /* 0x0003e80000100800 */
[----:B-1----:R-:W4:Y:S04]  /*18190*/  LDL.LU R11, [R1+0x5dc] ;  /* 0x0005dc00010b7983 */ /* 0x002f280000300800 */
[----:B------:R-:W4:Y:S04]  /*181a0*/  LDL.LU R17, [R1+0x5e8] ;  /* 0x0005e80001117983 */ /* 0x000f280000300800 */
[----:B------:R-:W4:Y:S01]  /*181b0*/  LDL.LU R15, [R1+0x7d4] ;  /* 0x0007d400010f7983 */ /* 0x000f220000300800 */
[----:B--2---:R-:W-:-:S05]  /*181c0*/  IADD3 R8, P4, PT, R8, R90, RZ ;  /* 0x0000005a08087210 */ /* 0x004fca0007f9e0ff */
[----:B------:R1:W-:Y:S01]  /*181d0*/  STL [R1+0x614], R8 ;  /* 0x0006140801007387 */ /* 0x0003e20000100800 */
[----:B------:R-:W-:-:S03]  /*181e0*/  IMAD.X R71, R71, 0x1, R3, P5 ;  /* 0x0000000147477824 */ /* 0x000fc600028e0603 */
[----:B-1----:R-:W2:Y:S01]  /*181f0*/  LDL.LU R8, [R1+0x7e0] ;  /* 0x0007e00001087983 */ /* 0x002ea20000300800 */
[----:B------:R-:W-:-:S03]  /*18200*/  IADD3 R69, P5, PT, R69, R90, RZ ;  /* 0x0000005a45457210 */ /* 0x000fc60007fbe0ff */
[----:B------:R-:W-:Y:S01]  /*18210*/  STL [R1+0x620], R71 ;  /* 0x0006204701007387 */ /* 0x000fe20000100800 */
[----:B---3--:R-:W-:-:S03]  /*18220*/  IMAD.X R67, R67, 0x1, R3, P6 ;  /* 0x0000000143437824 */ /* 0x008fc600030e0603 */
        /* <DEDUP_REMOVED lines=43> */
[----:B-1----:R-:W3:Y:S04]  /*184e0*/  LDL.LU R13, [R1+0x7cc] ;  /* 0x0007cc00010d7983 */ /* 0x002ee80000300800 */
[----:B------:R-:W-:Y:S01]  /*184f0*/  STL [R1+0x7dc], R23 ;  /* 0x0007dc1701007387 */ /* 0x000fe20000100800 */
[----:B----4-:R-:W-:-:S05]  /*18500*/  IADD3 R11, P2, PT, R11, R90, RZ ;  /* 0x0000005a0b0b7210 */ /* 0x010fca0007f5e0ff */
[----:B------:R1:W-:Y:S04]  /*18510*/  STL [R1+0x5dc], R11 ;  /* 0x0005dc0b01007387 */ /* 0x0003e80000100800 */
[----:B------:R-:W-:Y:S04]  /*18520*/  STL [R1+0x5e4], R21 ;  /* 0x0005e41501007387 */ /* 0x000fe80000100800 */
[----:B-1----:R-:W4:Y:S01]  /*18530*/  LDL.LU R11, [R1+0x7d8] ;  /* 0x0007d800010b7983 */ /* 0x002f220000300800 */
[----:B------:R-:W-:Y:S01]  /*18540*/  IMAD.X R17, R17, 0x1, R3, P3 ;  /* 0x0000000111117824 */ /* 0x000fe200018e0603 */
[----:B------:R-:W-:-:S02]  /*18550*/  IADD3 R15, P3, PT, R15, R90, RZ ;  /* 0x0000005a0f0f7210 */ /* 0x000fc40007f7e0ff */
[----:B------:R-:W-:Y:S04]  /*18560*/  STL [R1+0x5f0], R19 ;  /* 0x0005f01301007387 */ /* 0x000fe80000100800 */
[----:B------:R-:W4:Y:S04]  /*18570*/  LDL.LU R71, [R1+0x5d4] ;  /* 0x0005d40001477983 */ /* 0x000f280000300800 */
[----:B------:R-:W-:Y:S04]  /*18580*/  STL [R1+0x5e8], R17 ;  /* 0x0005e81101007387 */ /* 0x000fe80000100800 */
[----:B------:R-:W4:Y:S04]  /*18590*/  LDL.LU R69, [R1+0x5e0] ;  /* 0x0005e00001457983 */ /* 0x000f280000300800 */
[----:B------:R-:W-:Y:S04]  /*185a0*/  STL [R1+0x7d4], R15 ;  /* 0x0007d40f01007387 */ /* 0x000fe80000100800 */
[----:B------:R-:W4:Y:S01]  /*185b0*/  LDL.LU R67, [R1+0x5cc] ;  /* 0x0005cc0001437983 */ /* 0x000f220000300800 */
[----:B--2---:R-:W-:-:S05]  /*185c0*/  IMAD.X R8, R8, 0x1, R3, P4 ;  /* 0x0000000108087824 */ /* 0x004fca00020e0603 */
        /* <DEDUP_REMOVED lines=22> */
[----:B------:R-:W2:Y:S04]  /*18730*/  LDL.LU R19, [R1+0x5a4] ;  /* 0x0005a40001137983 */ /* 0x000ea80000300800 */
[----:B------:R-:W2:Y:S01]  /*18740*/  LDL.LU R17, [R1+0x5b0] ;  /* 0x0005b00001117983 */ /* 0x000ea20000300800 */
[----:B---3--:R-:W-:-:S05]  /*18750*/  IADD3 R13, P4, PT, R13, R90, RZ ;  /* 0x0000005a0d0d7210 */ /* 0x008fca0007f9e0ff */
[----:B------:R1:W-:Y:S04]  /*18760*/  STL [R1+0x7cc], R13 ;  /* 0x0007cc0d01007387 */ /* 0x0003e80000100800 */
[----:B------:R-:W3:Y:S04]  /*18770*/  LDL.LU R15, [R1+0x5a8] ;  /* 0x0005a800010f7983 */ /* 0x000ee80000300800 */
[----:B-1----:R-:W3:Y:S01]  /*18780*/  LDL.LU R13, [R1+0x59c] ;  /* 0x00059c00010d7983 */ /* 0x002ee20000300800 */
[----:B----4-:R-:W-:-:S05]  /*18790*/  IMAD.X R11, R11, 0x1, R3, P5 ;  /* 0x000000010b0b7824 */ /* 0x010fca00028e0603 */
[----:B------:R1:W-:Y:S04]  /*187a0*/  STL [R1+0x7d8], R11 ;  /* 0x0007d80b01007387 */ /* 0x0003e80000100800 */
[----:B-1----:R-:W4:Y:S01]  /*187b0*/  LDL.LU R11, [R1+0x7a0] ;  /* 0x0007a000010b7983 */ /* 0x002f220000300800 */
[----:B------:R-:W-:Y:S01]  /*187c0*/  IADD3 R71, P5, PT, R71, R90, RZ ;  /* 0x0000005a47477210 */ /* 0x000fe20007fbe0ff */
[----:B------:R-:W-:-:S04]  /*187d0*/  IMAD.X R69, R69, 0x1, R3, P6 ;  /* 0x0000000145457824 */ /* 0x000fc800030e0603 */
[----:B------:R1:W-:Y:S01]  /*187e0*/  STL [R1+0x5d4], R71 ;  /* 0x0005d44701007387 */ /* 0x0003e20000100800 */
[----:B------:R-:W-:-:S03]  /*187f0*/  IADD3 R67, P6, PT, R67, R90, RZ ;  /* 0x0000005a43437210 */ /* 0x000fc60007fde0ff */
[----:B------:R0:W-:Y:S04]  /*18800*/  STL [R1+0x5e0], R69 ;  /* 0x0005e04501007387 */ /* 0x0001e80000100800 */
[----:B------:R0:W-:Y:S01]  /*18810*/  STL [R1+0x5cc], R67 ;  /* 0x0005cc4301007387 */ /* 0x0001e20000100800 */
[----:B--2---:R-:W-:Y:S01]  /*18820*/  IMAD.X R61, R61, 0x1, R3, P2 ;  /* 0x000000013d3d7824 */ /* 0x004fe200010e0603 */
[----:B------:R-:W-:-:S04]  /*18830*/  IADD3 R59, P2, PT, R59, R90, RZ ;  /* 0x0000005a3b3b7210 */ /* 0x000fc80007f5e0ff */
[----:B------:R2:W-:Y:S01]  /*18840*/  STL [R1+0x5d8], R61 ;  /* 0x0005d83d01007387 */ /* 0x0005e20000100800 */
[----:B------:R-:W-:-:S03]  /*18850*/  IMAD.X R57, R57, 0x1, R3, P3 ;  /* 0x0000000139397824 */ /* 0x000fc600018e0603 */
[----:B------:R0:W-:Y:S01]  /*18860*/  STL [R1+0x7c4], R59 ;  /* 0x0007c43b01007387 */ /* 0x0001e20000100800 */
[----:B------:R-:W-:-:S03]  /*18870*/  IADD3 R55, P3, PT, R55, R90, RZ ;  /* 0x0000005a37377210 */ /* 0x000fc60007f7e0ff */
        /* <DEDUP_REMOVED lines=27> */
[-C--:B------:R-:W-:Y:S01]  /*18a30*/  IADD3 R25, P5, PT, R25, R90.reuse, RZ ;  /* 0x0000005a19197210 */ /* 0x080fe20007fbe0ff */
[--C-:B------:R-:W-:Y:S01]  /*18a40*/  IMAD.X R23, R23, 0x1, R3.reuse, P6 ;  /* 0x0000000117177824 */ /* 0x100fe200030e0603 */
[----:B------:R-:W-:Y:S01]  /*18a50*/  IADD3 R8, P6, PT, R8, R90, RZ ;  /* 0x0000005a08087210 */ /* 0x000fe20007fde0ff */
[----:B------:R0:W-:Y:S01]  /*18a60*/  STL [R1+0x5b8], R27 ;  /* 0x0005b81b01007387 */ /* 0x0001e20000100800 */
[----:B------:R-:W-:-:S03]  /*18a70*/  IMAD.X R21, R21, 0x1, R3, P2 ;  /* 0x0000000115157824 */ /* 0x000fc600010e0603 */
[----:B------:R-:W-:Y:S01]  /*18a80*/  STL [R1+0x79c], R8 ;  /* 0x00079c0801007387 */ /* 0x000fe20000100800 */
[----:B------:R-:W-:-:S03]  /*18a90*/  IADD3 R19, P2, PT, R19, R90, RZ ;  /* 0x0000005a13137210 */ /* 0x000fc60007f5e0ff */
[----:B------:R0:W-:Y:S01]  /*18aa0*/  STL [R1+0x7a4], R25 ;  /* 0x0007a41901007387 */ /* 0x0001e20000100800 */
[----:B------:R-:W-:-:S03]  /*18ab0*/  IMAD.X R17, R17, 0x1, R3, P3 ;  /* 0x0000000111117824 */ /* 0x000fc600018e0603 */
[----:B------:R0:W-:Y:S04]  /*18ac0*/  STL [R1+0x7b0], R23 ;  /* 0x0007b01701007387 */ /* 0x0001e80000100800 */
[----:B------:R0:W-:Y:S04]  /*18ad0*/  STL [R1+0x7a8], R21 ;  /* 0x0007a81501007387 */ /* 0x0001e80000100800 */
[----:B------:R0:W-:Y:S04]  /*18ae0*/  STL [R1+0x5a4], R19 ;  /* 0x0005a41301007387 */ /* 0x0001e80000100800 */
[----:B------:R0:W-:Y:S04]  /*18af0*/  STL [R1+0x5b0], R17 ;  /* 0x0005b01101007387 */ /* 0x0001e80000100800 */
[----:B------:R-:W2:Y:S01]  /*18b00*/  LDL.LU R81, [R1+0x794] ;  /* 0x0007940001517983 */ /* 0x000ea20000300800 */
[----:B---3--:R-:W-:Y:S01]  /*18b10*/  IMAD.X R15, R15, 0x1, R3, P4 ;  /* 0x000000010f0f7824 */ /* 0x008fe200020e0603 */
[----:B------:R-:W-:-:S04]  /*18b20*/  IADD3 R13, P4, PT, R13, R90, RZ ;  /* 0x0000005a0d0d7210 */ /* 0x000fc80007f9e0ff */
[----:B------:R3:W-:Y:S04]  /*18b30*/  STL [R1+0x5a8], R15 ;  /* 0x0005a80f01007387 */ /* 0x0007e80000100800 */
[----:B------:R-:W2:Y:S04]  /*18b40*/  LDL.LU R79, [R1+0x798] ;  /* 0x00079800014f7983 */ /* 0x000ea80000300800 */
[----:B------:R0:W-:Y:S04]  /*18b50*/  STL [R1+0x59c], R13 ;  /* 0x00059c0d01007387 */ /* 0x0001e80000100800 */
[----:B------:R-:W2:Y:S01]  /*18b60*/  LDL.LU R73, [R1+0x78c] ;  /* 0x00078c0001497983 */ /* 0x000ea20000300800 */
[----:B----4-:R-:W-:-:S05]  /*18b70*/  IMAD.X R11, R11, 0x1, R3, P5 ;  /* 0x000000010b0b7824 */ /* 0x010fca00028e0603 */
[----:B------:R4:W-:Y:S04]  /*18b80*/  STL [R1+0x7a0], R11 ;  /* 0x0007a00b01007387 */ /* 0x0009e80000100800 */
[----:B-1----:R-:W2:Y:S04]  /*18b90*/  LDL.LU R71, [R1+0x5a0] ;  /* 0x0005a00001477983 */ /* 0x002ea80000300800 */
[----:B0-----:R-:W2:Y:S04]  /*18ba0*/  LDL.LU R69, [R1+0x594] ;  /* 0x0005940001457983 */ /* 0x001ea80000300800 */
[----:B------:R-:W2:Y:S04]  /*18bb0*/  LDL.LU R67, [R1+0x598] ;  /* 0x0005980001437983 */ /* 0x000ea80000300800 */
[----:B--2---:R-:W2:Y:S04]  /*18bc0*/  LDL.LU R61, [R1+0x58c] ;  /* 0x00058c00013d7983 */ /* 0x004ea80000300800 */
        /* <DEDUP_REMOVED lines=21> */
[----:B---3--:R-:W3:Y:S04]  /*18d20*/  LDL.LU R15, [R1+0x758] ;  /* 0x00075800010f7983 */ /* 0x008ee80000300800 */
[----:B------:R-:W3:Y:S04]  /*18d30*/  LDL.LU R13, [R1+0x750] ;  /* 0x00075000010d7983 */ /* 0x000ee80000300800 */
[----:B----4-:R-:W4:Y:S01]  /*18d40*/  LDL.LU R11, [R1+0x748] ;  /* 0x00074800010b7983 */ /* 0x010f220000300800 */
[----:B------:R-:W-:-:S06]  /*18d50*/  USHF.L.U32 UR4, UR4, 0x1f, URZ ;  /* 0x0000001f04047899 */ /* 0x000fcc00080006ff */
[----:B------:R-:W-:-:S04]  /*18d60*/  IMAD.U32 R8, RZ, RZ, UR4 ;  /* 0x00000004ff087e24 */ /* 0x000fc8000f8e00ff */
[----:B------:R-:W0:Y:S01]  /*18d70*/  SYNCS.PHASECHK.TRANS64.TRYWAIT P3, [UR11], R8 ;  /* 0x00000008ff0075a7 */ /* 0x000e22000806110b */
[----:B------:R-:W-:-:S05]  /*18d80*/  IADD3 R81, P5, PT, R81, R90, RZ ;  /* 0x0000005a51517210 */ /* 0x000fca0007fbe0ff */
[----:B------:R1:W-:Y:S01]  /*18d90*/  STL [R1+0x794], R81 ;  /* 0x0007945101007387 */ /* 0x0003e20000100800 */
[----:B------:R-:W-:Y:S01]  /*18da0*/  IMAD.X R79, R79, 0x1, R3, P6 ;  /* 0x000000014f4f7824 */ /* 0x000fe200030e0603 */
[----:B------:R-:W-:-:S04]  /*18db0*/  IADD3 R73, P6, PT, R73, R90, RZ ;  /* 0x0000005a49497210 */ /* 0x000fc80007fde0ff */
[----:B------:R1:W-:Y:S04]  /*18dc0*/  STL [R1+0x798], R79 ;  /* 0x0007984f01007387 */ /* 0x0003e80000100800 */
[----:B------:R1:W-:Y:S01]  /*18dd0*/  STL [R1+0x78c], R73 ;  /* 0x00078c4901007387 */ /* 0x0003e20000100800 */
[----:B------:R-:W-:Y:S01]  /*18de0*/  IMAD.X R71, R71, 0x1, R3, P2 ;  /* 0x0000000147477824 */ /* 0x000fe200010e0603 */
[----:B------:R-:W-:-:S04]  /*18df0*/  IADD3 R69, P2, PT, R69, R90, RZ ;  /* 0x0000005a45457210 */ /* 0x000fc80007f5e0ff */
[----:B------:R1:W-:Y:S01]  /*18e00*/  STL [R1+0x5a0], R71 ;  /* 0x0005a04701007387 */ /* 0x0003e20000100800 */
[----:B------:R-:W-:-:S03]  /*18e10*/  IMAD.X R67, R67, 0x1, R3, P4 ;  /* 0x0000000143437824 */ /* 0x000fc600020e0603 */
[----:B------:R1:W-:Y:S01]  /*18e20*/  STL [R1+0x594], R69 ;  /* 0x0005944501007387 */ /* 0x0003e20000100800 */
[----:B--2---:R-:W-:-:S03]  /*18e30*/  IADD3 R61, P4, PT, R61, R90, RZ ;  /* 0x0000005a3d3d7210 */ /* 0x004fc60007f9e0ff */
        /* <DEDUP_REMOVED lines=20> */
[----:B------:R-:W-:Y:S02]  /*18f80*/  IMAD.X R37, R37, 0x1, R3, P6 ;  /* 0x0000000125257824 */ /* 0x000fe400030e0603 */
        /* <DEDUP_REMOVED lines=18> */
[----:B------:R1:W-:Y:S01]  /*190b0*/  STL [R1+0x768], R25 ;  /* 0x0007681901007387 */ /* 0x0003e20000100800 */
[----:B---3--:R-:W-:-:S03]  /*190c0*/  IMAD.X R15, R15, 0x1, R3, P4 ;  /* 0x000000010f0f7824 */ /* 0x008fc600020e0603 */
[----:B------:R1:W-:Y:S01]  /*190d0*/  STL [R1+0x754], R23 ;  /* 0x0007541701007387 */ /* 0x0003e20000100800 */
[----:B------:R-:W-:-:S03]  /*190e0*/  IMAD.X R13, R13, 0x1, R3, P5 ;  /* 0x000000010d0d7824 */ /* 0x000fc600028e0603 */
[----:B------:R1:W-:Y:S01]  /*190f0*/  STL [R1+0x760], R21 ;  /* 0x0007601501007387 */ /* 0x0003e20000100800 */
[----:B----4-:R-:W-:-:S03]  /*19100*/  IMAD.X R11, R11, 0x1, R3, P6 ;  /* 0x000000010b0b7824 */ /* 0x010fc600030e0603 */
[----:B------:R1:W-:Y:S04]  /*19110*/  STL [R1+0x74c], R19 ;  /* 0x00074c1301007387 */ /* 0x0003e80000100800 */
[----:B------:R1:W-:Y:S04]  /*19120*/  STL [R1+0x578], R17 ;  /* 0x0005781101007387 */ /* 0x0003e80000100800 */
[----:B------:R1:W-:Y:S04]  /*19130*/  STL [R1+0x748], R11 ;  /* 0x0007480b01007387 */ /* 0x0003e80000100800 */
[----:B------:R1:W-:Y:S04]  /*19140*/  STL [R1+0x758], R15 ;  /* 0x0007580f01007387 */ /* 0x0003e80000100800 */
[----:B------:R1:W-:Y:S01]  /*19150*/  STL [R1+0x750], R13 ;  /* 0x0007500d01007387 */ /* 0x0003e20000100800 */
[----:B0-----:R-:W-:Y:S05]  /*19160*/  @!P3 BRA `(.L_x_8) ;  /* 0x000001dc0038b947 */ /* 0x001fea0003800000 */
.L_x_16:
[----:B-----5:R0:W-:Y:S04]  /*19170*/  STL [R1+0x1038], R20 ;  /* 0x0010381401007387 */ /* 0x0201e80000100800 */
[----:B------:R2:W-:Y:S04]  /*19180*/  STL [R1+0x1034], R14 ;  /* 0x0010340e01007387 */ /* 0x0005e80000100800 */
[----:B------:R3:W-:Y:S04]  /*19190*/  STL [R1+0x1030], R12 ;  /* 0x0010300c01007387 */ /* 0x0007e80000100800 */
[----:B------:R4:W-:Y:S04]  /*191a0*/  STL [R1+0x102c], R84 ;  /* 0x00102c5401007387 */ /* 0x0009e80000100800 */
        /* <DEDUP_REMOVED lines=43> */
[----:B-1----:R-:W4:Y:S01]  /*19460*/  LDL.LU R31, [R1+0x484] ;  /* 0x00048400011f7983 */ /* 0x002f220000300800 */
[----:B0-----:R-:W-:-:S02]  /*19470*/  PRMT R20, RZ, 0x7610, R20 ;  /* 0x00007610ff147816 */ /* 0x001fc40000000014 */
[----:B------:R-:W-:Y:S01]  /*19480*/  PRMT R93, RZ, 0x7610, R93 ;  /* 0x00007610ff5d7816 */ /* 0x000fe2000000005d */
        /* <DEDUP_REMOVED lines=15> */
[----:B------:R-:W-:Y:S01]  /*19580*/  STL.64 [R1+0xb40], R90 ;  /* 0x000b405a01007387 */ /* 0x000fe20000100a00 */
[----:B--2---:R-:W-:-:S03]  /*19590*/  PRMT R14, RZ, 0x7610, R14 ;  /* 0x00007610ff0e7816 */ /* 0x004fc6000000000e */
[----:B------:R0:W-:Y:S04]  /*195a0*/  STL [R1+0xccc], R91 ;  /* 0x000ccc5b01007387 */ /* 0x0001e80000100800 */
[----:B------:R1:W-:Y:S01]  /*195b0*/  STL [R1+0xcc8], R90 ;  /* 0x000cc85a01007387 */ /* 0x0003e20000100800 */
[----:B---3--:R-:W-:-:S03]  /*195c0*/  PRMT R12, RZ, 0x7610, R12 ;  /* 0x00007610ff0c7816 */ /* 0x008fc6000000000c */
[----:B------:R-:W-:Y:S04]  /*195d0*/  STL [R1+0xa3c], R3 ;  /* 0x000a3c0301007387 */ /* 0x000fe80000100800 */
[----:B------:R-:W-:Y:S01]  /*195e0*/  STL [R1+0xb5c], R3 ;  /* 0x000b5c0301007387 */ /* 0x000fe20000100800 */
[----:B----4-:R-:W-:-:S03]  /*195f0*/  PRMT R84, RZ, 0x7610, R84 ;  /* 0x00007610ff547816 */ /* 0x010fc60000000054 */
[----:B------:R-:W-:Y:S04]  /*19600*/  STL [R1+0xcd4], R3 ;  /* 0x000cd40301007387 */ /* 0x000fe80000100800 */
[----:B------:R2:W-:Y:S01]  /*19610*/  STL.S16 [R1+0x2b0], R20 ;  /* 0x0002b01401007387 */ /* 0x0005e20000100600 */
[----:B------:R-:W-:Y:S02]  /*19620*/  PRMT R82, RZ, 0x7610, R82 ;  /* 0x00007610ff527816 */ /* 0x000fe40000000052 */
[----:B0-----:R-:W-:Y:S02]  /*19630*/  PRMT R91, RZ, 0x7610, R91 ;  /* 0x00007610ff5b7816 */ /* 0x001fe4000000005b */
[----:B-1----:R-:W-:Y:S01]  /*19640*/  PRMT R90, RZ, 0x7610, R90 ;  /* 0x00007610ff5a7816 */ /* 0x002fe2000000005a */
[----:B--2---:R-:W2:Y:S01]  /*19650*/  LDL.LU R20, [R1+0x1038] ;  /* 0x0010380001147983 */ /* 0x004ea20000300800 */
[----:B------:R-:W-:-:S02]  /*19660*/  PRMT R72, RZ, 0x7610, R72 ;  /* 0x00007610ff487816 */ /* 0x000fc40000000048 */
[----:B------:R-:W-:Y:S02]  /*19670*/  PRMT R70, RZ, 0x7610, R70 ;  /* 0x00007610ff467816 */ /* 0x000fe40000000046 */
[----:B------:R-:W-:Y:S02]  /*19680*/  PRMT R60, RZ, 0x7610, R60 ;  /* 0x00007610ff3c7816 */ /* 0x000fe4000000003c */
[----:B------:R-:W-:Y:S02]  /*19690*/  PRMT R58, RZ, 0x7610, R58 ;  /* 0x00007610ff3a7816 */ /* 0x000fe4000000003a */
[----:B------:R-:W-:Y:S02]  /*196a0*/  PRMT R48, RZ, 0x7610, R48 ;  /* 0x00007610ff307816 */ /* 0x000fe40000000030 */
[----:B------:R-:W-:Y:S02]  /*196b0*/  PRMT R46, RZ, 0x7610, R46 ;  /* 0x00007610ff2e7816 */ /* 0x000fe4000000002e */
        /* <DEDUP_REMOVED lines=43> */
[----:B------:R-:W-:Y:S01]  /*19970*/  PRMT R69, RZ, 0x7610, R69 ;  /* 0x00007610ff457816 */ /* 0x000fe20000000045 */
[----:B------:R-:W-:-:S05]  /*19980*/  VIADD R31, R31, 0x1 ;  /* 0x000000011f1f7836 */ /* 0x000fca0000000000 */
[----:B------:R-:W-:Y:S04]  /*19990*/  STL [R1+0x484], R31 ;  /* 0x0004841f01007387 */ /* 0x000fe80000100800 */
[----:B------:R0:W-:Y:S04]  /*199a0*/  STL.S16 [R1+0x2ec], R14 ;  /* 0x0002ec0e01007387 */ /* 0x0001e80000100600 */
[----:B0-----:R-:W3:Y:S04]  /*199b0*/  LDL.LU R14, [R1+0x1034] ;  /* 0x00103400010e7983 */ /* 0x001ee80000300800 */
[----:B------:R0:W-:Y:S04]  /*199c0*/  STL.S16 [R1+0x2f0], R12 ;  /* 0x0002f00c01007387 */ /* 0x0001e80000100600 */
[----:B0-----:R-:W4:Y:S04]  /*199d0*/  LDL.LU R12, [R1+0x1030] ;  /* 0x00103000010c7983 */ /* 0x001f280000300800 */
[----:B------:R0:W-:Y:S04]  /*199e0*/  STL.S16 [R1+0x454], R84 ;  /* 0x0004545401007387 */ /* 0x0001e80000100600 */
[----:B0-----:R-:W2:Y:S04]  /*199f0*/  LDL.LU R84, [R1+0x102c] ;  /* 0x00102c0001547983 */ /* 0x001ea80000300800 */
[----:B------:R0:W-:Y:S04]  /*19a00*/  STL.S16 [R1+0x458], R82 ;  /* 0x0004585201007387 */ /* 0x0001e80000100600 */
[----:B0-----:R-:W2:Y:S04]  /*19a10*/  LDL.LU R82, [R1+0x1028] ;  /* 0x0010280001527983 */ /* 0x001ea80000300800 */
[----:B------:R-:W-:Y:S04]  /*19a20*/  STL.64 [R1+0xf70], R90 ;  /* 0x000f705a01007387 */ /* 0x000fe80000100a00 */
[----:B------:R0:W-:Y:S04]  /*19a30*/  STL.S16 [R1+0x4b8], R72 ;  /* 0x0004b84801007387 */ /* 0x0001e80000100600 */
[----:B0-----:R-:W2:Y:S04]  /*19a40*/  LDL.LU R72, [R1+0x1024] ;  /* 0x0010240001487983 */ /* 0x001ea80000300800 */
        /* <DEDUP_REMOVED lines=68> */
[----:B------:R0:W-:Y:S01]  /*19e90*/  STL.S16 [R1+0x50c], R87 ;  /* 0x00050c5701007387 */ /* 0x0001e20000100600 */
[----:B------:R-:W-:-:S03]  /*19ea0*/  PRMT R91, RZ, 0x7610, R91 ;  /* 0x00007610ff5b7816 */ /* 0x000fc6000000005b */
[----:B0-----:R-:W2:Y:S04]  /*19eb0*/  LDL.LU R87, [R1+0xf98] ;  /* 0x000f980001577983 */ /* 0x001ea80000300800 */
[----:B------:R0:W-:Y:S01]  /*19ec0*/  STL.S16 [R1+0x508], R88 ;  /* 0x0005085801007387 */ /* 0x0001e20000100600 */
[----:B------:R-:W-:-:S03]  /*19ed0*/  PRMT R90, RZ, 0x7610, R90 ;  /* 0x00007610ff5a7816 */ /* 0x000fc6000000005a */
        /* <DEDUP_REMOVED lines=14> */
[----:B------:R-:W-:Y:S04]  /*19fc0*/  STL.S16 [R1+0x318], R91 ;  /* 0x0003185b01007387 */ /* 0x000fe80000100600 */
[----:B------:R-:W-:Y:S01]  /*19fd0*/  STL.S16 [R1+0x46c], R90 ;  /* 0x00046c5a01007387 */ /* 0x000fe20000100600 */
[----:B------:R-:W-:Y:S01]  /*19fe0*/  PRMT R59, RZ, 0x7610, R59 ;  /* 0x00007610ff3b7816 */ /* 0x000fe2000000003b */
[----:B0-----:R-:W0:Y:S02]  /*19ff0*/  LDC R50, c[0x0][0x3a0] ;  /* 0x0000e800ff327b82 */ /* 0x001e240000000800 */
[----:B------:R-:W-:Y:S04]  /*1a000*/  STL.S16 [R1+0x470], R85 ;  /* 0x0004705501007387 */ /* 0x000fe80000100600 */
[----:B------:R-:W-:Y:S01]  /*1a010*/  STL.S16 [R1+0x4a0], R83 ;  /* 0x0004a05301007387 */ /* 0x000fe20000100600 */
[----:B------:R-:W-:-:S03]  /*1a020*/  PRMT R57, RZ, 0x7610, R57 ;  /* 0x00007610ff397816 */ /* 0x000fc60000000039 */
        /* <DEDUP_REMOVED lines=24> */
[----:B------:R-:W-:Y:S04]  /*1a1b0*/  STL.S16 [R1+0x320], R45 ;  /* 0x0003202d01007387 */ /* 0x000fe80000100600 */
[----:B------:R-:W-:Y:S04]  /*1a1c0*/  STL.S16 [R1+0x474], R43 ;  /* 0x0004742b01007387 */ /* 0x000fe80000100600 */
[----:B------:R-:W-:Y:S04]  /*1a1d0*/  STL.S16 [R1+0x478], R41 ;  /* 0x0004782901007387 */ /* 0x000fe80000100600 */
[----:B------:R-:W-:Y:S04]  /*1a1e0*/  STL.S16 [R1+0x4a8], R39 ;  /* 0x0004a82701007387 */ /* 0x000fe80000100600 */
[----:B------:R-:W-:Y:S04]  /*1a1f0*/  STL.S16 [R1+0x4ac], R37 ;  /* 0x0004ac2501007387 */ /* 0x000fe80000100600 */
[----:B------:R-:W-:Y:S04]  /*1a200*/  STL.S16 [R1+0x4d8], R35 ;  /* 0x0004d82301007387 */ /* 0x000fe80000100600 */
[----:B------:R-:W-:Y:S04]  /*1a210*/  STL.S16 [R1+0x4d4], R33 ;  /* 0x0004d42101007387 */ /* 0x000fe80000100600 */
[----:B------:R1:W-:Y:S04]  /*1a220*/  STL.S16 [R1+0x4d0], R29 ;  /* 0x0004d01d01007387 */ /* 0x0003e80000100600 */
[----:B------:R0:W-:Y:S04]  /*1a230*/  STL.S16 [R1+0x4cc], R27 ;  /* 0x0004cc1b01007387 */ /* 0x0001e80000100600 */
[----:B-1----:R-:W2:Y:S01]  /*1a240*/  LDL.LU R29, [R1+0x420] ;  /* 0x00042000011d7983 */ /* 0x002ea20000300800 */
[----:B------:R-:W-:-:S02]  /*1a250*/  PRMT R25, RZ, 0x7610, R25 ;  /* 0x00007610ff197816 */ /* 0x000fc40000000019 */
[----:B------:R-:W-:Y:S02]  /*1a260*/  PRMT R23, RZ, 0x7610, R23 ;  /* 0x00007610ff177816 */ /* 0x000fe40000000017 */
[----:B------:R-:W-:Y:S01]  /*1a270*/  PRMT R21, RZ, 0x7610, R21 ;  /* 0x00007610ff157816 */ /* 0x000fe20000000015 */
[----:B------:R-:W-:Y:S01]  /*1a280*/  STL.S16 [R1+0x4c8], R25 ;  /* 0x0004c81901007387 */ /* 0x000fe20000100600 */
[----:B------:R-:W-:-:S03]  /*1a290*/  PRMT R0, RZ, 0x7610, R0 ;  /* 0x00007610ff007816 */ /* 0x000fc60000000000 */
[----:B------:R1:W-:Y:S04]  /*1a2a0*/  STL.S16 [R1+0x4c4], R23 ;  /* 0x0004c41701007387 */ /* 0x0003e80000100600 */
[----:B0-----:R-:W3:Y:S04]  /*1a2b0*/  LDL.LU R27, [R1+0x424] ;  /* 0x00042400011b7983 */ /* 0x001ee80000300800 */
[----:B------:R0:W-:Y:S04]  /*1a2c0*/  STL.S16 [R1+0x4c0], R21 ;  /* 0x0004c01501007387 */ /* 0x0001e80000100600 */
[----:B------:R-:W-:Y:S04]  /*1a2d0*/  STL [R1+0xd68], R0 ;  /* 0x000d680001007387 */ /* 0x000fe80000100800 */
[----:B-1----:R-:W4:Y:S01]  /*1a2e0*/  LDL.LU R23, [R1+0x428] ;  /* 0x0004280001177983 */ /* 0x002f220000300800 */
[----:B------:R-:W-:-:S02]  /*1a2f0*/  PRMT R19, RZ, 0x7610, R19 ;  /* 0x00007610ff137816 */ /* 0x000fc40000000013 */
[----:B------:R-:W-:Y:S02]  /*1a300*/  PRMT R17, RZ, 0x7610, R17 ;  /* 0x00007610ff117816 */ /* 0x000fe40000000011 */
[----:B------:R-:W-:Y:S01]  /*1a310*/  PRMT R15, RZ, 0x7610, R15 ;  /* 0x00007610ff0f7816 */ /* 0x000fe2000000000f */
[----:B------:R1:W-:Y:S01]  /*1a320*/  STL.S16 [R1+0x2d4], R19 ;  /* 0x0002d41301007387 */ /* 0x0003e20000100600 */
[----:B------:R-:W-:Y:S02]  /*1a330*/  PRMT R13, RZ, 0x7610, R13 ;  /* 0x00007610ff0d7816 */ /* 0x000fe4000000000d */
[----:B------:R-:W-:Y:S01]  /*1a340*/  PRMT R11, RZ, 0x7610, R11 ;  /* 0x00007610ff0b7816 */ /* 0x000fe2000000000b */
[----:B0-----:R-:W4:Y:S04]  /*1a350*/  LDL.LU R21, [R1+0x42c] ;  /* 0x00042c0001157983 */ /* 0x001f280000300800 */
[----:B------:R0:W-:Y:S04]  /*1a360*/  STL.S16 [R1+0x2d8], R17 ;  /* 0x0002d81101007387 */ /* 0x0001e80000100600 */
[----:B-1----:R-:W4:Y:S04]  /*1a370*/  LDL.LU R19, [R1+0x430] ;  /* 0x0004300001137983 */ /* 0x002f280000300800 */
[----:B------:R1:W-:Y:S04]  /*1a380*/  STL.S16 [R1+0x324], R15 ;  /* 0x0003240f01007387 */ /* 0x0003e80000100600 */
[----:B------:R1:W-:Y:S04]  /*1a390*/  STL.S16 [R1+0x328], R13 ;  /* 0x0003280d01007387 */ /* 0x0003e80000100600 */
[----:B0-----:R-:W4:Y:S04]  /*1a3a0*/  LDL.LU R17, [R1+0x434] ;  /* 0x0004340001117983 */ /* 0x001f280000300800 */
[----:B------:R-:W-:Y:S04]  /*1a3b0*/  STL.S16 [R1+0x47c], R11 ;  /* 0x00047c0b01007387 */ /* 0x000fe80000100600 */
[----:B-1----:R-:W4:Y:S01]  /*1a3c0*/  LDL.LU R15, [R1+0x438] ;  /* 0x00043800010f7983 */ /* 0x002f220000300800 */
[----:B------:R-:W-:-:S02]  /*1a3d0*/  PRMT R8, RZ, 0x7610, R8 ;  /* 0x00007610ff087816 */ /* 0x000fc40000000008 */
[----:B------:R-:W-:Y:S01]  /*1a3e0*/  PRMT R2, RZ, 0x7610, R2 ;  /* 0x00007610ff027816 */ /* 0x000fe20000000002 */
[----:B------:R-:W4:Y:S01]  /*1a3f0*/  LDL.LU R13, [R1+0x43c] ;  /* 0x00043c00010d7983 */ /* 0x000f220000300800 */
[----:B------:R-:W-:-:S03]  /*1a400*/  PRMT R92, RZ, 0x7610, R92 ;  /* 0x00007610ff5c7816 */ /* 0x000fc6000000005c */
[----:B------:R-:W-:Y:S04]  /*1a410*/  STL.S16 [R1+0x480], R8 ;  /* 0x0004800801007387 */ /* 0x000fe80000100600 */
[----:B------:R-:W-:Y:S04]  /*1a420*/  STL.64 [R1+0xd38], R2 ;  /* 0x000d380201007387 */ /* 0x000fe80000100a00 */
[----:B------:R0:W-:Y:S01]  /*1a430*/  STL [R1+0xd78], R92 ;  /* 0x000d785c01007387 */ /* 0x0001e20000100800 */
[----:B------:R-:W-:Y:S02]  /*1a440*/  PRMT R0, RZ, 0x7610, R0 ;  /* 0x00007610ff007816 */ /* 0x000fe40000000000 */
[----:B0-----:R-:W-:-:S02]  /*1a450*/  PRMT R92, RZ, 0x7610, R92 ;  /* 0x00007610ff5c7816 */ /* 0x001fc4000000005c */
[----:B------:R-:W-:Y:S02]  /*1a460*/  PRMT R3, RZ, 0x7610, R3 ;  /* 0x00007610ff037816 */ /* 0x000fe40000000003 */
[----:B------:R-:W-:Y:S01]  /*1a470*/  PRMT R2, RZ, 0x7610, R2 ;  /* 0x00007610ff027816 */ /* 0x000fe20000000002 */
[----:B------:R-:W-:Y:S04]  /*1a480*/  STL [R1+0xe10], R92 ;  /* 0x000e105c01007387 */ /* 0x000fe80000100800 */
[----:B------:R-:W4:Y:S01]  /*1a490*/  LDL.LU R25, [R1+0x440] ;  /* 0x0004400001197983 */ /* 0x000f220000300800 */
[----:B------:R-:W-:-:S03]  /*1a4a0*/  IMAD.MOV.U32 R41, RZ, RZ, R40 ;  /* 0x000000ffff297224 */ /* 0x000fc600078e0028 */
[----:B------:R0:W-:Y:S04]  /*1a4b0*/  STL.S16 [R1+0x2e0], R3 ;  /* 0x0002e00301007387 */ /* 0x0001e80000100600 */
[----:B------:R-:W4:Y:S04]  /*1a4c0*/  LDL.LU R11, [R1+0x444] ;  /* 0x00044400010b7983 */ /* 0x000f280000300800 */
[----:B------:R1:W-:Y:S04]  /*1a4d0*/  STL.S16 [R1+0x2e4], R2 ;  /* 0x0002e40201007387 */ /* 0x0003e80000100600 */
[----:B------:R1:W-:Y:S04]  /*1a4e0*/  STL [R1+0xe30], R0 ;  /* 0x000e300001007387 */ /* 0x0003e80000100800 */
[----:B------:R-:W4:Y:S04]  /*1a4f0*/  LDL.LU R8, [R1+0x448] ;  /* 0x0004480001087983 */ /* 0x000f280000300800 */
[----:B0-----:R-:W4:Y:S01]  /*1a500*/  LDL.LU R3, [R1+0x44c] ;  /* 0x00044c0001037983 */ /* 0x001f220000300800 */
[----:B------:R-:W-:-:S02]  /*1a510*/  IMAD R50, R31, -0x40, R50 ;  /* 0xffffffc01f327824 */ /* 0x000fc400078e0232 */
[----:B------:R-:W-:Y:S02]  /*1a520*/  IMAD.MOV.U32 R39, RZ, RZ, R38 ;  /* 0x000000ffff277224 */ /* 0x000fe400078e0026 */
[----:B------:R-:W-:Y:S02]  /*1a530*/  IMAD.MOV.U32 R31, RZ, RZ, R30 ;  /* 0x000000ffff1f7224 */ /* 0x000fe400078e001e */
[----:B--2---:R-:W-:-:S05]  /*1a540*/  IMAD.MOV.U32 R40, RZ, RZ, R29 ;  /* 0x000000ffff287224 */ /* 0x004fca00078e001d */
[----:B------:R-:W-:Y:S04]  /*1a550*/  STL.64 [R1+0xd30], R40 ;  /* 0x000d302801007387 */ /* 0x000fe80000100a00 */
[----:B-1----:R-:W2:Y:S01]  /*1a560*/  LDL.LU R2, [R1+0x450] ;  /* 0x0004500001027983 */ /* 0x002ea20000300800 */
[----:B---3--:R-:W-:-:S05]  /*1a570*/  IMAD.MOV.U32 R38, RZ, RZ, R27 ;  /* 0x000000ffff267224 */ /* 0x008fca00078e001b */
[----:B------:R-:W-:Y:S01]  /*1a580*/  STL.64 [R1+0xd40], R38 ;  /* 0x000d402601007387 */ /* 0x000fe20000100a00 */
[----:B----4-:R-:W-:-:S05]  /*1a590*/  IMAD.MOV.U32 R30, RZ, RZ, R23 ;  /* 0x000000ffff1e7224 */ /* 0x010fca00078e0017 */
[----:B------:R-:W-:Y:S04]  /*1a5a0*/  STL.64 [R1+0xd48], R30 ;  /* 0x000d481e01007387 */ /* 0x000fe80000100a00 */
[----:B------:R-:W3:Y:S01]  /*1a5b0*/  LDL.LU R0, [R1+0x958] ;  /* 0x0009580001007983 */ /* 0x000ee20000300800 */
[----:B------:R-:W-:Y:S02]  /*1a5c0*/  IMAD.MOV.U32 R29, RZ, RZ, R28 ;  /* 0x000000ffff1d7224 */ /* 0x000fe400078e001c */
[----:B------:R-:W-:Y:S02]  /*1a5d0*/  IMAD.MOV.U32 R28, RZ, RZ, R21 ;  /* 0x000000ffff1c7224 */ /* 0x000fe400078e0015 */
[----:B------:R-:W-:Y:S02]  /*1a5e0*/  IMAD.MOV.U32 R23, RZ, RZ, R22 ;  /* 0x000000ffff177224 */ /* 0x000fe400078e0016 */
[----:B------:R-:W-:-:S02]  /*1a5f0*/  IMAD.MOV.U32 R21, RZ, RZ, R20 ;  /* 0x000000ffff157224 */ /* 0x000fc400078e0014 */
[----:B------:R-:W-:Y:S01]  /*1a600*/  IMAD.MOV.U32 R22, RZ, RZ, R19 ;  /* 0x000000ffff167224 */ /* 0x000fe200078e0013 */
[----:B------:R-:W-:Y:S04]  /*1a610*/  STL.64 [R1+0xd50], R28 ;  /* 0x000d501c01007387 */ /* 0x000fe80000100a00 */
[----:B------:R0:W-:Y:S01]  /*1a620*/  STL.64 [R1+0xd60], R22 ;  /* 0x000d601601007387 */ /* 0x0001e20000100a00 */
[----:B------:R-:W-:-:S03]  /*1a630*/  IMAD.MOV.U32 R20, RZ, RZ, R17 ;  /* 0x000000ffff147224 */ /* 0x000fc600078e0011 */
[----:B0-----:R-:W4:Y:S01]  /*1a640*/  LDL.LU R22, [R1+0x95c] ;  /* 0x00095c0001167983 */ /* 0x001f220000300800 */
[----:B------:R-:W-:-:S03]  /*1a650*/  LOP3.LUT R15, R15, R14, RZ, 0x3c, !PT ;  /* 0x0000000e0f0f7212 */ /* 0x000fc600078e3cff */
[----:B------:R-:W4:Y:S01]  /*1a660*/  LDL.LU R19, [R1+0x960] ;  /* 0x0009600001137983 */ /* 0x000f220000300800 */
[----:B------:R-:W-:-:S03]  /*1a670*/  LOP3.LUT R14, R15, R14, RZ, 0x3c, !PT ;  /* 0x0000000e0f0e7212 */ /* 0x000fc600078e3cff */
[----:B------:R-:W-:Y:S01]  /*1a680*/  STL.64 [R1+0xd70], R20 ;  /* 0x000d701401007387 */ /* 0x000fe20000100a00 */
[----:B------:R-:W-:Y:S02]  /*1a690*/  LOP3.LUT R13, R13, R12, RZ, 0x3c, !PT ;  /* 0x0000000c0d0d7212 */ /* 0x000fe400078e3cff */
[----:B------:R-:W-:Y:S01]  /*1a6a0*/  LOP3.LUT R15, R15, R14, RZ, 0x3c, !PT ;  /* 0x0000000e0f0f7212 */ /* 0x000fe200078e3cff */
[----:B------:R-:W4:Y:S01]  /*1a6b0*/  LDL.LU R17, [R1+0x964] ;  /* 0x0009640001117983 */ /* 0x000f220000300800 */
[----:B------:R-:W-:-:S03]  /*1a6c0*/  LOP3.LUT R12, R13, R12, RZ, 0x3c, !PT ;  /* 0x0000000c0d0c7212 */ /* 0x000fc600078e3cff */
[----:B------:R0:W-:Y:S01]  /*1a6d0*/  STL.64 [R1+0xdf8], R14 ;  /* 0x000df80e01007387 */ /* 0x0001e20000100a00 */
[----:B------:R-:W-:Y:S01]  /*1a6e0*/  LOP3.LUT R13, R13, R12, RZ, 0x3c, !PT ;  /* 0x0000000c0d0d7212 */ /* 0x000fe200078e3cff */
[----:B------:R-:W-:Y:S02]  /*1a6f0*/  IMAD.MOV.U32 R85, RZ, RZ, R84 ;  /* 0x000000ffff557224 */ /* 0x000fe400078e0054 */
[----:B------:R-:W-:Y:S01]  /*1a700*/  IMAD.MOV.U32 R83, RZ, RZ, R82 ;  /* 0x000000ffff537224 */ /* 0x000fe200078e0052 */
[----:B0-----:R-:W4:Y:S04]  /*1a710*/  LDL.LU R15, [R1+0x968] ;  /* 0x00096800010f7983 */ /* 0x001f280000300800 */
[----:B------:R-:W4:Y:S01]  /*1a720*/  LDL.LU R14, [R1+0x96c] ;  /* 0x00096c00010e7983 */ /* 0x000f220000300800 */
[----:B------:R-:W-:-:S02]  /*1a730*/  IMAD.MOV.U32 R73, RZ, RZ, R72 ;  /* 0x000000ffff497224 */ /* 0x000fc400078e0048 */
[----:B------:R-:W-:Y:S01]  /*1a740*/  IMAD.MOV.U32 R84, RZ, RZ, R25 ;  /* 0x000000ffff547224 */ /* 0x000fe200078e0019 */
[----:B------:R0:W-:Y:S01]  /*1a750*/  STL.64 [R1+0xe00], R12 ;  /* 0x000e000c01007387 */ /* 0x0001e20000100a00 */
[----:B------:R-:W-:-:S03]  /*1a760*/  IMAD.MOV.U32 R71, RZ, RZ, R70 ;  /* 0x000000ffff477224 */ /* 0x000fc600078e0046 */
[----:B------:R-:W-:Y:S01]  /*1a770*/  STL.64 [R1+0xd80], R84 ;  /* 0x000d805401007387 */ /* 0x000fe20000100a00 */
[----:B------:R-:W-:-:S03]  /*1a780*/  IMAD.MOV.U32 R82, RZ, RZ, R11 ;  /* 0x000000ffff527224 */ /* 0x000fc600078e000b */
[----:B0-----:R-:W4:Y:S01]  /*1a790*/  LDL.LU R13, [R1+0x970] ;  /* 0x00097000010d7983 */ /* 0x001f220000300800 */
[----:B------:R-:W-:-:S03]  /*1a7a0*/  IMAD.MOV.U32 R61, RZ, RZ, R60 ;  /* 0x000000ffff3d7224 */ /* 0x000fc600078e003c */
[----:B------:R-:W-:Y:S01]  /*1a7b0*/  STL [R1+0xd98], R82 ;  /* 0x000d985201007387 */ /* 0x000fe20000100800 */
[----:B------:R-:W-:-:S03]  /*1a7c0*/  IMAD.MOV.U32 R72, RZ, RZ, R8 ;  /* 0x000000ffff487224 */ /* 0x000fc600078e0008 */
[----:B------:R-:W-:Y:S01]  /*1a7d0*/  STL [R1+0xd88], R83 ;  /* 0x000d885301007387 */ /* 0x000fe20000100800 */
[----:B------:R-:W-:-:S03]  /*1a7e0*/  IMAD.MOV.U32 R70, RZ, RZ, R3 ;  /* 0x000000ffff467224 */ /* 0x000fc600078e0003 */
[----:B------:R-:W-:Y:S04]  /*1a7f0*/  STL.64 [R1+0xd90], R72 ;  /* 0x000d904801007387 */ /* 0x000fe80000100a00 */
[----:B------:R-:W4:Y:S04]  /*1a800*/  LDL.LU R12, [R1+0x974] ;  /* 0x00097400010c7983 */ /* 0x000f280000300800 */
[----:B------:R-:W-:Y:S04]  /*1a810*/  STL.64 [R1+0xda0], R70 ;  /* 0x000da04601007387 */ /* 0x000fe80000100a00 */
[----:B------:R-:W4:Y:S04]  /*1a820*/  LDL.LU R11, [R1+0x978] ;  /* 0x00097800010b7983 */ /* 0x000f280000300800 */
[----:B------:R-:W4:Y:S04]  /*1a830*/  LDL.LU R8, [R1+0x97c] ;  /* 0x00097c0001087983 */ /* 0x000f280000300800 */
[----:B------:R-:W4:Y:S01]  /*1a840*/  LDL.LU R3, [R1+0x980] ;  /* 0x0009800001037983 */ /* 0x000f220000300800 */
[----:B------:R-:W-:-:S02]  /*1a850*/  IMAD.MOV.U32 R59, RZ, RZ, R58 ;  /* 0x000000ffff3b7224 */ /* 0x000fc400078e003a */
[----:B--2---:R-:W-:-:S05]  /*1a860*/  IMAD.MOV.U32 R60, RZ, RZ, R2 ;  /* 0x000000ffff3c7224 */ /* 0x004fca00078e0002 */
[----:B------:R-:W-:Y:S04]  /*1a870*/  STL [R1+0xdb8], R60 ;  /* 0x000db83c01007387 */ /* 0x000fe80000100800 */
[----:B------:R-:W-:Y:S04]  /*1a880*/  STL [R1+0xda8], R61 ;  /* 0x000da83d01007387 */ /* 0x000fe80000100800 */
[----:B------:R-:W2:Y:S01]  /*1a890*/  LDL.LU R2, [R1+0x984] ;  /* 0x0009840001027983 */ /* 0x000ea20000300800 */
[----:B---3--:R-:W-:-:S03]  /*1a8a0*/  IMAD.MOV.U32 R58, RZ, RZ, R0 ;  /* 0x000000ffff3a7224 */ /* 0x008fc600078e0000 */
[----:B------:R-:W3:Y:S01]  /*1a8b0*/  LDL.LU R0, [R1+0x988] ;  /* 0x0009880001007983 */ /* 0x000ee20000300800 */
[----:B------:R-:W-:Y:S02]  /*1a8c0*/  IMAD.MOV.U32 R49, RZ, RZ, R48 ;  /* 0x000000ffff317224 */ /* 0x000fe400078e0030 */
[----:B------:R-:W-:Y:S02]  /*1a8d0*/  IMAD.MOV.U32 R47, RZ, RZ, R46 ;  /* 0x000000ffff2f7224 */ /* 0x000fe400078e002e */
[----:B------:R-:W-:Y:S01]  /*1a8e0*/  IMAD.MOV.U32 R37, RZ, RZ, R36 ;  /* 0x000000ffff257224 */ /* 0x000fe200078e0024 */
[----:B------:R-:W-:Y:S01]  /*1a8f0*/  STL.64 [R1+0xdb0], R58 ;  /* 0x000db03a01007387 */ /* 0x000fe20000100a00 */
[----:B------:R-:W-:Y:S02]  /*1a900*/  IMAD.MOV.U32 R35, RZ, RZ, R34 ;  /* 0x000000ffff237224 */ /* 0x000fe400078e0022 */
[----:B------:R-:W-:Y:S02]  /*1a910*/  IMAD.MOV.U32 R27, RZ, RZ, R26 ;  /* 0x000000ffff1b7224 */ /* 0x000fe400078e001a */
[----:B----4-:R-:W-:-:S02]  /*1a920*/  IMAD.MOV.U32 R48, RZ, RZ, R22 ;  /* 0x000000ffff307224 */ /* 0x010fc400078e0016 */
[----:B------:R-:W-:-:S03]  /*1a930*/  IMAD.MOV.U32 R46, RZ, RZ, R19 ;  /* 0x000000ffff2e7224 */ /* 0x000fc600078e0013 */
[----:B------:R-:W-:Y:S04]  /*1a940*/  STL.64 [R1+0xdc0], R48 ;  /* 0x000dc03001007387 */ /* 0x000fe80000100a00 */
[----:B------:R-:W-:Y:S01]  /*1a950*/  STL [R1+0xdd8], R46 ;  /* 0x000dd82e01007387 */ /* 0x000fe20000100800 */
[----:B------:R-:W-:-:S03]  /*1a960*/  IMAD.MOV.U32 R36, RZ, RZ, R17 ;  /* 0x000000ffff247224 */ /* 0x000fc600078e0011 */
[----:B------:R-:W-:Y:S04]  /*1a970*/  STL [R1+0xdc8], R47 ;  /* 0x000dc82f01007387 */ /* 0x000fe80000100800 */
[----:B------:R-:W-:Y:S01]  /*1a980*/  STL.64 [R1+0xdd0], R36 ;  /* 0x000dd02401007387 */ /* 0x000fe20000100a00 */
[----:B------:R-:W-:Y:S02]  /*1a990*/  IMAD.MOV.U32 R25, RZ, RZ, R24 ;  /* 0x000000ffff197224 */ /* 0x000fe400078e0018 */
[----:B------:R-:W-:Y:S02]  /*1a9a0*/  IMAD.MOV.U32 R34, RZ, RZ, R15 ;  /* 0x000000ffff227224 */ /* 0x000fe400078e000f */
[----:B------:R-:W-:-:S03]  /*1a9b0*/  IMAD.MOV.U32 R26, RZ, RZ, R14 ;  /* 0x000000ffff1a7224 */ /* 0x000fc600078e000e */
[----:B------:R-:W-:Y:S04]  /*1a9c0*/  STL.64 [R1+0xde0], R34 ;  /* 0x000de02201007387 */ /* 0x000fe80000100a00 */
[----:B------:R-:W4:Y:S04]  /*1a9d0*/  LDL.LU R22, [R1+0x98c] ;  /* 0x00098c0001167983 */ /* 0x000f280000300800 */
[----:B------:R-:W4:Y:S04]  /*1a9e0*/  LDL.LU R21, [R1+0x990] ;  /* 0x0009900001157983 */ /* 0x000f280000300800 */
[----:B------:R-:W4:Y:S04]  /*1a9f0*/  LDL.LU R15, [R1+0x994] ;  /* 0x00099400010f7983 */ /* 0x000f280000300800 */
[----:B------:R-:W-:Y:S01]  /*1aa00*/  STL [R1+0xe60], R26 ;  /* 0x000e601a01007387 */ /* 0x000fe20000100800 */
[----:B------:R-:W-:-:S03]  /*1aa10*/  IMAD.MOV.U32 R24, RZ, RZ, R13 ;  /* 0x000000ffff187224 */ /* 0x000fc600078e000d */
[----:B------:R-:W-:Y:S04]  /*1aa20*/  STL [R1+0xde8], R27 ;  /* 0x000de81b01007387 */ /* 0x000fe80000100800 */
[----:B------:R-:W4:Y:S04]  /*1aa30*/  LDL.LU R14, [R1+0x998] ;  /* 0x00099800010e7983 */ /* 0x000f280000300800 */
[----:B------:R-:W4:Y:S01]  /*1aa40*/  LDL.LU R13, [R1+0x99c] ;  /* 0x00099c00010d7983 */ /* 0x000f220000300800 */
[----:B------:R-:W-:Y:S02]  /*1aa50*/  IMAD.MOV.U32 R19, RZ, RZ, R18 ;  /* 0x000000ffff137224 */ /* 0x000fe400078e0012 */
[----:B------:R-:W-:Y:S01]  /*1aa60*/  IMAD.MOV.U32 R17, RZ, RZ, R16 ;  /* 0x000000ffff117224 */ /* 0x000fe200078e0010 */
[----:B------:R-:W-:Y:S01]  /*1aa70*/  STL.64 [R1+0xdf0], R24 ;  /* 0x000df01801007387 */ /* 0x000fe20000100a00 */
[----:B------:R-:W-:-:S03]  /*1aa80*/  IMAD.MOV.U32 R18, RZ, RZ, R12 ;  /* 0x000000ffff127224 */ /* 0x000fc600078e000c */
[----:B------:R-:W4:Y:S01]  /*1aa90*/  LDL.LU R12, [R1+0x9a0] ;  /* 0x0009a000010c7983 */ /* 0x000f220000300800 */
[----:B------:R-:W-:Y:S02]  /*1aaa0*/  IMAD.MOV.U32 R81, RZ, RZ, R80 ;  /* 0x000000ffff517224 */ /* 0x000fe400078e0050 */
[----:B------:R-:W-:Y:S02]  /*1aab0*/  IMAD.MOV.U32 R16, RZ, RZ, R11 ;  /* 0x000000ffff107224 */ /* 0x000fe400078e000b */
[----:B------:R-:W-:Y:S02]  /*1aac0*/  IMAD.MOV.U32 R11, RZ, RZ, R10 ;  /* 0x000000ffff0b7224 */ /* 0x000fe400078e000a */
[----:B------:R-:W-:Y:S01]  /*1aad0*/  IMAD.MOV.U32 R10, RZ, RZ, R8 ;  /* 0x000000ffff0a7224 */ /* 0x000fe200078e0008 */
[----:B------:R-:W-:Y:S01]  /*1aae0*/  STL.64 [R1+0xe08], R18 ;  /* 0x000e081201007387 */ /* 0x000fe20000100a00 */
[----:B------:R-:W-:-:S03]  /*1aaf0*/  IMAD.MOV.U32 R8, RZ, RZ, R3 ;  /* 0x000000ffff087224 */ /* 0x000fc600078e0003 */
[----:B------:R-:W-:Y:S04]  /*1ab00*/  STL.64 [R1+0xe18], R16 ;  /* 0x000e181001007387 */ /* 0x000fe80000100a00 */
[----:B------:R-:W-:Y:S04]  /*1ab10*/  STL.64 [R1+0xe20], R10 ;  /* 0x000e200a01007387 */ /* 0x000fe80000100a00 */
[----:B------:R0:W-:Y:S01]  /*1ab20*/  STL.64 [R1+0xe28], R8 ;  /* 0x000e280801007387 */ /* 0x0001e20000100a00 */
[----:B------:R-:W-:Y:S02]  /*1ab30*/  IMAD.MOV.U32 R79, RZ, RZ, R78 ;  /* 0x000000ffff4f7224 */ /* 0x000fe400078e004e */
[----:B--2---:R-:W-:-:S05]  /*1ab40*/  IMAD.MOV.U32 R80, RZ, RZ, R2 ;  /* 0x000000ffff507224 */ /* 0x004fca00078e0002 */
[----:B------:R-:W-:Y:S04]  /*1ab50*/  STL.64 [R1+0xe38], R80 ;  /* 0x000e385001007387 */ /* 0x000fe80000100a00 */
[----:B0-----:R-:W2:Y:S04]  /*1ab60*/  LDL.LU R8, [R1+0x9a4] ;  /* 0x0009a40001087983 */ /* 0x001ea80000300800 */
[----:B------:R-:W2:Y:S04]  /*1ab70*/  LDL.LU R20, [R1] ;  /* 0x0000000001147983 */ /* 0x000ea80000300800 */
[----:B------:R-:W2:Y:S04]  /*1ab80*/  LDL.LU R19, [R1+0x9a8] ;  /* 0x0009a80001137983 */ /* 0x000ea80000300800 */
[----:B------:R-:W2:Y:S01]  /*1ab90*/  LDL.LU R3, [R1+0x8] ;  /* 0x0000080001037983 */ /* 0x000ea20000300800 */
[----:B---3--:R-:W-:-:S03]  /*1aba0*/  IMAD.MOV.U32 R78, RZ, RZ, R0 ;  /* 0x000000ffff4e7224 */ /* 0x008fc600078e0000 */
[----:B------:R-:W3:Y:S04]  /*1abb0*/  LDL.LU R2, [R1+0x9ac] ;  /* 0x0009ac0001027983 */ /* 0x000ee80000300800 */
[----:B------:R-:W3:Y:S04]  /*1abc0*/  LDL.LU R17, [R1+0x10] ;  /* 0x0000100001117983 */ /* 0x000ee80000300800 */
[----:B------:R-:W3:Y:S04]  /*1abd0*/  LDL.LU R16, [R1+0x9b0] ;  /* 0x0009b00001107983 */ /* 0x000ee80000300800 */
[----:B------:R-:W3:Y:S04]  /*1abe0*/  LDL.LU R10, [R1+0x18] ;  /* 0x00001800010a7983 */ /* 0x000ee80000300800 */
[----:B------:R-:W3:Y:S01]  /*1abf0*/  LDL.LU R0, [R1+0x9b4] ;  /* 0x0009b40001007983 */ /* 0x000ee20000300800 */
[----:B------:R-:W-:-:S02]  /*1ac00*/  IMAD.MOV.U32 R69, RZ, RZ, R68 ;  /* 0x000000ffff457224 */ /* 0x000fc400078e0044 */
[----:B------:R-:W-:Y:S02]  /*1ac10*/  IMAD.MOV.U32 R67, RZ, RZ, R66 ;  /* 0x000000ffff437224 */ /* 0x000fe400078e0042 */
[----:B------:R-:W-:Y:S02]  /*1ac20*/  IMAD.MOV.U32 R57, RZ, RZ, R56 ;  /* 0x000000ffff397224 */ /* 0x000fe400078e0038 */
[----:B------:R-:W-:Y:S01]  /*1ac30*/  IMAD.MOV.U32 R55, RZ, RZ, R54 ;  /* 0x000000ffff377224 */ /* 0x000fe200078e0036 */
[----:B------:R-:W-:Y:S01]  /*1ac40*/  STL.64 [R1+0xe40], R78 ;  /* 0x000e404e01007387 */ /* 0x000fe20000100a00 */
[----:B------:R-:W-:Y:S02]  /*1ac50*/  IMAD.MOV.U32 R45, RZ, RZ, R44 ;  /* 0x000000ffff2d7224 */ /* 0x000fe400078e002c */
[----:B------:R-:W-:Y:S02]  /*1ac60*/  IMAD.MOV.U32 R43, RZ, RZ, R42 ;  /* 0x000000ffff2b7224 */ /* 0x000fe400078e002a */
[----:B------:R-:W-:-:S02]  /*1ac70*/  IMAD.MOV.U32 R33, RZ, RZ, R32 ;  /* 0x000000ffff217224 */ /* 0x000fc400078e0020 */
[----:B----4-:R-:W-:Y:S02]  /*1ac80*/  IMAD.MOV.U32 R68, RZ, RZ, R22 ;  /* 0x000000ffff447224 */ /* 0x010fe400078e0016 */
[----:B------:R-:W-:-:S03]  /*1ac90*/  IMAD.MOV.U32 R66, RZ, RZ, R21 ;  /* 0x000000ffff427224 */ /* 0x000fc600078e0015 */
[----:B------:R-:W-:Y:S01]  /*1aca0*/  STL.64 [R1+0xe48], R68 ;  /* 0x000e484401007387 */ /* 0x000fe20000100a00 */
[----:B------:R-:W-:-:S03]  /*1acb0*/  IMAD.MOV.U32 R56, RZ, RZ, R15 ;  /* 0x000000ffff387224 */ /* 0x000fc600078e000f */
[----:B------:R-:W-:Y:S04]  /*1acc0*/  STL.64 [R1+0xe50], R66 ;  /* 0x000e504201007387 */ /* 0x000fe80000100a00 */
[----:B------:R-:W-:Y:S01]  /*1acd0*/  STL.64 [R1+0xe58], R56 ;  /* 0x000e583801007387 */ /* 0x000fe20000100a00 */
[----:B------:R-:W-:Y:S02]  /*1ace0*/  IMAD.MOV.U32 R54, RZ, RZ, R14 ;  /* 0x000000ffff367224 */ /* 0x000fe400078e000e */
[----:B------:R-:W-:-:S03]  /*1acf0*/  IMAD.MOV.U32 R44, RZ, RZ, R13 ;  /* 0x000000ffff2c7224 */ /* 0x000fc600078e000d */
[----:B------:R-:W-:Y:S04]  /*1ad00*/  STL.64 [R1+0xe68], R54 ;  /* 0x000e683601007387 */ /* 0x000fe80000100a00 */
[----:B------:R-:W-:Y:S04]  /*1ad10*/  STL [R1+0xe80], R44 ;  /* 0x000e802c01007387 */ /* 0x000fe80000100800 */
[----:B------:R-:W-:Y:S01]  /*1ad20*/  STL [R1+0xe70], R45 ;  /* 0x000e702d01007387 */ /* 0x000fe20000100800 */
[----:B------:R-:W-:-:S03]  /*1ad30*/  IMAD.MOV.U32 R42, RZ, RZ, R12 ;  /* 0x000000ffff2a7224 */ /* 0x000fc600078e000c */
        /* <DEDUP_REMOVED lines=8> */
[----:B------:R-:W-:Y:S04]  /*1adc0*/  STL.64 [R1+0xe78], R42 ;  /* 0x000e782a01007387 */ /* 0x000fe80000100a00 */
[----:B------:R-:W4:Y:S04]  /*1add0*/  LDL.LU R18, [R1+0x58] ;  /* 0x0000580001127983 */ /* 0x000f280000300800 */
[----:B------:R-:W4:Y:S04]  /*1ade0*/  LDL.LU R11, [R1+0x3e8] ;  /* 0x0003e800010b7983 */ /* 0x000f280000300800 */
[----:B------:R-:W4:Y:S01]  /*1adf0*/  LDL.LU R9, [R1+0x60] ;  /* 0x0000600001097983 */ /* 0x000f220000300800 */
[----:B--2---:R-:W-:-:S03]  /*1ae00*/  IMAD.MOV.U32 R32, RZ, RZ, R8 ;  /* 0x000000ffff207224 */ /* 0x004fc600078e0008 */
[----:B------:R-:W2:Y:S01]  /*1ae10*/  LDL.LU R8, [R1+0x3ec] ;  /* 0x0003ec0001087983 */ /* 0x000ea20000300800 */
[----:B------:R-:W-:-:S03]  /*1ae20*/  IMAD.MOV.U32 R41, RZ, RZ, R20 ;  /* 0x000000ffff297224 */ /* 0x000fc600078e0014 */
[----:B------:R-:W-:Y:S01]  /*1ae30*/  STL.64 [R1+0xe88], R32 ;  /* 0x000e882001007387 */ /* 0x000fe20000100a00 */
[----:B------:R-:W-:-:S03]  /*1ae40*/  IMAD.MOV.U32 R40, RZ, RZ, R19 ;  /* 0x000000ffff287224 */ /* 0x000fc600078e0013 */
[----:B------:R-:W2:Y:S04]  /*1ae50*/  LDL.LU R22, [R1+0x68] ;  /* 0x0000680001167983 */ /* 0x000ea80000300800 */
[----:B------:R-:W2:Y:S04]  /*1ae60*/  LDL.LU R21, [R1+0x3f0] ;  /* 0x0003f00001157983 */ /* 0x000ea80000300800 */
[----:B------:R-:W2:Y:S01]  /*1ae70*/  LDL.LU R20, [R1+0x88] ;  /* 0x0000880001147983 */ /* 0x000ea20000300800 */
[----:B---3--:R-:W-:-:S03]  /*1ae80*/  IMAD.MOV.U32 R39, RZ, RZ, R17 ;  /* 0x000000ffff277224 */ /* 0x008fc600078e0011 */
[----:B------:R-:W3:Y:S01]  /*1ae90*/  LDL.LU R19, [R1+0x3e0] ;  /* 0x0003e00001137983 */ /* 0x000ee20000300800 */
[----:B------:R-:W-:-:S03]  /*1aea0*/  IMAD.MOV.U32 R38, RZ, RZ, R16 ;  /* 0x000000ffff267224 */ /* 0x000fc600078e0010 */
[----:B------:R-:W3:Y:S01]  /*1aeb0*/  LDL.LU R17, [R1+0x90] ;  /* 0x0000900001117983 */ /* 0x000ee20000300800 */
[----:B------:R-:W-:-:S03]  /*1aec0*/  IMAD.MOV.U32 R31, RZ, RZ, R10 ;  /* 0x000000ffff1f7224 */ /* 0x000fc600078e000a */
[----:B------:R-:W3:Y:S01]  /*1aed0*/  LDL.LU R16, [R1+0x3e4] ;  /* 0x0003e40001107983 */ /* 0x000ee20000300800 */
[----:B------:R-:W-:-:S03]  /*1aee0*/  IMAD.MOV.U32 R30, RZ, RZ, R0 ;  /* 0x000000ffff1e7224 */ /* 0x000fc600078e0000 */
[----:B------:R-:W3:Y:S04]  /*1aef0*/  LDL.LU R10, [R1+0x98] ;  /* 0x00009800010a7983 */ /* 0x000ee80000300800 */
[----:B------:R-:W3:Y:S04]  /*1af00*/  LDL.LU R0, [R1+0x3c4] ;  /* 0x0003c40001007983 */ /* 0x000ee80000300800 */
[----:B------:R-:W-:Y:S04]  /*1af10*/  STL.64 [R1], R40 ;  /* 0x0000002801007387 */ /* 0x000fe80000100a00 */
[----:B------:R-:W-:Y:S04]  /*1af20*/  STL.64 [R1+0xe90], R40 ;  /* 0x000e902801007387 */ /* 0x000fe80000100a00 */
[----:B------:R-:W-:Y:S04]  /*1af30*/  STL.64 [R1+0x8], R2 ;  /* 0x0000080201007387 */ /* 0x000fe80000100a00 */
[----:B------:R-:W-:Y:S04]  /*1af40*/  STL [R1+0xf00], R2 ;  /* 0x000f000201007387 */ /* 0x000fe80000100800 */
[----:B------:R-:W-:Y:S04]  /*1af50*/  STL [R1+0xe98], R3 ;  /* 0x000e980301007387 */ /* 0x000fe80000100800 */
[----:B------:R-:W-:Y:S04]  /*1af60*/  STL.64 [R1+0x10], R38 ;  /* 0x0000102601007387 */ /* 0x000fe80000100a00 */
[----:B------:R-:W-:Y:S04]  /*1af70*/  STL.64 [R1+0xea0], R38 ;  /* 0x000ea02601007387 */ /* 0x000fe80000100a00 */
[----:B------:R-:W-:Y:S04]  /*1af80*/  STL.64 [R1+0x18], R30 ;  /* 0x0000181e01007387 */ /* 0x000fe80000100a00 */
[----:B------:R-:W-:Y:S04]  /*1af90*/  STL.64 [R1+0xea8], R30 ;  /* 0x000ea81e01007387 */ /* 0x000fe80000100a00 */
[----:B----4-:R-:W-:Y:S04]  /*1afa0*/  STL.64 [R1+0x28], R14 ;  /* 0x0000280e01007387 */ /* 0x010fe80000100a00 */
[----:B------:R0:W-:Y:S04]  /*1afb0*/  STL.64 [R1+0xeb0], R14 ;  /* 0x000eb00e01007387 */ /* 0x0001e80000100a00 */
[----:B------:R-:W-:Y:S04]  /*1afc0*/  STL.64 [R1+0x30], R12 ;  /* 0x0000300c01007387 */ /* 0x000fe80000100a00 */
[----:B------:R1:W-:Y:S01]  /*1afd0*/  STL.64 [R1+0xeb8], R12 ;  /* 0x000eb80c01007387 */ /* 0x0003e20000100a00 */
[----:B------:R-:W-:-:S02]  /*1afe0*/  IMAD.MOV.U32 R85, RZ, RZ, R26 ;  /* 0x000000ffff557224 */ /* 0x000fc400078e001a */
[----:B------:R-:W-:Y:S02]  /*1aff0*/  IMAD.MOV.U32 R84, RZ, RZ, R25 ;  /* 0x000000ffff547224 */ /* 0x000fe400078e0019 */
[----:B------:R-:W-:Y:S02]  /*1b000*/  IMAD.MOV.U32 R73, RZ, RZ, R24 ;  /* 0x000000ffff497224 */ /* 0x000fe400078e0018 */
[----:B------:R-:W-:Y:S02]  /*1b010*/  IMAD.MOV.U32 R72, RZ, RZ, R23 ;  /* 0x000000ffff487224 */ /* 0x000fe400078e0017 */
[----:B------:R-:W-:Y:S02]  /*1b020*/  IMAD.MOV.U32 R71, RZ, RZ, R18 ;  /* 0x000000ffff477224 */ /* 0x000fe400078e0012 */
[----:B------:R-:W-:Y:S02]  /*1b030*/  IMAD.MOV.U32 R59, RZ, RZ, R9 ;  /* 0x000000ffff3b7224 */ /* 0x000fe400078e0009 */
[----:B------:R-:W4:Y:S01]  /*1b040*/  LDL.LU R9, [R1+0xb0] ;  /* 0x0000b00001097983 */ /* 0x000f220000300800 */
[----:B------:R-:W-:-:S02]  /*1b050*/  IMAD.MOV.U32 R70, RZ, RZ, R11 ;  /* 0x000000ffff467224 */ /* 0x000fc400078e000b */
[----:B--2---:R-:W-:Y:S02]  /*1b060*/  IMAD.MOV.U32 R58, RZ, RZ, R8 ;  /* 0x000000ffff3a7224 */ /* 0x004fe400078e0008 */
[----:B------:R-:W4:Y:S04]  /*1b070*/  LDL.LU R8, [R1+0x3d0] ;  /* 0x0003d00001087983 */ /* 0x000f280000300800 */
[----:B------:R-:W2:Y:S04]  /*1b080*/  LDL.LU R18, [R1+0x128] ;  /* 0x0001280001127983 */ /* 0x000ea80000300800 */
[----:B0-----:R-:W4:Y:S04]  /*1b090*/  LDL.LU R15, [R1+0x344] ;  /* 0x00034400010f7983 */ /* 0x001f280000300800 */
[----:B------:R-:W4:Y:S04]  /*1b0a0*/  LDL.LU R14, [R1+0x130] ;  /* 0x00013000010e7983 */ /* 0x000f280000300800 */
[----:B------:R-:W4:Y:S04]  /*1b0b0*/  LDL.LU R11, [R1+0x348] ;  /* 0x00034800010b7983 */ /* 0x000f280000300800 */
[----:B------:R-:W4:Y:S04]  /*1b0c0*/  LDL.LU R3, [R1+0x138] ;  /* 0x0001380001037983 */ /* 0x000f280000300800 */
[----:B------:R-:W4:Y:S04]  /*1b0d0*/  LDL.LU R2, [R1+0x32c] ;  /* 0x00032c0001027983 */ /* 0x000f280000300800 */
[----:B------:R-:W-:Y:S04]  /*1b0e0*/  STL.64 [R1+0x48], R84 ;  /* 0x0000485401007387 */ /* 0x000fe80000100a00 */
[----:B------:R-:W-:Y:S04]  /*1b0f0*/  STL.64 [R1+0xec0], R84 ;  /* 0x000ec05401007387 */ /* 0x000fe80000100a00 */
[----:B------:R-:W-:Y:S04]  /*1b100*/  STL.64 [R1+0x50], R72 ;  /* 0x0000504801007387 */ /* 0x000fe80000100a00 */
[----:B------:R-:W-:Y:S01]  /*1b110*/  STL.64 [R1+0xec8], R72 ;  /* 0x000ec84801007387 */ /* 0x000fe20000100a00 */
[----:B---3--:R-:W-:-:S03]  /*1b120*/  IMAD.MOV.U32 R37, RZ, RZ, R10 ;  /* 0x000000ffff257224 */ /* 0x008fc600078e000a */
[----:B------:R-:W-:Y:S01]  /*1b130*/  STL.64 [R1+0x58], R70 ;  /* 0x0000584601007387 */ /* 0x000fe20000100a00 */
[----:B------:R-:W-:-:S03]  /*1b140*/  IMAD.MOV.U32 R36, RZ, RZ, R0 ;  /* 0x000000ffff247224 */ /* 0x000fc600078e0000 */
[----:B------:R-:W-:Y:S04]  /*1b150*/  STL.64 [R1+0xed0], R70 ;  /* 0x000ed04601007387 */ /* 0x000fe80000100a00 */
[----:B------:R-:W-:Y:S04]  /*1b160*/  STL.64 [R1+0x60], R58 ;  /* 0x0000603a01007387 */ /* 0x000fe80000100a00 */
[----:B------:R-:W-:Y:S04]  /*1b170*/  STL.64 [R1+0xed8], R58 ;  /* 0x000ed83a01007387 */ /* 0x000fe80000100a00 */
[----:B------:R-:W3:Y:S04]  /*1b180*/  LDL.LU R10, [R1+0x140] ;  /* 0x00014000010a7983 */ /* 0x000ee80000300800 */
[----:B------:R-:W3:Y:S01]  /*1b190*/  LDL.LU R0, [R1+0x330] ;  /* 0x0003300001007983 */ /* 0x000ee20000300800 */
[----:B------:R-:W-:-:S02]  /*1b1a0*/  IMAD.MOV.U32 R48, RZ, RZ, R21 ;  /* 0x000000ffff307224 */ /* 0x000fc400078e0015 */
[----:B------:R-:W-:Y:S02]  /*1b1b0*/  IMAD.MOV.U32 R49, RZ, RZ, R22 ;  /* 0x000000ffff317224 */ /* 0x000fe400078e0016 */
[----:B------:R-:W-:Y:S02]  /*1b1c0*/  IMAD.MOV.U32 R29, RZ, RZ, R17 ;  /* 0x000000ffff1d7224 */ /* 0x000fe400078e0011 */
[----:B------:R-:W-:Y:S01]  /*1b1d0*/  IMAD.MOV.U32 R28, RZ, RZ, R16 ;  /* 0x000000ffff1c7224 */ /* 0x000fe200078e0010 */
[----:B------:R-:W3:Y:S01]  /*1b1e0*/  LDL.LU R17, [R1+0x148] ;  /* 0x0001480001117983 */ /* 0x000ee20000300800 */
[----:B------:R-:W-:Y:S02]  /*1b1f0*/  IMAD.MOV.U32 R22, RZ, RZ, R19 ;  /* 0x000000ffff167224 */ /* 0x000fe400078e0013 */
[----:B------:R-:W-:Y:S01]  /*1b200*/  IMAD.MOV.U32 R23, RZ, RZ, R20 ;  /* 0x000000ffff177224 */ /* 0x000fe200078e0014 */
[----:B------:R-:W3:Y:S04]  /*1b210*/  LDL.LU R16, [R1+0x334] ;  /* 0x0003340001107983 */ /* 0x000ee80000300800 */
[----:B-1----:R-:W3:Y:S04]  /*1b220*/  LDL.LU R13, [R1+0xac] ;  /* 0x0000ac00010d7983 */ /* 0x002ee80000300800 */
[----:B------:R-:W3:Y:S04]  /*1b230*/  LDL.LU R12, [R1+0x168] ;  /* 0x00016800010c7983 */ /* 0x000ee80000300800 */
[----:B------:R-:W-:Y:S04]  /*1b240*/  STL.64 [R1+0x68], R48 ;  /* 0x0000683001007387 */ /* 0x000fe80000100a00 */
[----:B------:R-:W-:Y:S04]  /*1b250*/  STL.64 [R1+0xee0], R48 ;  /* 0x000ee03001007387 */ /* 0x000fe80000100a00 */
[----:B------:R-:W-:Y:S04]  /*1b260*/  STL.64 [R1+0x88], R22 ;  /* 0x0000881601007387 */ /* 0x000fe80000100a00 */
[----:B------:R0:W-:Y:S04]  /*1b270*/  STL.64 [R1+0xee8], R22 ;  /* 0x000ee81601007387 */ /* 0x0001e80000100a00 */
[----:B------:R-:W-:Y:S04]  /*1b280*/  STL.64 [R1+0x90], R28 ;  /* 0x0000901c01007387 */ /* 0x000fe80000100a00 */
[----:B------:R-:W-:Y:S04]  /*1b290*/  STL.64 [R1+0xef0], R28 ;  /* 0x000ef01c01007387 */ /* 0x000fe80000100a00 */
[----:B------:R-:W-:Y:S04]  /*1b2a0*/  STL.64 [R1+0x98], R36 ;  /* 0x0000982401007387 */ /* 0x000fe80000100a00 */
[----:B------:R-:W-:Y:S04]  /*1b2b0*/  STL.64 [R1+0xef8], R36 ;  /* 0x000ef82401007387 */ /* 0x000fe80000100a00 */
[----:B------:R-:W3:Y:S04]  /*1b2c0*/  LDL.LU R27, [R1+0xb8] ;  /* 0x0000b800011b7983 */ /* 0x000ee80000300800 */
[----:B------:R-:W3:Y:S04]  /*1b2d0*/  LDL.LU R26, [R1+0x170] ;  /* 0x00017000011a7983 */ /* 0x000ee80000300800 */
[----:B------:R-:W3:Y:S04]  /*1b2e0*/  LDL.LU R25, [R1+0xbc] ;  /* 0x0000bc0001197983 */ /* 0x000ee80000300800 */
[----:B------:R-:W3:Y:S04]  /*1b2f0*/  LDL.LU R24, [R1+0x178] ;  /* 0x0001780001187983 */ /* 0x000ee80000300800 */
[----:B0-----:R-:W3:Y:S01]  /*1b300*/  LDL.LU R23, [R1+0xc0] ;  /* 0x0000c00001177983 */ /* 0x001ee20000300800 */
[----:B--2---:R-:W-:-:S02]  /*1b310*/  IMAD.MOV.U32 R19, RZ, RZ, R18 ;  /* 0x000000ffff137224 */ /* 0x004fc400078e0012 */
[----:B----4-:R-:W-:Y:S02]  /*1b320*/  IMAD.MOV.U32 R18, RZ, RZ, R15 ;  /* 0x000000ffff127224 */ /* 0x010fe400078e000f */
[----:B------:R-:W-:Y:S02]  /*1b330*/  IMAD.MOV.U32 R81, RZ, RZ, R14 ;  /* 0x000000ffff517224 */ /* 0x000fe400078e000e */
[----:B------:R-:W-:Y:S02]  /*1b340*/  IMAD.MOV.U32 R35, RZ, RZ, R3 ;  /* 0x000000ffff237224 */ /* 0x000fe400078e0003 */
[----:B------:R-:W2:Y:S01]  /*1b350*/  LDL.LU R3, [R1+0x180] ;  /* 0x0001800001037983 */ /* 0x000ea20000300800 */
[----:B------:R-:W-:-:S03]  /*1b360*/  IMAD.MOV.U32 R34, RZ, RZ, R2 ;  /* 0x000000ffff227224 */ /* 0x000fc600078e0002 */
[----:B------:R-:W4:Y:S01]  /*1b370*/  LDL.LU R22, [R1+0xc4] ;  /* 0x0000c40001167983 */ /* 0x000f220000300800 */
[----:B------:R-:W-:-:S03]  /*1b380*/  IMAD.MOV.U32 R80, RZ, RZ, R11 ;  /* 0x000000ffff507224 */ /* 0x000fc600078e000b */
[----:B------:R-:W4:Y:S04]  /*1b390*/  LDL.LU R21, [R1+0x188] ;  /* 0x0001880001157983 */ /* 0x000f280000300800 */
[----:B------:R-:W4:Y:S04]  /*1b3a0*/  LDL.LU R20, [R1+0xc8] ;  /* 0x0000c80001147983 */ /* 0x000f280000300800 */
[----:B------:R-:W4:Y:S04]  /*1b3b0*/  LDL.LU R2, [R1+0x190] ;  /* 0x0001900001027983 */ /* 0x000f280000300800 */
[----:B------:R-:W-:Y:S04]  /*1b3c0*/  STL.64 [R1+0xb0], R8 ;  /* 0x0000b00801007387 */ /* 0x000fe80000100a00 */
[----:B------:R0:W-:Y:S04]  /*1b3d0*/  STL.64 [R1+0xf08], R8 ;  /* 0x000f080801007387 */ /* 0x0001e80000100a00 */
[----:B------:R-:W-:Y:S04]  /*1b3e0*/  STL.64 [R1+0x128], R18 ;  /* 0x0001281201007387 */ /* 0x000fe80000100a00 */
[----:B------:R-:W-:Y:S04]  /*1b3f0*/  STL [R1+0xf20], R18 ;  /* 0x000f201201007387 */ /* 0x000fe80000100800 */
[----:B------:R-:W-:Y:S01]  /*1b400*/  STL [R1+0xf10], R19 ;  /* 0x000f101301007387 */ /* 0x000fe20000100800 */
[----:B---3--:R-:W-:-:S03]  /*1b410*/  IMAD.MOV.U32 R11, RZ, RZ, R10 ;  /* 0x000000ffff0b7224 */ /* 0x008fc600078e000a */
[----:B------:R-:W-:Y:S01]  /*1b420*/  STL.64 [R1+0x130], R80 ;  /* 0x0001305001007387 */ /* 0x000fe20000100a00 */
[----:B------:R-:W-:-:S03]  /*1b430*/  IMAD.MOV.U32 R10, RZ, RZ, R0 ;  /* 0x000000ffff0a7224 */ /* 0x000fc600078e0000 */
[----:B------:R-:W-:Y:S04]  /*1b440*/  STL.64 [R1+0xf18], R80 ;  /* 0x000f185001007387 */ /* 0x000fe80000100a00 */
[----:B------:R-:W3:Y:S04]  /*1b450*/  LDL.LU R15, [R1+0xcc] ;  /* 0x0000cc00010f7983 */ /* 0x000ee80000300800 */
[----:B------:R-:W3:Y:S04]  /*1b460*/  LDL.LU R14, [R1+0x198] ;  /* 0x00019800010e7983 */ /* 0x000ee80000300800 */
[----:B------:R-:W3:Y:S01]  /*1b470*/  LDL.LU R0, [R1+0x1a8] ;  /* 0x0001a80001007983 */ /* 0x000ee20000300800 */
[----:B------:R-:W-:-:S03]  /*1b480*/  IMAD.MOV.U32 R79, RZ, RZ, R13 ;  /* 0x000000ffff4f7224 */ /* 0x000fc600078e000d */
[----:B------:R-:W-:Y:S04]  /*1b490*/  STL.64 [R1+0x138], R34 ;  /* 0x0001382201007387 */ /* 0x000fe80000100a00 */
[----:B------:R-:W-:Y:S04]  /*1b4a0*/  STL.64 [R1+0xf28], R34 ;  /* 0x000f282201007387 */ /* 0x000fe80000100a00 */
[----:B------:R-:W3:Y:S01]  /*1b4b0*/  LDL.LU R13, [R1+0x1b0] ;  /* 0x0001b000010d7983 */ /* 0x000ee20000300800 */
[----:B------:R-:W-:-:S03]  /*1b4c0*/  IMAD.MOV.U32 R78, RZ, RZ, R12 ;  /* 0x000000ffff4e7224 */ /* 0x000fc600078e000c */
[----:B------:R-:W3:Y:S04]  /*1b4d0*/  LDL.LU R12, [R1+0xd4] ;  /* 0x0000d400010c7983 */ /* 0x000ee80000300800 */
[----:B------:R-:W-:Y:S04]  /*1b4e0*/  STL.64 [R1+0x140], R10 ;  /* 0x0001400a01007387 */ /* 0x000fe80000100a00 */
[----:B------:R1:W-:Y:S04]  /*1b4f0*/  STL.64 [R1+0xf30], R10 ;  /* 0x000f300a01007387 */ /* 0x0003e80000100a00 */
[----:B------:R-:W-:Y:S04]  /*1b500*/  STL.64 [R1+0x148], R16 ;  /* 0x0001481001007387 */ /* 0x000fe80000100a00 */
[----:B------:R1:W-:Y:S04]  /*1b510*/  STL.64 [R1+0xf38], R16 ;  /* 0x000f381001007387 */ /* 0x0003e80000100a00 */
[----:B0-----:R-:W3:Y:S04]  /*1b520*/  LDL.LU R9, [R1+0xd8] ;  /* 0x0000d80001097983 */ /* 0x001ee80000300800 */
[----:B------:R-:W-:Y:S01]  /*1b530*/  STL.64 [R1+0x168], R78 ;  /* 0x0001684e01007387 */ /* 0x000fe20000100a00 */
[----:B------:R-:W-:-:S03]  /*1b540*/  IMAD.MOV.U32 R69, RZ, RZ, R27 ;  /* 0x000000ffff457224 */ /* 0x000fc600078e001b */
[----:B------:R-:W-:Y:S01]  /*1b550*/  STL.64 [R1+0xf40], R78 ;  /* 0x000f404e01007387 */ /* 0x000fe20000100a00 */
[----:B------:R-:W-:-:S03]  /*1b560*/  IMAD.MOV.U32 R68, RZ, RZ, R26 ;  /* 0x000000ffff447224 */ /* 0x000fc600078e001a */
[----:B------:R-:W3:Y:S01]  /*1b570*/  LDL.LU R8, [R1+0xdc] ;  /* 0x0000dc0001087983 */ /* 0x000ee20000300800 */
[----:B------:R-:W-:Y:S02]  /*1b580*/  IMAD.MOV.U32 R67, RZ, RZ, R25 ;  /* 0x000000ffff437224 */ /* 0x000fe400078e0019 */
[----:B------:R-:W-:Y:S02]  /*1b590*/  IMAD.MOV.U32 R66, RZ, RZ, R24 ;  /* 0x000000ffff427224 */ /* 0x000fe400078e0018 */
[----:B------:R-:W-:Y:S02]  /*1b5a0*/  IMAD.MOV.U32 R57, RZ, RZ, R23 ;  /* 0x000000ffff397224 */ /* 0x000fe400078e0017 */
[----:B--2---:R-:W-:Y:S02]  /*1b5b0*/  IMAD.MOV.U32 R56, RZ, RZ, R3 ;  /* 0x000000ffff387224 */ /* 0x004fe400078e0003 */
[----:B------:R-:W2:Y:S04]  /*1b5c0*/  LDL.LU R3, [R1+0xe0] ;  /* 0x0000e00001037983 */ /* 0x000ea80000300800 */
[----:B------:R-:W-:Y:S01]  /*1b5d0*/  STL.64 [R1+0x170], R68 ;  /* 0x0001704401007387 */ /* 0x000fe20000100a00 */
[----:B----4-:R-:W-:-:S03]  /*1b5e0*/  IMAD.MOV.U32 R55, RZ, RZ, R22 ;  /* 0x000000ffff377224 */ /* 0x010fc600078e0016 */
[----:B------:R-:W-:Y:S01]  /*1b5f0*/  STL.64 [R1+0xf48], R68 ;  /* 0x000f484401007387 */ /* 0x000fe20000100a00 */
[----:B------:R-:W-:-:S03]  /*1b600*/  IMAD.MOV.U32 R54, RZ, RZ, R21 ;  /* 0x000000ffff367224 */ /* 0x000fc600078e0015 */
[----:B------:R-:W-:Y:S01]  /*1b610*/  STL.64 [R1+0x178], R66 ;  /* 0x0001784201007387 */ /* 0x000fe20000100a00 */
[----:B------:R-:W-:-:S03]  /*1b620*/  IMAD.MOV.U32 R42, RZ, RZ, R2 ;  /* 0x000000ffff2a7224 */ /* 0x000fc600078e0002 */
[----:B------:R-:W-:Y:S04]  /*1b630*/  STL.64 [R1+0xf50], R66 ;  /* 0x000f504201007387 */ /* 0x000fe80000100a00 */
[----:B------:R-:W-:Y:S04]  /*1b640*/  STL.64 [R1+0x180], R56 ;  /* 0x0001803801007387 */ /* 0x000fe80000100a00 */
[----:B------:R-:W-:Y:S04]  /*1b650*/  STL.64 [R1+0xf58], R56 ;  /* 0x000f583801007387 */ /* 0x000fe80000100a00 */
[----:B------:R-:W4:Y:S04]  /*1b660*/  LDL.LU R2, [R1+0xe4] ;  /* 0x0000e40001027983 */ /* 0x000f280000300800 */
[----:B------:R-:W-:Y:S04]  /*1b670*/  STL.64 [R1+0x188], R54 ;  /* 0x0001883601007387 */ /* 0x000fe80000100a00 */
[----:B------:R-:W-:Y:S04]  /*1b680*/  STL.64 [R1+0xf60], R54 ;  /* 0x000f603601007387 */ /* 0x000fe80000100a00 */
[----:B-1----:R-:W4:Y:S01]  /*1b690*/  LDL.LU R10, [R1+0xe8] ;  /* 0x0000e800010a7983 */ /* 0x002f220000300800 */
[----:B---3--:R-:W-:-:S03]  /*1b6a0*/  IMAD.MOV.U32 R24, RZ, RZ, R0 ;  /* 0x000000ffff187224 */ /* 0x008fc600078e0000 */
[----:B------:R-:W3:Y:S01]  /*1b6b0*/  LDL.LU R0, [R1+0xec] ;  /* 0x0000ec0001007983 */ /* 0x000ee20000300800 */
[----:B------:R-:W-:Y:S02]  /*1b6c0*/  IMAD.MOV.U32 R43, RZ, RZ, R20 ;  /* 0x000000ffff2b7224 */ /* 0x000fe400078e0014 */
[----:B------:R-:W-:Y:S02]  /*1b6d0*/  IMAD.MOV.U32 R32, RZ, RZ, R14 ;  /* 0x000000ffff207224 */ /* 0x000fe400078e000e */
[----:B------:R-:W-:Y:S01]  /*1b6e0*/  IMAD.MOV.U32 R33, RZ, RZ, R15 ;  /* 0x000000ffff217224 */ /* 0x000fe200078e000f */
[----:B------:R-:W-:Y:S01]  /*1b6f0*/  STL.64 [R1+0x190], R42 ;  /* 0x0001902a01007387 */ /* 0x000fe20000100a00 */
[----:B------:R-:W-:Y:S02]  /*1b700*/  IMAD.MOV.U32 R25, RZ, RZ, R51 ;  /* 0x000000ffff197224 */ /* 0x000fe400078e0033 */
[----:B------:R-:W-:Y:S01]  /*1b710*/  IMAD.MOV.U32 R41, RZ, RZ, R52 ;  /* 0x000000ffff297224 */ /* 0x000fe200078e0034 */
[----:B------:R-:W-:Y:S01]  /*1b720*/  STL.64 [R1+0xf68], R42 ;  /* 0x000f682a01007387 */ /* 0x000fe20000100a00 */
[----:B------:R-:W-:-:S03]  /*1b730*/  IMAD.MOV.U32 R40, RZ, RZ, R13 ;  /* 0x000000ffff287224 */ /* 0x000fc600078e000d */
[----:B------:R-:W3:Y:S04]  /*1b740*/  LDL.LU R28, [R1+0xf0] ;  /* 0x0000f000011c7983 */ /* 0x000ee80000300800 */
[----:B------:R-:W-:Y:S01]  /*1b750*/  STL.64 [R1+0x198], R32 ;  /* 0x0001982001007387 */ /* 0x000fe20000100a00 */
[----:B------:R-:W-:-:S03]  /*1b760*/  IMAD.MOV.U32 R38, RZ, RZ, R12 ;  /* 0x000000ffff267224 */ /* 0x000fc600078e000c */
[----:B------:R0:W-:Y:S01]  /*1b770*/  STL.64 [R1+0xf78], R32 ;  /* 0x000f782001007387 */ /* 0x0001e20000100a00 */
[----:B------:R-:W-:-:S03]  /*1b780*/  IMAD.MOV.U32 R39, RZ, RZ, R53 ;  /* 0x000000ffff277224 */ /* 0x000fc600078e0035 */
[----:B------:R-:W-:Y:S04]  /*1b790*/  STL.64 [R1+0x1a8], R24 ;  /* 0x0001a81801007387 */ /* 0x000fe80000100a00 */
[----:B------:R-:W3:Y:S04]  /*1b7a0*/  LDL.LU R27, [R1+0xf4] ;  /* 0x0000f400011b7983 */ /* 0x000ee80000300800 */
[----:B------:R-:W-:Y:S04]  /*1b7b0*/  STL.64 [R1+0x1b0], R40 ;  /* 0x0001b02801007387 */ /* 0x000fe80000100a00 */
[----:B------:R-:W3:Y:S04]  /*1b7c0*/  LDL.LU R23, [R1+0xf8] ;  /* 0x0000f80001177983 */ /* 0x000ee80000300800 */
[----:B------:R-:W3:Y:S04]  /*1b7d0*/  LDL.LU R22, [R1+0xfc] ;  /* 0x0000fc0001167983 */ /* 0x000ee80000300800 */
[----:B------:R-:W3:Y:S01]  /*1b7e0*/  LDL.LU R21, [R1+0x100] ;  /* 0x0001000001157983 */ /* 0x000ee20000300800 */
[----:B------:R-:W-:-:S03]  /*1b7f0*/  IMAD.MOV.U32 R60, RZ, RZ, R9 ;  /* 0x000000ffff3c7224 */ /* 0x000fc600078e0009 */
[----:B------:R-:W-:Y:S01]  /*1b800*/  STL.64 [R1+0x1b8], R38 ;  /* 0x0001b82601007387 */ /* 0x000fe20000100a00 */
[----:B------:R-:W-:-:S03]  /*1b810*/  IMAD.MOV.U32 R61, RZ, RZ, R62 ;  /* 0x000000ffff3d7224 */ /* 0x000fc600078e003e */
[----:B------:R-:W3:Y:S01]  /*1b820*/  LDL.LU R20, [R1+0x104] ;  /* 0x0001040001147983 */ /* 0x000ee20000300800 */
[----:B------:R-:W-:Y:S02]  /*1b830*/  IMAD.MOV.U32 R82, RZ, RZ, R8 ;  /* 0x000000ffff527224 */ /* 0x000fe400078e0008 */
[----:B------:R-:W-:Y:S01]  /*1b840*/  IMAD.MOV.U32 R83, RZ, RZ, R63 ;  /* 0x000000ffff537224 */ /* 0x000fe200078e003f */
[----:B------:R-:W3:Y:S04]  /*1b850*/  LDL.LU R17, [R1+0x20] ;  /* 0x0000200001117983 */ /* 0x000ee80000300800 */
[----:B------:R-:W3:Y:S04]  /*1b860*/  LDL.LU R16, [R1+0x108] ;  /* 0x0001080001107983 */ /* 0x000ee80000300800 */
[----:B------:R-:W3:Y:S01]  /*1b870*/  LDL.LU R19, [R1+0x24] ;  /* 0x0000240001137983 */ /* 0x000ee20000300800 */
[----:B------:R-:W-:-:S03]  /*1b880*/  IMAD.MOV.U32 R31, RZ, RZ, R64 ;  /* 0x000000ffff1f7224 */ /* 0x000fc600078e0040 */
[----:B------:R-:W3:Y:S04]  /*1b890*/  LDL.LU R18, [R1+0x10c] ;  /* 0x00010c0001127983 */ /* 0x000ee80000300800 */
[----:B------:R-:W-:Y:S04]  /*1b8a0*/  STL.64 [R1+0x1c0], R60 ;  /* 0x0001c03c01007387 */ /* 0x000fe80000100a00 */
[----:B------:R-:W-:Y:S04]  /*1b8b0*/  STL.64 [R1+0x1c8], R82 ;  /* 0x0001c85201007387 */ /* 0x000fe80000100a00 */
[----:B------:R-:W3:Y:S04]  /*1b8c0*/  LDL.LU R9, [R1+0x38] ;  /* 0x0000380001097983 */ /* 0x000ee80000300800 */
[----:B------:R-:W3:Y:S01]  /*1b8d0*/  LDL.LU R8, [R1+0x110] ;  /* 0x0001100001087983 */ /* 0x000ee20000300800 */
[----:B--2---:R-:W-:-:S03]  /*1b8e0*/  IMAD.MOV.U32 R30, RZ, RZ, R3 ;  /* 0x000000ffff1e7224 */ /* 0x004fc600078e0003 */
[----:B------:R-:W2:Y:S01]  /*1b8f0*/  LDL.LU R3, [R1+0x3c] ;  /* 0x00003c0001037983 */ /* 0x000ea20000300800 */
[----:B----4-:R-:W-:-:S03]  /*1b900*/  IMAD.MOV.U32 R44, RZ, RZ, R2 ;  /* 0x000000ffff2c7224 */ /* 0x010fc600078e0002 */
[----:B------:R-:W4:Y:S04]  /*1b910*/  LDL.LU R2, [R1+0x114] ;  /* 0x0001140001027983 */ /* 0x000f280000300800 */
[----:B------:R-:W-:Y:S04]  /*1b920*/  STL.64 [R1+0x1d0], R30 ;  /* 0x0001d01e01007387 */ /* 0x000fe80000100a00 */
[----:B------:R-:W4:Y:S01]  /*1b930*/  LDL.LU R26, [R1+0x40] ;  /* 0x00004000011a7983 */ /* 0x000f220000300800 */
[----:B------:R-:W-:-:S03]  /*1b940*/  IMAD.MOV.U32 R14, RZ, RZ, R10 ;  /* 0x000000ffff0e7224 */ /* 0x000fc600078e000a */
[----:B------:R-:W4:Y:S04]  /*1b950*/  LDL.LU R11, [R1+0x118] ;  /* 0x00011800010b7983 */ /* 0x000f280000300800 */
[----:B------:R-:W4:Y:S01]  /*1b960*/  LDL.LU R10, [R1+0x44] ;  /* 0x00004400010a7983 */ /* 0x000f220000300800 */
[----:B---3--:R-:W-:-:S03]  /*1b970*/  IMAD.MOV.U32 R12, RZ, RZ, R0 ;  /* 0x000000ffff0c7224 */ /* 0x008fc600078e0000 */
[----:B------:R-:W3:Y:S01]  /*1b980*/  LDL.LU R0, [R1+0x11c] ;  /* 0x00011c0001007983 */ /* 0x000ee20000300800 */
[----:B------:R-:W-:Y:S02]  /*1b990*/  IMAD.MOV.U32 R45, RZ, RZ, R65 ;  /* 0x000000ffff2d7224 */ /* 0x000fe400078e0041 */
[----:B------:R-:W-:Y:S02]  /*1b9a0*/  IMAD.MOV.U32 R15, RZ, RZ, R74 ;  /* 0x000000ffff0f7224 */ /* 0x000fe400078e004a */
[----:B------:R-:W-:Y:S02]  /*1b9b0*/  IMAD.MOV.U32 R13, RZ, RZ, R75 ;  /* 0x000000ffff0d7224 */ /* 0x000fe400078e004b */
[----:B------:R-:W-:Y:S01]  /*1b9c0*/  IMAD.MOV.U32 R85, RZ, RZ, R76 ;  /* 0x000000ffff557224 */ /* 0x000fe200078e004c */
[----:B------:R-:W-:Y:S01]  /*1b9d0*/  STL.64 [R1+0x1d8], R44 ;  /* 0x0001d82c01007387 */ /* 0x000fe20000100a00 */
[----:B------:R-:W-:Y:S02]  /*1b9e0*/  IMAD.MOV.U32 R73, RZ, RZ, R77 ;  /* 0x000000ffff497224 */ /* 0x000fe400078e004d */
[----:B------:R-:W-:Y:S01]  /*1b9f0*/  IMAD.MOV.U32 R84, RZ, RZ, R28 ;  /* 0x000000ffff547224 */ /* 0x000fe200078e001c */
[----:B------:R-:W-:Y:S01]  /*1ba00*/  STL.64 [R1+0x1e0], R14 ;  /* 0x0001e00e01007387 */ /* 0x000fe20000100a00 */
[----:B------:R-:W-:-:S02]  /*1ba10*/  IMAD.MOV.U32 R71, RZ, RZ, R86 ;  /* 0x000000ffff477224 */ /* 0x000fc400078e0056 */
[----:B------:R-:W-:Y:S01]  /*1ba20*/  IMAD.MOV.U32 R59, RZ, RZ, R87 ;  /* 0x000000ffff3b7224 */ /* 0x000fe200078e0057 */
[----:B------:R-:W-:Y:S01]  /*1ba30*/  STL.64 [R1+0x1e8], R12 ;  /* 0x0001e80c01007387 */ /* 0x000fe20000100a00 */
[----:B------:R-:W-:-:S03]  /*1ba40*/  IMAD.MOV.U32 R49, RZ, RZ, R88 ;  /* 0x000000ffff317224 */ /* 0x000fc600078e0058 */
[----:B------:R-:W-:Y:S01]  /*1ba50*/  STL.64 [R1+0x1f0], R84 ;  /* 0x0001f05401007387 */ /* 0x000fe20000100a00 */
[----:B------:R-:W-:Y:S02]  /*1ba60*/  IMAD.MOV.U32 R72, RZ, RZ, R27 ;  /* 0x000000ffff487224 */ /* 0x000fe400078e001b */
[----:B------:R-:W-:-:S03]  /*1ba70*/  IMAD.MOV.U32 R70, RZ, RZ, R23 ;  /* 0x000000ffff467224 */ /* 0x000fc600078e0017 */
[----:B------:R-:W-:Y:S01]  /*1ba80*/  STL.64 [R1+0x1f8], R72 ;  /* 0x0001f84801007387 */ /* 0x000fe20000100a00 */
[----:B------:R-:W-:-:S03]  /*1ba90*/  IMAD.MOV.U32 R58, RZ, RZ, R22 ;  /* 0x000000ffff3a7224 */ /* 0x000fc600078e0016 */
[----:B------:R-:W-:Y:S01]  /*1baa0*/  STL.64 [R1+0x200], R70 ;  /* 0x0002004601007387 */ /* 0x000fe20000100a00 */
[----:B------:R-:W-:-:S03]  /*1bab0*/  IMAD.MOV.U32 R48, RZ, RZ, R21 ;  /* 0x000000ffff307224 */ /* 0x000fc600078e0015 */
[----:B------:R-:W-:Y:S01]  /*1bac0*/  STL.64 [R1+0x208], R58 ;  /* 0x0002083a01007387 */ /* 0x000fe20000100a00 */
[----:B------:R-:W-:-:S03]  /*1bad0*/  IMAD.MOV.U32 R23, RZ, RZ, R89 ;  /* 0x000000ffff177224 */ /* 0x000fc600078e0059 */
[----:B------:R-:W-:Y:S01]  /*1bae0*/  STL.64 [R1+0x210], R48 ;  /* 0x0002103001007387 */ /* 0x000fe20000100a00 */
[----:B------:R-:W-:Y:S02]  /*1baf0*/  IMAD.MOV.U32 R22, RZ, RZ, R20 ;  /* 0x000000ffff167224 */ /* 0x000fe400078e0014 */
[----:B------:R-:W-:Y:S02]  /*1bb00*/  IMAD.MOV.U32 R29, RZ, RZ, R17 ;  /* 0x000000ffff1d7224 */ /* 0x000fe400078e0011 */
[----:B------:R-:W3:Y:S01]  /*1bb10*/  LDL.LU R17, [R1+0x70] ;  /* 0x0000700001117983 */ /* 0x000ee20000300800 */
[----:B------:R-:W-:-:S03]  /*1bb20*/  IMAD.MOV.U32 R28, RZ, RZ, R16 ;  /* 0x000000ffff1c7224 */ /* 0x000fc600078e0010 */
[----:B------:R-:W3:Y:S01]  /*1bb30*/  LDL.LU R16, [R1+0x120] ;  /* 0x0001200001107983 */ /* 0x000ee20000300800 */
[----:B------:R-:W-:-:S03]  /*1bb40*/  IMAD.MOV.U32 R37, RZ, RZ, R19 ;  /* 0x000000ffff257224 */ /* 0x000fc600078e0013 */
[----:B------:R-:W3:Y:S01]  /*1bb50*/  LDL.LU R21, [R1+0x74] ;  /* 0x0000740001157983 */ /* 0x000ee20000300800 */
[----:B------:R-:W-:-:S03]  /*1bb60*/  IMAD.MOV.U32 R36, RZ, RZ, R18 ;  /* 0x000000ffff247224 */ /* 0x000fc600078e0012 */
[----:B------:R-:W3:Y:S04]  /*1bb70*/  LDL.LU R20, [R1+0x124] ;  /* 0x0001240001147983 */ /* 0x000ee80000300800 */
[----:B------:R-:W-:Y:S04]  /*1bb80*/  STL.64 [R1+0x218], R22 ;  /* 0x0002181601007387 */ /* 0x000fe80000100a00 */
        /* <DEDUP_REMOVED lines=8> */
[----:B------:R-:W-:Y:S01]  /*1bc10*/  STL.64 [R1+0x230], R8 ;  /* 0x0002300801007387 */ /* 0x000fe20000100a00 */
[----:B------:R-:W-:-:S03]  /*1bc20*/  IMAD.MOV.U32 R35, RZ, RZ, R26 ;  /* 0x000000ffff237224 */ /* 0x000fc600078e001a */
[----:B0-----:R-:W4:Y:S01]  /*1bc30*/  LDL.LU R32, [R1+0x80] ;  /* 0x0000800001207983 */ /* 0x001f220000300800 */
[----:B------:R-:W-:Y:S02]  /*1bc40*/  IMAD.MOV.U32 R34, RZ, RZ, R11 ;  /* 0x000000ffff227224 */ /* 0x000fe400078e000b */
[----:B------:R-:W-:Y:S02]  /*1bc50*/  IMAD.MOV.U32 R11, RZ, RZ, R10 ;  /* 0x000000ffff0b7224 */ /* 0x000fe400078e000a */
[----:B---3--:R-:W-:Y:S02]  /*1bc60*/  IMAD.MOV.U32 R10, RZ, RZ, R0 ;  /* 0x000000ffff0a7224 */ /* 0x008fe400078e0000 */
[----:B------:R-:W3:Y:S04]  /*1bc70*/  LDL.LU R0, [R1+0x158] ;  /* 0x0001580001007983 */ /* 0x000ee80000300800 */
[----:B------:R-:W-:Y:S04]  /*1bc80*/  STL.64 [R1+0x238], R80 ;  /* 0x0002385001007387 */ /* 0x000fe80000100a00 */
[----:B------:R-:W-:Y:S04]  /*1bc90*/  STL.64 [R1+0x240], R34 ;  /* 0x0002402201007387 */ /* 0x000fe80000100a00 */
[----:B------:R-:W-:Y:S04]  /*1bca0*/  STL.64 [R1+0x248], R10 ;  /* 0x0002480a01007387 */ /* 0x000fe80000100a00 */
[----:B------:R-:W3:Y:S04]  /*1bcb0*/  LDL.LU R27, [R1+0x84] ;  /* 0x00008400011b7983 */ /* 0x000ee80000300800 */
[----:B------:R-:W3:Y:S01]  /*1bcc0*/  LDL.LU R26, [R1+0x15c] ;  /* 0x00015c00011a7983 */ /* 0x000ee20000300800 */
[----:B------:R-:W-:-:S03]  /*1bcd0*/  IMAD.MOV.U32 R79, RZ, RZ, R21 ;  /* 0x000000ffff4f7224 */ /* 0x000fc600078e0015 */
[----:B------:R-:W3:Y:S01]  /*1bce0*/  LDL.LU R21, [R1+0xa0] ;  /* 0x0000a00001157983 */ /* 0x000ee20000300800 */
[----:B------:R-:W-:-:S03]  /*1bcf0*/  IMAD.MOV.U32 R78, RZ, RZ, R20 ;  /* 0x000000ffff4e7224 */ /* 0x000fc600078e0014 */
[----:B------:R-:W3:Y:S04]  /*1bd00*/  LDL.LU R20, [R1+0x160] ;  /* 0x0001600001147983 */ /* 0x000ee80000300800 */
[----:B------:R-:W-:Y:S01]  /*1bd10*/  STL.64 [R1+0x250], R16 ;  /* 0x0002501001007387 */ /* 0x000fe20000100a00 */
[----:B------:R-:W-:Y:S02]  /*1bd20*/  IMAD.MOV.U32 R69, RZ, RZ, R19 ;  /* 0x000000ffff457224 */ /* 0x000fe400078e0013 */
[----:B------:R-:W-:Y:S02]  /*1bd30*/  IMAD.MOV.U32 R68, RZ, RZ, R18 ;  /* 0x000000ffff447224 */ /* 0x000fe400078e0012 */
[----:B--2---:R-:W-:Y:S02]  /*1bd40*/  IMAD.MOV.U32 R67, RZ, RZ, R3 ;  /* 0x000000ffff437224 */ /* 0x004fe400078e0003 */
[----:B------:R-:W2:Y:S01]  /*1bd50*/  LDL.LU R3, [R1+0xa4] ;  /* 0x0000a40001037983 */ /* 0x000ea20000300800 */
[----:B----4-:R-:W-:-:S03]  /*1bd60*/  IMAD.MOV.U32 R66, RZ, RZ, R2 ;  /* 0x000000ffff427224 */ /* 0x010fc600078e0002 */
[----:B------:R-:W2:Y:S04]  /*1bd70*/  LDL.LU R2, [R1+0x164] ;  /* 0x0001640001027983 */ /* 0x000ea80000300800 */
[----:B------:R-:W4:Y:S01]  /*1bd80*/  LDL.LU R19, [R1+0xa8] ;  /* 0x0000a80001137983 */ /* 0x000f220000300800 */
[----:B------:R-:W-:-:S03]  /*1bd90*/  IMAD.MOV.U32 R57, RZ, RZ, R32 ;  /* 0x000000ffff397224 */ /* 0x000fc600078e0020 */
[----:B------:R-:W4:Y:S04]  /*1bda0*/  LDL.LU R18, [R1+0x1a0] ;  /* 0x0001a00001127983 */ /* 0x000f280000300800 */
[----:B------:R-:W-:Y:S01]  /*1bdb0*/  STL.64 [R1+0x258], R78 ;  /* 0x0002584e01007387 */ /* 0x000fe20000100a00 */
[----:B---3--:R-:W-:-:S03]  /*1bdc0*/  IMAD.MOV.U32 R56, RZ, RZ, R0 ;  /* 0x000000ffff387224 */ /* 0x008fc600078e0000 */
[----:B------:R-:W3:Y:S04]  /*1bdd0*/  LDL.LU R0, [R1+0x1a4] ;  /* 0x0001a40001007983 */ /* 0x000ee80000300800 */
[----:B------:R-:W2:Y:S04]  /*1bde0*/  LDL R46, [R1+0x2b0] ;  /* 0x0002b000012e7983 */ /* 0x000ea80000100800 */
[----:B------:R-:W-:Y:S04]  /*1bdf0*/  STL.64 [R1+0x260], R68 ;  /* 0x0002604401007387 */ /* 0x000fe80000100a00 */
[----:B------:R-:W-:Y:S01]  /*1be00*/  STL.64 [R1+0x268], R66 ;  /* 0x0002684201007387 */ /* 0x000fe20000100a00 */
[----:B------:R-:W-:-:S03]  /*1be10*/  IMAD.MOV.U32 R55, RZ, RZ, R27 ;  /* 0x000000ffff377224 */ /* 0x000fc600078e001b */
[----:B------:R-:W-:Y:S04]  /*1be20*/  STL.64 [R1+0x270], R56 ;  /* 0x0002703801007387 */ /* 0x000fe80000100a00 */
[----:B------:R-:W2:Y:S04]  /*1be30*/  LDL.LU R32, [R1+0x2a0] ;  /* 0x0002a00001207983 */ /* 0x000ea80000300800 */
[----:B------:R-:W2:Y:S01]  /*1be40*/  LDL.LU R27, [R1+0x2a8] ;  /* 0x0002a800011b7983 */ /* 0x000ea20000300800 */
[----:B------:R-:W-:-:S03]  /*1be50*/  IMAD.MOV.U32 R54, RZ, RZ, R26 ;  /* 0x000000ffff367224 */ /* 0x000fc600078e001a */
[----:B------:R-:W3:Y:S01]  /*1be60*/  LDL.LU R26, [R1+0x2ac] ;  /* 0x0002ac00011a7983 */ /* 0x000ee20000300800 */
[----:B------:R-:W-:Y:S01]  /*1be70*/  ISETP.GT.AND P2, PT, R50, RZ, PT ;  /* 0x000000ff3200720c */ /* 0x000fe20003f44270 */
[----:B------:R-:W-:Y:S02]  /*1be80*/  IMAD.MOV.U32 R33, RZ, RZ, R6 ;  /* 0x000000ffff217224 */ /* 0x000fe400078e0006 */
[----:B------:R-:W-:Y:S01]  /*1be90*/  STL.64 [R1+0x278], R54 ;  /* 0x0002783601007387 */ /* 0x000fe20000100a00 */
[----:B------:R-:W-:Y:S02]  /*1bea0*/  IMAD.MOV.U32 R43, RZ, RZ, R21 ;  /* 0x000000ffff2b7224 */ /* 0x000fe400078e0015 */
[----:B------:R-:W-:-:S05]  /*1beb0*/  IMAD.MOV.U32 R42, RZ, RZ, R20 ;  /* 0x000000ffff2a7224 */ /* 0x000fca00078e0014 */
[----:B------:R-:W-:Y:S04]  /*1bec0*/  STL.64 [R1+0x280], R42 ;  /* 0x0002802a01007387 */ /* 0x000fe80000100a00 */
[----:B------:R-:W4:Y:S04]  /*1bed0*/  LDL R20, [R1+0x2ec] ;  /* 0x0002ec0001147983 */ /* 0x000f280000100800 */
[----:B------:R-:W4:Y:S01]  /*1bee0*/  LDL R21, [R1+0x2f0] ;  /* 0x0002f00001157983 */ /* 0x000f220000100800 */
[----:B--2---:R-:W-:-:S05]  /*1bef0*/  IMAD.MOV.U32 R6, RZ, RZ, R27 ;  /* 0x000000ffff067224 */ /* 0x004fca00078e001b */
[----:B------:R-:W2:Y:S01]  /*1bf00*/  @P2 LDG.E.U16 R46, desc[UR24][R6.64] ;  /* 0x00000018062e2981 */ /* 0x000ea2000c1e1500 */
[----:B---3--:R-:W-:Y:S02]  /*1bf10*/  IMAD.MOV.U32 R90, RZ, RZ, R0 ;  /* 0x000000ffff5a7224 */ /* 0x008fe400078e0000 */
[----:B------:R-:W-:Y:S01]  /*1bf20*/  IMAD.MOV.U32 R91, RZ, RZ, R4 ;  /* 0x000000ffff5b7224 */ /* 0x000fe200078e0004 */
[----:B------:R-:W-:Y:S01]  /*1bf30*/  STL.64 [R1+0x288], R2 ;  /* 0x0002880201007387 */ /* 0x000fe20000100a00 */
[----:B------:R-:W-:-:S03]  /*1bf40*/  IMAD.MOV.U32 R4, RZ, RZ, R26 ;  /* 0x000000ffff047224 */ /* 0x000fc600078e001a */
[----:B----4-:R-:W-:Y:S04]  /*1bf50*/  STL.64 [R1+0x290], R18 ;  /* 0x0002901201007387 */ /* 0x010fe80000100a00 */
[----:B------:R-:W3:Y:S04]  /*1bf60*/  LDL R0, [R1+0x454] ;  /* 0x0004540001007983 */ /* 0x000ee80000100800 */
[----:B------:R-:W4:Y:S04]  /*1bf70*/  LDL R92, [R1+0x458] ;  /* 0x00045800015c7983 */ /* 0x000f280000100800 */
[----:B------:R-:W-:Y:S01]  /*1bf80*/  STL.64 [R1+0x298], R90 ;  /* 0x0002985a01007387 */ /* 0x000fe20000100a00 */
[----:B------:R-:W-:-:S03]  /*1bf90*/  ISETP.GT.AND P5, PT, R50, 0x1, PT ;  /* 0x000000013200780c */ /* 0x000fc60003fa4270 */
[----:B------:R-:W-:Y:S04]  /*1bfa0*/  STL.64 [R1+0x2a0], R32 ;  /* 0x0002a02001007387 */ /* 0x000fe80000100a00 */
[----:B------:R-:W-:Y:S04]  /*1bfb0*/  STL [R1+0xa50], R4 ;  /* 0x000a500401007387 */ /* 0x000fe80000100800 */
[----:B------:R-:W-:Y:S04]  /*1bfc0*/  STL [R1+0xb60], R4 ;  /* 0x000b600401007387 */ /* 0x000fe80000100800 */
[----:B------:R-:W-:Y:S04]  /*1bfd0*/  STL [R1+0xcd8], R4 ;  /* 0x000cd80401007387 */ /* 0x000fe80000100800 */
[----:B------:R-:W-:Y:S04]  /*1bfe0*/  STL [R1+0xa4c], R5 ;  /* 0x000a4c0501007387 */ /* 0x000fe80000100800 */
[----:B------:R-:W-:Y:S04]  /*1bff0*/  STL [R1+0xb64], R5 ;  /* 0x000b640501007387 */ /* 0x000fe80000100800 */
[----:B------:R-:W-:Y:S04]  /*1c000*/  STL [R1+0xcdc], R5 ;  /* 0x000cdc0501007387 */ /* 0x000fe80000100800 */
[----:B------:R-:W4:Y:S04]  /*1c010*/  LDL R26, [R1+0x550] ;  /* 0x00055000011a7983 */ /* 0x000f280000100800 */
[----:B------:R-:W4:Y:S04]  /*1c020*/  LDL R47, [R1+0x54c] ;  /* 0x00054c00012f7983 */ /* 0x000f280000100800 */
[----:B------:R-:W-:Y:S04]  /*1c030*/  STL [R1+0xa58], R6 ;  /* 0x000a580601007387 */ /* 0x000fe80000100800 */
[----:B------:R-:W-:Y:S04]  /*1c040*/  STL [R1+0xb68], R6 ;  /* 0x000b680601007387 */ /* 0x000fe80000100800 */
[----:B------:R0:W-:Y:S04]  /*1c050*/  STL [R1+0xce0], R6 ;  /* 0x000ce00601007387 */ /* 0x0001e80000100800 */
[----:B------:R-:W4:Y:S04]  /*1c060*/  @P5 LDG.E.U16 R20, desc[UR24][R32.64] ;  /* 0x0000001820145981 */ /* 0x000f28000c1e1500 */
[----:B------:R-:W4:Y:S04]  /*1c070*/  @P5 LDG.E.U16 R21, desc[UR24][R90.64] ;  /* 0x000000185a155981 */ /* 0x000f28000c1e1500 */
[----:B0-----:R-:W4:Y:S04]  /*1c080*/  LDL R6, [R1+0x554] ;  /* 0x0005540001067983 */ /* 0x001f280000100800 */
[----:B------:R-:W-:Y:S04]  /*1c090*/  STL [R1+0xa54], R7 ;  /* 0x000a540701007387 */ /* 0x000fe80000100800 */
[----:B------:R-:W-:Y:S04]  /*1c0a0*/  STL [R1+0xb6c], R7 ;  /* 0x000b6c0701007387 */ /* 0x000fe80000100800 */
[----:B------:R0:W-:Y:S01]  /*1c0b0*/  STL [R1+0xce4], R7 ;  /* 0x000ce40701007387 */ /* 0x0001e20000100800 */
[----:B------:R-:W-:-:S02]  /*1c0c0*/  ISETP.GT.AND P6, PT, R50, 0x2, PT ;  /* 0x000000023200780c */ /* 0x000fc40003fc4270 */
[C---:B------:R-:W-:Y:S01]  /*1c0d0*/  ISETP.GT.AND P4, PT, R50.reuse, 0x3, PT ;  /* 0x000000033200780c */ /* 0x040fe20003f84270 */
[----:B------:R-:W4:Y:S04]  /*1c0e0*/  @P2 LDG.E.U16 R93, desc[UR24][R4.64] ;  /* 0x00000018045d2981 */ /* 0x000f28000c1e1500 */
[----:B0-----:R-:W4:Y:S04]  /*1c0f0*/  LDL R7, [R1+0x4b8] ;  /* 0x0004b80001077983 */ /* 0x001f280000100800 */
[----:B--2---:R-:W-:Y:S04]  /*1c100*/  @P2 STL [R1+0x2b0], R46 ;  /* 0x0002b02e01002387 */ /* 0x004fe80000100800 */
[----:B------:R-:W2:Y:S04]  /*1c110*/  LDL.LU.64 R32, [R1+0xf78] ;  /* 0x000f780001207983 */ /* 0x000ea80000300a00 */
[----:B------:R-:W2:Y:S04]  /*1c120*/  LDL.LU.64 R90, [R1+0xf70] ;  /* 0x000f7000015a7983 */ /* 0x000ea80000300a00 */
[----:B---3--:R-:W3:Y:S04]  /*1c130*/  @P6 LDG.E.U16 R0, desc[UR24][R18.64] ;  /* 0x0000001812006981 */ /* 0x008ee8000c1e1500 */
[----:B----4-:R-:W4:Y:S04]  /*1c140*/  @P6 LDG.E.U16 R92, desc[UR24][R2.64] ;  /* 0x00000018025c6981 */ /* 0x010f28000c1e1500 */
[----:B------:R0:W-:Y:S04]  /*1c150*/  @P5 STL [R1+0x2ec], R20 ;  /* 0x0002ec1401005387 */ /* 0x0001e80000100800 */
[----:B0-----:R-:W4:Y:S04]  /*1c160*/  LDL R20, [R1+0x548] ;  /* 0x0005480001147983 */ /* 0x001f280000100800 */
[----:B--2---:R-:W2:Y:S04]  /*1c170*/  @P4 LDG.E.U16 R91, desc[UR24][R42.64] ;  /* 0x000000182a5b4981 */ /* 0x004ea8000c1e1500 */
[----:B------:R-:W2:Y:S01]  /*1c180*/  @P4 LDG.E.U16 R90, desc[UR24][R54.64] ;  /* 0x00000018365a4981 */ /* 0x000ea2000c1e1500 */
[----:B------:R-:W-:-:S03]  /*1c190*/  ISETP.GT.AND P3, PT, R50, 0x4, PT ;  /* 0x000000043200780c */ /* 0x000fc60003f64270 */
[----:B------:R0:W-:Y:S04]  /*1c1a0*/  @P5 STL [R1+0x2f0], R21 ;  /* 0x0002f01501005387 */ /* 0x0001e80000100800 */
[----:B------:R-:W2:Y:S04]  /*1c1b0*/  LDL R18, [R1+0x540] ;  /* 0x0005400001127983 */ /* 0x000ea80000100800 */
[----:B------:R-:W2:Y:S04]  /*1c1c0*/  LDL R19, [R1+0x53c] ;  /* 0x00053c0001137983 */ /* 0x000ea80000100800 */
[----:B0-----:R-:W2:Y:S01]  /*1c1d0*/  LDL R21, [R1+0x544] ;  /* 0x0005440001157983 */ /* 0x001ea20000100800 */
[----:B------:R-:W-:-:S03]  /*1c1e0*/  ISETP.GT.AND P2, PT, R50, 0x5, PT ;  /* 0x000000053200780c */ /* 0x000fc60003f44270 */
[----:B------:R-:W2:Y:S04]  /*1c1f0*/  LDL R2, [R1+0x2b4] ;  /* 0x0002b40001027983 */ /* 0x000ea80000100800 */
[----:B---3--:R0:W-:Y:S04]  /*1c200*/  @P6 STL [R1+0x454], R0 ;  /* 0x0004540001006387 */ /* 0x0081e80000100800 */
[----:B------:R-:W3:Y:S04]  /*1c210*/  @P3 LDG.E.U16 R6, desc[UR24][R66.64] ;  /* 0x0000001842063981 */ /* 0x000ee8000c1e1500 */
[----:B------:R-:W3:Y:S04]  /*1c220*/  @P3 LDG.E.U16 R7, desc[UR24][R56.64] ;  /* 0x0000001838073981 */ /* 0x000ee8000c1e1500 */
[----:B0-----:R-:W3:Y:S04]  /*1c230*/  LDL R0, [R1+0x2b8] ;  /* 0x0002b80001007983 */ /* 0x001ee80000100800 */
[----:B----4-:R-:W-:Y:S04]  /*1c240*/  @P6 STL [R1+0x458], R92 ;  /* 0x0004585c01006387 */ /* 0x010fe80000100800 */
[----:B------:R-:W4:Y:S04]  /*1c250*/  @P2 LDG.E.U16 R26, desc[UR24][R68.64] ;  /* 0x00000018441a2981 */ /* 0x000f28000c1e1500 */
[----:B------:R-:W3:Y:S04]  /*1c260*/  LDL.LU.64 R42, [R1+0xf68] ;  /* 0x000f6800012a7983 */ /* 0x000ee80000300a00 */
[----:B------:R-:W3:Y:S01]  /*1c270*/  @P2 LDG.E.U16 R47, desc[UR24][R78.64] ;  /* 0x000000184e2f2981 */ /* 0x000ee2000c1e1500 */
[----:B------:R-:W-:-:S13]  /*1c280*/  ISETP.GT.AND P5, PT, R50, 0x6, PT ;  /* 0x000000063200780c */ /* 0x000fda0003fa4270 */
[----:B------:R-:W4:Y:S04]  /*1c290*/  @P5 LDG.E.U16 R20, desc[UR24][R16.64] ;  /* 0x0000001810145981 */ /* 0x000f28000c1e1500 */
[----:B--2---:R0:W-:Y:S04]  /*1c2a0*/  STL [R1+0xce8], R91 ;  /* 0x000ce85b01007387 */ /* 0x0041e80000100800 */
[----:B0-----:R-:W2:Y:S04]  /*1c2b0*/  LDL R91, [R1+0x308] ;  /* 0x00030800015b7983 */ /* 0x001ea80000100800 */
[----:B------:R-:W2:Y:S04]  /*1c2c0*/  LDL.LU.64 R54, [R1+0xf60] ;  /* 0x000f600001367983 */ /* 0x000ea80000300a00 */
[----:B------:R-:W2:Y:S04]  /*1c2d0*/  LDL R3, [R1+0x45c] ;  /* 0x00045c0001037983 */ /* 0x000ea80000100800 */
[----:B------:R-:W2:Y:S04]  /*1c2e0*/  LDL R27, [R1+0x460] ;  /* 0x00046000011b7983 */ /* 0x000ea80000100800 */
[----:B------:R-:W2:Y:S04]  /*1c2f0*/  LDL R46, [R1+0x490] ;  /* 0x00049000012e7983 */ /* 0x000ea80000100800 */
[----:B------:R-:W2:Y:S04]  /*1c300*/  LDL R92, [R1+0x494] ;  /* 0x00049400015c7983 */ /* 0x000ea80000100800 */
[----:B------:R0:W-:Y:S01]  /*1c310*/  STL [R1+0xcec], R90 ;  /* 0x000cec5a01007387 */ /* 0x0001e20000100800 */
[----:B------:R-:W-:-:S02]  /*1c320*/  ISETP.GT.AND P6, PT, R50, 0x7, PT ;  /* 0x000000073200780c */ /* 0x000fc40003fc4270 */
[C---:B------:R-:W-:Y:S01]  /*1c330*/  ISETP.GT.AND P4, PT, R50.reuse, 0x8, PT ;  /* 0x000000083200780c */ /* 0x040fe20003f84270 */
[----:B------:R-:W2:Y:S04]  /*1c340*/  @P5 LDG.E.U16 R21, desc[UR24][R10.64] ;  /* 0x000000180a155981 */ /* 0x000ea8000c1e1500 */
[----:B0-----:R-:W2:Y:S06]  /*1c350*/  LDL R90, [R1+0x304] ;  /* 0x00030400015a7983 */ /* 0x001eac0000100800 */
[----:B------:R-:W2:Y:S04]  /*1c360*/  @P6 LDG.E.U16 R18, desc[UR24][R34.64] ;  /* 0x0000001822126981 */ /* 0x000ea8000c1e1500 */
[----:B------:R-:W2:Y:S04]  /*1c370*/  @P6 LDG.E.U16 R19, desc[UR24][R80.64] ;  /* 0x0000001850136981 */ /* 0x000ea8000c1e1500 */
[----:B------:R-:W2:Y:S04]  /*1c380*/  @P4 LDG.E.U16 R2, desc[UR24][R8.64] ;  /* 0x0000001808024981 */ /* 0x000ea8000c1e1500 */
[----:B------:R-:W2:Y:S04]  /*1c390*/  LDL.LU.64 R56, [R1+0xf58] ;  /* 0x000f580001387983 */ /* 0x000ea80000300a00 */
[----:B---3--:R-:W3:Y:S04]  /*1c3a0*/  @P4 LDG.E.U16 R0, desc[UR24][R36.64] ;  /* 0x0000001824004981 */ /* 0x008ee8000c1e1500 */
[----:B------:R-:W3:Y:S04]  /*1c3b0*/  LDL.LU.64 R66, [R1+0xf50] ;  /* 0x000f500001427983 */ /* 0x000ee80000300a00 */
[----:B------:R0:W-:Y:S04]  /*1c3c0*/  @P3 STL [R1+0x554], R6 ;  /* 0x0005540601003387 */ /* 0x0001e80000100800 */
[----:B------:R1:W-:Y:S01]  /*1c3d0*/  @P3 STL [R1+0x4b8], R7 ;  /* 0x0004b80701003387 */ /* 0x0003e20000100800 */
[----:B------:R-:W-:-:S03]  /*1c3e0*/  ISETP.GT.AND P3, PT, R50, 0x9, PT ;  /* 0x000000093200780c */ /* 0x000fc60003f64270 */
[----:B------:R-:W3:Y:S04]  /*1c3f0*/  LDL.LU.64 R68, [R1+0xf48] ;  /* 0x000f480001447983 */ /* 0x000ee80000300a00 */
[----:B0-----:R-:W3:Y:S04]  /*1c400*/  LDL R6, [R1+0x534] ;  /* 0x0005340001067983 */ /* 0x001ee80000100800 */
[----:B-1----:R-:W3:Y:S04]  /*1c410*/  LDL R7, [R1+0x538] ;  /* 0x0005380001077983 */ /* 0x002ee80000100800 */
[----:B------:R-:W3:Y:S04]  /*1c420*/  LDL.LU.64 R78, [R1+0xf40] ;  /* 0x000f4000014e7983 */ /* 0x000ee80000300a00 */
[----:B----4-:R0:W-:Y:S04]  /*1c430*/  @P2 STL [R1+0x550], R26 ;  /* 0x0005501a01002387 */ /* 0x0101e80000100800 */
[----:B0-----:R-:W4:Y:S04]  /*1c440*/  LDL R26, [R1+0x530] ;  /* 0x00053000011a7983 */ /* 0x001f280000100800 */
[----:B------:R0:W-:Y:S04]  /*1c450*/  @P2 STL [R1+0x54c], R47 ;  /* 0x00054c2f01002387 */ /* 0x0001e80000100800 */
[----:B0-----:R-:W4:Y:S04]  /*1c460*/  LDL R47, [R1+0x52c] ;  /* 0x00052c00012f7983 */ /* 0x001f280000100800 */
[----:B------:R-:W4:Y:S04]  /*1c470*/  LDL.LU.64 R16, [R1+0xf38] ;  /* 0x000f380001107983 */ /* 0x000f280000300a00 */
[----:B------:R0:W-:Y:S04]  /*1c480*/  @P5 STL [R1+0x548], R20 ;  /* 0x0005481401005387 */ /* 0x0001e80000100800 */
[----:B0-----:R-:W4:Y:S04]  /*1c490*/  LDL R20, [R1+0x528] ;  /* 0x0005280001147983 */ /* 0x001f280000100800 */
[----:B--2---:R-:W2:Y:S04]  /*1c4a0*/  @P3 LDG.E.U16 R91, desc[UR24][R22.64] ;  /* 0x00000018165b3981 */ /* 0x004ea8000c1e1500 */
[----:B------:R-:W2:Y:S01]  /*1c4b0*/  @P3 LDG.E.U16 R90, desc[UR24][R28.64] ;  /* 0x000000181c5a3981 */ /* 0x000ea2000c1e1500 */
[----:B------:R-:W-:-:S03]  /*1c4c0*/  ISETP.GT.AND P2, PT, R50, 0xa, PT ;  /* 0x0000000a3200780c */ /* 0x000fc60003f44270 */
[----:B------:R-:W2:Y:S04]  /*1c4d0*/  LDL.LU.64 R10, [R1+0xf30] ;  /* 0x000f3000010a7983 */ /* 0x000ea80000300a00 */
[----:B------:R0:W-:Y:S01]  /*1c4e0*/  @P5 STL [R1+0x544], R21 ;  /* 0x0005441501005387 */ /* 0x0001e20000100800 */
[----:B------:R-:W-:-:S05]  /*1c4f0*/  ISETP.GT.AND P5, PT, R50, 0xb, PT ;  /* 0x0000000b3200780c */ /* 0x000fca0003fa4270 */
[----:B------:R-:W2:Y:S04]  /*1c500*/  @P2 LDG.E.U16 R27, desc[UR24][R58.64] ;  /* 0x000000183a1b2981 */ /* 0x000ea8000c1e1500 */
[----:B0-----:R-:W2:Y:S04]  /*1c510*/  LDL R21, [R1+0x524] ;  /* 0x0005240001157983 */ /* 0x001ea80000100800 */
[----:B------:R-:W2:Y:S04]  /*1c520*/  LDL.LU.64 R34, [R1+0xf28] ;  /* 0x000f280001227983 */ /* 0x000ea80000300a00 */
[----:B------:R0:W-:Y:S04]  /*1c530*/  @P6 STL [R1+0x540], R18 ;  /* 0x0005401201006387 */ /* 0x0001e80000100800 */
[----:B------:R-:W2:Y:S04]  /*1c540*/  @P2 LDG.E.U16 R3, desc[UR24][R48.64] ;  /* 0x0000001830032981 */ /* 0x000ea8000c1e1500 */
[----:B------:R-:W2:Y:S04]  /*1c550*/  @P5 LDG.E.U16 R92, desc[UR24][R72.64] ;  /* 0x00000018485c5981 */ /* 0x000ea8000c1e1500 */
[----:B0-----:R-:W2:Y:S04]  /*1c560*/  LDL.LU R18, [R1+0xf20] ;  /* 0x000f200001127983 */ /* 0x001ea80000300800 */
[----:B------:R-:W2:Y:S04]  /*1c570*/  LDL.LU.64 R80, [R1+0xf18] ;  /* 0x000f180001507983 */ /* 0x000ea80000300a00 */
[----:B------:R0:W-:Y:S01]  /*1c580*/  @P6 STL [R1+0x53c], R19 ;  /* 0x00053c1301006387 */ /* 0x0001e20000100800 */
[----:B------:R-:W-:-:S03]  /*1c590*/  ISETP.GT.AND P6, PT, R50, 0xc, PT ;  /* 0x0000000c3200780c */ /* 0x000fc60003fc4270 */
[----:B------:R-:W2:Y:S04]  /*1c5a0*/  @P5 LDG.E.U16 R46, desc[UR24][R70.64] ;  /* 0x00000018462e5981 */ /* 0x000ea8000c1e1500 */
[----:B0-----:R-:W2:Y:S04]  /*1c5b0*/  LDL.LU R19, [R1+0xf10] ;  /* 0x000f100001137983 */ /* 0x001ea80000300800 */
[----:B------:R-:W2:Y:S04]  /*1c5c0*/  LDL.LU.64 R8, [R1+0xf08] ;  /* 0x000f080001087983 */ /* 0x000ea80000300a00 */
[----:B------:R0:W-:Y:S04]  /*1c5d0*/  @P4 STL [R1+0x2b4], R2 ;  /* 0x0002b40201004387 */ /* 0x0001e80000100800 */
[----:B---3--:R-:W3:Y:S04]  /*1c5e0*/  @P6 LDG.E.U16 R6, desc[UR24][R12.64] ;  /* 0x000000180c066981 */ /* 0x008ee8000c1e1500 */
[----:B------:R-:W3:Y:S04]  /*1c5f0*/  @P6 LDG.E.U16 R7, desc[UR24][R84.64] ;  /* 0x0000001854076981 */ /* 0x000ee8000c1e1500 */
[----:B0-----:R-:W3:Y:S04]  /*1c600*/  LDL.LU R2, [R1+0xf00] ;  /* 0x000f000001027983 */ /* 0x001ee80000300800 */
[----:B------:R-:W3:Y:S04]  /*1c610*/  LDL.LU.64 R36, [R1+0xef8] ;  /* 0x000ef80001247983 */ /* 0x000ee80000300a00 */
[----:B------:R0:W-:Y:S01]  /*1c620*/  @P4 STL [R1+0x2b8], R0 ;  /* 0x0002b80001004387 */ /* 0x0001e20000100800 */
[----:B------:R-:W-:-:S03]  /*1c630*/  ISETP.GT.AND P4, PT, R50, 0xd, PT ;  /* 0x0000000d3200780c */ /* 0x000fc60003f84270 */
[----:B0-----:R-:W3:Y:S10]  /*1c640*/  LDL R0, [R1+0x520] ;  /* 0x0005200001007983 */ /* 0x001ef40000100800 */
[----:B----4-:R-:W4:Y:S04]  /*1c650*/  @P4 LDG.E.U16 R47, desc[UR24][R44.64] ;  /* 0x000000182c2f4981 */ /* 0x010f28000c1e1500 */
[----:B------:R-:W4:Y:S04]  /*1c660*/  LDL.LU.64 R28, [R1+0xef0] ;  /* 0x000ef000011c7983 */ /* 0x000f280000300a00 */
[----:B------:R-:W4:Y:S04]  /*1c670*/  @P4 LDG.E.U16 R26, desc[UR24][R14.64] ;  /* 0x000000180e1a4981 */ /* 0x000f28000c1e1500 */
[----:B------:R-:W4:Y:S04]  /*1c680*/  LDL.LU.64 R22, [R1+0xee8] ;  /* 0x000ee80001167983 */ /* 0x000f280000300a00 */
[----:B--2---:R-:W-:Y:S04]  /*1c690*/  @P3 STL [R1+0x308], R91 ;  /* 0x0003085b01003387 */ /* 0x004fe80000100800 */
[----:B------:R-:W-:Y:S01]  /*1c6a0*/  @P3 STL [R1+0x304], R90 ;  /* 0x0003045a01003387 */ /* 0x000fe20000100800 */
[----:B------:R-:W-:-:S03]  /*1c6b0*/  ISETP.GT.AND P3, PT, R50, 0xe, PT ;  /* 0x0000000e3200780c */ /* 0x000fc60003f64270 */
[----:B------:R-:W2:Y:S04]  /*1c6c0*/  LDL.LU.64 R48, [R1+0xee0] ;  /* 0x000ee00001307983 */ /* 0x000ea80000300a00 */
[----:B------:R-:W2:Y:S06]  /*1c6d0*/  LDL.LU.64 R58, [R1+0xed8] ;  /* 0x000ed800013a7983 */ /* 0x000eac0000300a00 */
[----:B------:R-:W2:Y:S04]  /*1c6e0*/  @P3 LDG.E.U16 R20, desc[UR24][R30.64] ;  /* 0x000000181e143981 */ /* 0x000ea8000c1e1500 */
[----:B------:R-:W-:Y:S04]  /*1c6f0*/  @P2 STL [R1+0x460], R27 ;  /* 0x0004601b01002387 */ /* 0x000fe80000100800 */
[----:B------:R-:W2:Y:S04]  /*1c700*/  @P3 LDG.E.U16 R21, desc[UR24][R82.64] ;  /* 0x0000001852153981 */ /* 0x000ea8000c1e1500 */
[----:B------:R0:W-:Y:S04]  /*1c710*/  @P2 STL [R1+0x45c], R3 ;  /* 0x00045c0301002387 */ /* 0x0001e80000100800 */
[----:B------:R-:W2:Y:S04]  /*1c720*/  LDL.LU.64 R70, [R1+0xed0] ;  /* 0x000ed00001467983 */ /* 0x000ea80000300a00 */
[----:B0-----:R-:W2:Y:S04]  /*1c730*/  LDL R3, [R1+0x51c] ;  /* 0x00051c0001037983 */ /* 0x001ea80000100800 */
[----:B------:R-:W2:Y:S04]  /*1c740*/  LDL.LU.64 R72, [R1+0xec8] ;  /* 0x000ec80001487983 */ /* 0x000ea80000300a00 */
[----:B------:R-:W2:Y:S04]  /*1c750*/  LDL R27, [R1+0x2bc] ;  /* 0x0002bc00011b7983 */ /* 0x000ea80000100800 */
[----:B------:R0:W-:Y:S04]  /*1c760*/  @P5 STL [R1+0x494], R92 ;  /* 0x0004945c01005387 */ /* 0x0001e80000100800 */
[----:B0-----:R-:W2:Y:S04]  /*1c770*/  LDL R92, [R1+0x2c0] ;  /* 0x0002c000015c7983 */ /* 0x001ea80000100800 */
[----:B------:R0:W-:Y:S04]  /*1c780*/  @P5 STL [R1+0x490], R46 ;  /* 0x0004902e01005387 */ /* 0x0001e80000100800 */
[----:B0-----:R-:W2:Y:S04]  /*1c790*/  LDL R46, [R1+0x30c] ;  /* 0x00030c00012e7983 */ /* 0x001ea80000100800 */
[----:B------:R-:W2:Y:S04]  /*1c7a0*/  LDL.LU.64 R84, [R1+0xec0] ;  /* 0x000ec00001547983 */ /* 0x000ea80000300a00 */
[----:B------:R-:W2:Y:S04]  /*1c7b0*/  LDL.LU.64 R12, [R1+0xeb8] ;  /* 0x000eb800010c7983 */ /* 0x000ea80000300a00 */
[----:B---3--:R-:W-:Y:S04]  /*1c7c0*/  @P6 STL [R1+0x534], R6 ;  /* 0x0005340601006387 */ /* 0x008fe80000100800 */
[----:B------:R-:W-:Y:S04]  /*1c7d0*/  @P6 STL [R1+0x538], R7 ;  /* 0x0005380701006387 */ /* 0x000fe80000100800 */
[----:B------:R-:W3:Y:S04]  /*1c7e0*/  LDL.LU.64 R14, [R1+0xeb0] ;  /* 0x000eb000010e7983 */ /* 0x000ee80000300a00 */
[----:B------:R-:W3:Y:S04]  /*1c7f0*/  LDL R44, [R1+0x310] ;  /* 0x00031000012c7983 */ /* 0x000ee80000100800 */
[----:B----4-:R-:W-:Y:S04]  /*1c800*/  @P4 STL [R1+0x52c], R47 ;  /* 0x00052c2f01004387 */ /* 0x010fe80000100800 */
[----:B------:R0:W-:Y:S04]  /*1c810*/  @P4 STL [R1+0x530], R26 ;  /* 0x0005301a01004387 */ /* 0x0001e80000100800 */
[----:B------:R-:W4:Y:S04]  /*1c820*/  LDL.LU.64 R30, [R1+0xea8] ;  /* 0x000ea800011e7983 */ /* 0x000f280000300a00 */
[----:B------:R-:W4:Y:S04]  /*1c830*/  LDL R45, [R1+0x464] ;  /* 0x00046400012d7983 */ /* 0x000f280000100800 */
[----:B0-----:R-:W4:Y:S04]  /*1c840*/  LDL R26, [R1+0x468] ;  /* 0x00046800011a7983 */ /* 0x001f280000100800 */
[----:B------:R-:W4:Y:S04]  /*1c850*/  LDL.LU R7, [R1+0xd0] ;  /* 0x0000d00001077983 */ /* 0x000f280000300800 */
[----:B------:R-:W4:Y:S04]  /*1c860*/  LDL.LU R6, [R1+0x2f4] ;  /* 0x0002f40001067983 */ /* 0x000f280000300800 */
[----:B------:R-:W4:Y:S04]  /*1c870*/  LDL R90, [R1+0x498] ;  /* 0x00049800015a7983 */ /* 0x000f280000100800 */
[----:B--2---:R0:W-:Y:S04]  /*1c880*/  @P3 STL [R1+0x528], R20 ;  /* 0x0005281401003387 */ /* 0x0041e80000100800 */
[----:B0-----:R-:W2:Y:S01]  /*1c890*/  LDL R20, [R1+0x49c] ;  /* 0x00049c0001147983 */ /* 0x001ea20000100800 */
[----:B------:R-:W-:-:S02]  /*1c8a0*/  ISETP.GT.AND P2, PT, R50, 0xf, PT ;  /* 0x0000000f3200780c */ /* 0x000fc40003f44270 */
[C---:B------:R-:W-:Y:S02]  /*1c8b0*/  ISETP.GT.AND P5, PT, R50.reuse, 0x10, PT ;  /* 0x000000103200780c */ /* 0x040fe40003fa4270 */
[----:B------:R-:W-:-:S09]  /*1c8c0*/  ISETP.GT.AND P6, PT, R50, 0x11, PT ;  /* 0x000000113200780c */ /* 0x000fd20003fc4270 */
[----:B------:R-:W2:Y:S04]  /*1c8d0*/  @P2 LDG.E.U16 R0, desc[UR24][R60.64] ;  /* 0x000000183c002981 */ /* 0x000ea8000c1e1500 */
[----:B------:R-:W2:Y:S01]  /*1c8e0*/  @P2 LDG.E.U16 R3, desc[UR24][R38.64] ;  /* 0x0000001826032981 */ /* 0x000ea2000c1e1500 */
[----:B------:R-:W-:-:S03]  /*1c8f0*/  ISETP.GT.AND P4, PT, R50, 0x12, PT ;  /* 0x000000123200780c */ /* 0x000fc60003f84270 */
[----:B------:R-:W2:Y:S04]  /*1c900*/  @P5 LDG.E.U16 R27, desc[UR24][R40.64] ;  /* 0x00000018281b5981 */ /* 0x000ea8000c1e1500 */
[----:B------:R0:W-:Y:S01]  /*1c910*/  @P3 STL [R1+0x524], R21 ;  /* 0x0005241501003387 */ /* 0x0001e20000100800 */
[----:B------:R-:W-:-:S03]  /*1c920*/  ISETP.GT.AND P3, PT, R50, 0x13, PT ;  /* 0x000000133200780c */ /* 0x000fc60003f64270 */
[----:B------:R-:W2:Y:S04]  /*1c930*/  LDL R47, [R1+0x514] ;  /* 0x00051400012f7983 */ /* 0x000ea80000100800 */
[----:B------:R-:W2:Y:S04]  /*1c940*/  LDL R91, [R1+0x518] ;  /* 0x00051800015b7983 */ /* 0x000ea80000100800 */
[----:B------:R-:W2:Y:S04]  /*1c950*/  @P5 LDG.E.U16 R92, desc[UR24][R24.64] ;  /* 0x00000018185c5981 */ /* 0x000ea8000c1e1500 */
[----:B0-----:R-:W2:Y:S04]  /*1c960*/  LDL R21, [R1+0x2c4] ;  /* 0x0002c40001157983 */ /* 0x001ea80000100800 */
[----:B------:R-:W2:Y:S04]  /*1c970*/  LDL R61, [R1+0x510] ;  /* 0x00051000013d7983 */ /* 0x000ea80000100800 */
[----:B------:R-:W2:Y:S04]  /*1c980*/  LDL R60, [R1+0x50c] ;  /* 0x00050c00013c7983 */ /* 0x000ea80000100800 */
[----:B------:R-:W2:Y:S04]  /*1c990*/  LDL R83, [R1+0x2c8] ;  /* 0x0002c80001537983 */ /* 0x000ea80000100800 */
[----:B------:R-:W2:Y:S04]  /*1c9a0*/  LDL R82, [R1+0x508] ;  /* 0x0005080001527983 */ /* 0x000ea80000100800 */
[----:B---3--:R-:W3:Y:S04]  /*1c9b0*/  @P6 LDG.E.U16 R44, desc[UR24][R32.64] ;  /* 0x00000018202c6981 */ /* 0x008ee8000c1e1500 */
[----:B----4-:R-:W4:Y:S04]  /*1c9c0*/  @P4 LDG.E.U16 R45, desc[UR24][R42.64] ;  /* 0x000000182a2d4981 */ /* 0x010f28000c1e1500 */
[----:B------:R-:W3:Y:S04]  /*1c9d0*/  @P4 LDG.E.U16 R26, desc[UR24][R54.64] ;  /* 0x00000018361a4981 */ /* 0x000ee8000c1e1500 */
[----:B------:R-:W3:Y:S04]  /*1c9e0*/  @P6 LDG.E.U16 R46, desc[UR24][R6.64] ;  /* 0x00000018062e6981 */ /* 0x000ee8000c1e1500 */
[----:B------:R-:W4:Y:S04]  /*1c9f0*/  @P3 LDG.E.U16 R90, desc[UR24][R56.64] ;  /* 0x00000018385a3981 */ /* 0x000f28000c1e1500 */
[----:B--2---:R-:W2:Y:S04]  /*1ca00*/  @P3 LDG.E.U16 R20, desc[UR24][R66.64] ;  /* 0x0000001842143981 */ /* 0x004ea8000c1e1500 */
[----:B------:R0:W-:Y:S04]  /*1ca10*/  @P2 STL [R1+0x520], R0 ;  /* 0x0005200001002387 */ /* 0x0001e80000100800 */
[----:B0-----:R-:W2:Y:S04]  /*1ca20*/  LDL R0, [R1+0x504] ;  /* 0x0005040001007983 */ /* 0x001ea80000100800 */
[----:B------:R-:W2:Y:S04]  /*1ca30*/  LDL.LU.64 R38, [R1+0xea0] ;  /* 0x000ea00001267983 */ /* 0x000ea80000300a00 */
[----:B------:R0:W-:Y:S01]  /*1ca40*/  @P2 STL [R1+0x51c], R3 ;  /* 0x00051c0301002387 */ /* 0x0001e20000100800 */
[----:B------:R-:W-:-:S03]  /*1ca50*/  ISETP.GT.AND P2, PT, R50, 0x14, PT ;  /* 0x000000143200780c */ /* 0x000fc60003f44270 */
[----:B0-----:R-:W2:Y:S04]  /*1ca60*/  LDL.LU R3, [R1+0xe98] ;  /* 0x000e980001037983 */ /* 0x001ea80000300800 */
[----:B------:R-:W2:Y:S04]  /*1ca70*/  LDL.LU.64 R40, [R1+0xe90] ;  /* 0x000e900001287983 */ /* 0x000ea80000300a00 */
[----:B------:R0:W-:Y:S04]  /*1ca80*/  @P5 STL [R1+0x2c0], R92 ;  /* 0x0002c05c01005387 */ /* 0x0001e80000100800 */
[----:B------:R-:W2:Y:S04]  /*1ca90*/  @P2 LDG.E.U16 R47, desc[UR24][R78.64] ;  /* 0x000000184e2f2981 */ /* 0x000ea8000c1e1500 */
[----:B------:R-:W2:Y:S04]  /*1caa0*/  @P2 LDG.E.U16 R91, desc[UR24][R68.64] ;  /* 0x00000018445b2981 */ /* 0x000ea8000c1e1500 */
[----:B0-----:R-:W2:Y:S04]  /*1cab0*/  LDL R92, [R1+0x500] ;  /* 0x00050000015c7983 */ /* 0x001ea80000100800 */
[----:B------:R-:W-:Y:S04]  /*1cac0*/  @P5 STL [R1+0x2bc], R27 ;  /* 0x0002bc1b01005387 */ /* 0x000fe80000100800 */
[----:B------:R0:W-:Y:S01]  /*1cad0*/  STL.64 [R1+0x1a0], R6 ;  /* 0x0001a00601007387 */ /* 0x0001e20000100a00 */
[----:B------:R-:W-:-:S03]  /*1cae0*/  ISETP.GT.AND P5, PT, R50, 0x18, PT ;  /* 0x000000183200780c */ /* 0x000fc60003fa4270 */
[----:B0-----:R-:W2:Y:S04]  /*1caf0*/  LDL.LU R7, [R1+0x2f8] ;  /* 0x0002f80001077983 */ /* 0x001ea80000300800 */
[----:B------:R-:W2:Y:S04]  /*1cb00*/  LDL.LU R6, [R1+0x338] ;  /* 0x0003380001067983 */ /* 0x000ea80000300800 */
[----:B------:R-:W2:Y:S04]  /*1cb10*/  LDL.LU R25, [R1+0x2fc] ;  /* 0x0002fc0001197983 */ /* 0x000ea80000300800 */
[----:B------:R-:W2:Y:S04]  /*1cb20*/  LDL.LU R24, [R1+0x33c] ;  /* 0x00033c0001187983 */ /* 0x000ea80000300800 */
[----:B------:R-:W2:Y:S04]  /*1cb30*/  @P5 LDG.E.U16 R21, desc[UR24][R80.64] ;  /* 0x0000001850155981 */ /* 0x000ea8000c1e1500 */
[----:B------:R-:W2:Y:S04]  /*1cb40*/  @P5 LDG.E.U16 R83, desc[UR24][R18.64] ;  /* 0x0000001812535981 */ /* 0x000ea8000c1e1500 */
[----:B---3--:R0:W-:Y:S04]  /*1cb50*/  @P6 STL [R1+0x30c], R46 ;  /* 0x00030c2e01006387 */ /* 0x0081e80000100800 */
[----:B0-----:R-:W3:Y:S04]  /*1cb60*/  LDL.LU R46, [R1+0x300] ;  /* 0x00030000012e7983 */ /* 0x001ee80000300800 */
[----:B------:R-:W3:Y:S04]  /*1cb70*/  LDL.LU R27, [R1+0x340] ;  /* 0x00034000011b7983 */ /* 0x000ee80000300800 */
[----:B------:R-:W3:Y:S04]  /*1cb80*/  LDL.LU.64 R32, [R1+0xe88] ;  /* 0x000e880001207983 */ /* 0x000ee80000300a00 */
[----:B------:R0:W-:Y:S04]  /*1cb90*/  @P6 STL [R1+0x310], R44 ;  /* 0x0003102c01006387 */ /* 0x0001e80000100800 */
[----:B0-----:R-:W3:Y:S04]  /*1cba0*/  LDL.LU R44, [R1+0xe80] ;  /* 0x000e8000012c7983 */ /* 0x001ee80000300800 */
[----:B------:R-:W3:Y:S04]  /*1cbb0*/  LDL.LU.64 R42, [R1+0xe78] ;  /* 0x000e7800012a7983 */ /* 0x000ee80000300a00 */
[----:B----4-:R0:W-:Y:S04]  /*1cbc0*/  @P4 STL [R1+0x464], R45 ;  /* 0x0004642d01004387 */ /* 0x0101e80000100800 */
[----:B0-----:R-:W4:Y:S04]  /*1cbd0*/  LDL.LU R45, [R1+0xe70] ;  /* 0x000e7000012d7983 */ /* 0x001f280000300800 */
[----:B------:R-:W4:Y:S04]  /*1cbe0*/  LDL.LU.64 R54, [R1+0xe68] ;  /* 0x000e680001367983 */ /* 0x000f280000300a00 */
[----:B------:R0:W-:Y:S04]  /*1cbf0*/  @P4 STL [R1+0x468], R26 ;  /* 0x0004681a01004387 */ /* 0x0001e80000100800 */
[----:B0-----:R-:W4:Y:S04]  /*1cc00*/  LDL.LU R26, [R1+0xe60] ;  /* 0x000e6000011a7983 */ /* 0x001f280000300800 */
[----:B------:R-:W4:Y:S04]  /*1cc10*/  LDL.LU.64 R56, [R1+0xe58] ;  /* 0x000e580001387983 */ /* 0x000f280000300a00 */
[----:B------:R-:W4:Y:S04]  /*1cc20*/  LDL.LU.64 R66, [R1+0xe50] ;  /* 0x000e500001427983 */ /* 0x000f280000300a00 */
[----:B--2---:R0:W-:Y:S04]  /*1cc30*/  @P3 STL [R1+0x49c], R20 ;  /* 0x00049c1401003387 */ /* 0x0041e80000100800 */
[----:B0-----:R-:W2:Y:S01]  /*1cc40*/  LDL R20, [R1+0x4fc] ;  /* 0x0004fc0001147983 */ /* 0x001ea20000100800 */
[----:B------:R-:W-:-:S03]  /*1cc50*/  ISETP.GT.AND P4, PT, R50, 0x16, PT ;  /* 0x000000163200780c */ /* 0x000fc60003f84270 */
[----:B------:R-:W-:Y:S01]  /*1cc60*/  @P3 STL [R1+0x498], R90 ;  /* 0x0004985a01003387 */ /* 0x000fe20000100800 */
[C---:B------:R-:W-:Y:S02]  /*1cc70*/  ISETP.GT.AND P3, PT, R50.reuse, 0x17, PT ;  /* 0x000000173200780c */ /* 0x040fe40003f64270 */
[----:B------:R-:W-:Y:S01]  /*1cc80*/  ISETP.GT.AND P6, PT, R50, 0x15, PT ;  /* 0x000000153200780c */ /* 0x000fe20003fc4270 */
[----:B------:R-:W4:Y:S04]  /*1cc90*/  LDL.LU.64 R68, [R1+0xe48] ;  /* 0x000e480001447983 */ /* 0x000f280000300a00 */
[----:B------:R-:W4:Y:S04]  /*1cca0*/  LDL.LU.64 R78, [R1+0xe40] ;  /* 0x000e4000014e7983 */ /* 0x000f280000300a00 */
[----:B------:R-:W4:Y:S04]  /*1ccb0*/  @P4 LDG.E.U16 R0, desc[UR24][R16.64] ;  /* 0x0000001810004981 */ /* 0x000f28000c1e1500 */
[----:B------:R-:W-:Y:S04]  /*1ccc0*/  @P2 STL [R1+0x514], R47 ;  /* 0x0005142f01002387 */ /* 0x000fe80000100800 */
[----:B------:R-:W-:Y:S04]  /*1ccd0*/  @P2 STL [R1+0x518], R91 ;  /* 0x0005185b01002387 */ /* 0x000fe80000100800 */
[----:B------:R-:W4:Y:S04]  /*1cce0*/  @P3 LDG.E.U16 R92, desc[UR24][R10.64] ;  /* 0x000000180a5c3981 */ /* 0x000f28000c1e1500 */
[----:B------:R-:W4:Y:S04]  /*1ccf0*/  @P4 LDG.E.U16 R82, desc[UR24][R6.64] ;  /* 0x0000001806524981 */ /* 0x000f28000c1e1500 */
[----:B------:R-:W4:Y:S04]  /*1cd00*/  @P6 LDG.E.U16 R60, desc[UR24][R24.64] ;  /* 0x00000018183c6981 */ /* 0x000f28000c1e1500 */
[----:B------:R0:W-:Y:S04]  /*1cd10*/  @P5 STL [R1+0x2c4], R21 ;  /* 0x0002c41501005387 */ /* 0x0001e80000100800 */
[----:B0-----:R-:W4:Y:S01]  /*1cd20*/  LDL R21, [R1+0x2cc] ;  /* 0x0002cc0001157983 */ /* 0x001f220000100800 */
[----:B---3--:R-:W-:-:S02]  /*1cd30*/  IMAD.MOV.U32 R47, RZ, RZ, R46 ;  /* 0x000000ffff2f7224 */ /* 0x008fc400078e002e */
[----:B------:R-:W-:-:S05]  /*1cd40*/  IMAD.MOV.U32 R46, RZ, RZ, R27 ;  /* 0x000000ffff2e7224 */ /* 0x000fca00078e001b */
[----:B------:R-:W3:Y:S04]  /*1cd50*/  @P6 LDG.E.U16 R61, desc[UR24][R46.64] ;  /* 0x000000182e3d6981 */ /* 0x000ee8000c1e1500 */
[----:B--2---:R-:W2:Y:S04]  /*1cd60*/  @P3 LDG.E.U16 R20, desc[UR24][R34.64] ;  /* 0x0000001822143981 */ /* 0x004ea8000c1e1500 */
[----:B------:R-:W-:Y:S04]  /*1cd70*/  STL.64 [R1+0x150], R6 ;  /* 0x0001500601007387 */ /* 0x000fe80000100a00 */
[----:B------:R-:W-:Y:S04]  /*1cd80*/  STL.64 [R1+0x160], R46 ;  /* 0x0001602e01007387 */ /* 0x000fe80000100a00 */
[----:B------:R0:W-:Y:S04]  /*1cd90*/  STL.64 [R1+0x158], R24 ;  /* 0x0001581801007387 */ /* 0x0001e80000100a00 */
[----:B------:R-:W-:Y:S01]  /*1cda0*/  @P5 STL [R1+0x2c8], R83 ;  /* 0x0002c85301005387 */ /* 0x000fe20000100800 */
[----:B------:R-:W-:-:S03]  /*1cdb0*/  ISETP.GT.AND P2, PT, R50, 0x20, PT ;  /* 0x000000203200780c */ /* 0x000fc60003f44270 */
[----:B----4-:R1:W-:Y:S04]  /*1cdc0*/  @P4 STL [R1+0x504], R0 ;  /* 0x0005040001004387 */ /* 0x0103e80000100800 */
[----:B0-----:R-:W4:Y:S04]  /*1cdd0*/  LDL R24, [R1+0x314] ;  /* 0x0003140001187983 */ /* 0x001f280000100800 */
[----:B------:R-:W4:Y:S04]  /*1cde0*/  LDL R25, [R1+0x318] ;  /* 0x0003180001197983 */ /* 0x000f280000100800 */
[----:B-1----:R-:W4:Y:S04]  /*1cdf0*/  LDL R0, [R1+0x2d0] ;  /* 0x0002d00001007983 */ /* 0x002f280000100800 */
[----:B------:R-:W-:Y:S04]  /*1ce00*/  @P4 STL [R1+0x508], R82 ;  /* 0x0005085201004387 */ /* 0x000fe80000100800 */
        /* <DEDUP_REMOVED lines=8> */
[----:B------:R0:W-:Y:S04]  /*1ce90*/  @P3 STL [R1+0x500], R92 ;  /* 0x0005005c01003387 */ /* 0x0001e80000100800 */
[----:B------:R-:W4:Y:S04]  /*1cea0*/  LDL R90, [R1+0x470] ;  /* 0x00047000015a7983 */ /* 0x000f280000100800 */
[----:B------:R-:W4:Y:S04]  /*1ceb0*/  LDL R47, [R1+0x2d4] ;  /* 0x0002d400012f7983 */ /* 0x000f280000100800 */
[----:B0-----:R-:W4:Y:S04]  /*1cec0*/  LDL R92, [R1+0x46c] ;  /* 0x00046c00015c7983 */ /* 0x001f280000100800 */
[----:B------:R-:W4:Y:S04]  /*1ced0*/  LDL R91, [R1+0x2d8] ;  /* 0x0002d800015b7983 */ /* 0x000f280000100800 */
[----:B------:R-:W4:Y:S04]  /*1cee0*/  LDL R27, [R1+0x4a0] ;  /* 0x0004a000011b7983 */ /* 0x000f280000100800 */
[----:B------:R-:W4:Y:S04]  /*1cef0*/  LDL R83, [R1+0x4a4] ;  /* 0x0004a40001537983 */ /* 0x000f280000100800 */
[----:B------:R-:W4:Y:S04]  /*1cf00*/  LDL R82, [R1+0x4f8] ;  /* 0x0004f80001527983 */ /* 0x000f280000100800 */
[----:B---3--:R-:W-:Y:S04]  /*1cf10*/  @P6 STL [R1+0x510], R61 ;  /* 0x0005103d01006387 */ /* 0x008fe80000100800 */
[----:B------:R-:W3:Y:S04]  /*1cf20*/  @P2 LDG.E.U16 R21, desc[UR24][R8.64] ;  /* 0x0000001808152981 */ /* 0x000ee8000c1e1500 */
[----:B--2---:R0:W-:Y:S04]  /*1cf30*/  @P3 STL [R1+0x4fc], R20 ;  /* 0x0004fc1401003387 */ /* 0x0041e80000100800 */
[----:B0-----:R-:W2:Y:S04]  /*1cf40*/  LDL R20, [R1+0x4f4] ;  /* 0x0004f40001147983 */ /* 0x001ea80000100800 */
[----:B------:R-:W-:Y:S04]  /*1cf50*/  @P6 STL [R1+0x50c], R60 ;  /* 0x00050c3c01006387 */ /* 0x000fe80000100800 */
[----:B------:R-:W2:Y:S04]  /*1cf60*/  LDL.LU R9, [R1+0x358] ;  /* 0x0003580001097983 */ /* 0x000ea80000300800 */
[----:B------:R-:W2:Y:S01]  /*1cf70*/  LDL.LU R8, [R1+0x360] ;  /* 0x0003600001087983 */ /* 0x000ea20000300800 */
[----:B------:R-:W-:Y:S01]  /*1cf80*/  ISETP.GT.AND P5, PT, R50, 0x19, PT ;  /* 0x000000193200780c */ /* 0x000fe20003fa4270 */
[----:B----4-:R-:W-:-:S02]  /*1cf90*/  IMAD.MOV.U32 R81, RZ, RZ, R19 ;  /* 0x000000ffff517224 */ /* 0x010fc400078e0013 */
[----:B------:R-:W-:Y:S02]  /*1cfa0*/  IMAD.MOV.U32 R80, RZ, RZ, R18 ;  /* 0x000000ffff507224 */ /* 0x000fe400078e0012 */
[----:B------:R-:W-:-:S03]  /*1cfb0*/  IMAD.MOV.U32 R19, RZ, RZ, R17 ;  /* 0x000000ffff137224 */ /* 0x000fc600078e0011 */
[----:B------:R-:W4:Y:S01]  /*1cfc0*/  @P2 LDG.E.U16 R0, desc[UR24][R80.64] ;  /* 0x0000001850002981 */ /* 0x000f22000c1e1500 */
[----:B------:R-:W-:Y:S02]  /*1cfd0*/  IMAD.MOV.U32 R18, RZ, RZ, R16 ;  /* 0x000000ffff127224 */ /* 0x000fe400078e0010 */
[----:B------:R-:W-:Y:S02]  /*1cfe0*/  IMAD.MOV.U32 R17, RZ, RZ, R11 ;  /* 0x000000ffff117224 */ /* 0x000fe400078e000b */
[----:B------:R-:W-:Y:S02]  /*1cff0*/  IMAD.MOV.U32 R16, RZ, RZ, R10 ;  /* 0x000000ffff107224 */ /* 0x000fe400078e000a */
[----:B------:R-:W-:Y:S02]  /*1d000*/  IMAD.MOV.U32 R11, RZ, RZ, R7 ;  /* 0x000000ffff0b7224 */ /* 0x000fe400078e0007 */
[----:B------:R-:W-:-:S05]  /*1d010*/  IMAD.MOV.U32 R10, RZ, RZ, R6 ;  /* 0x000000ffff0a7224 */ /* 0x000fca00078e0006 */
[----:B------:R-:W4:Y:S04]  /*1d020*/  @P5 LDG.E.U16 R25, desc[UR24][R10.64] ;  /* 0x000000180a195981 */ /* 0x000f28000c1e1500 */
[----:B--2---:R-:W2:Y:S01]  /*1d030*/  @P5 LDG.E.U16 R24, desc[UR24][R8.64] ;  /* 0x0000001808185981 */ /* 0x004ea2000c1e1500 */
[C---:B------:R-:W-:Y:S02]  /*1d040*/  ISETP.GT.AND P4, PT, R50.reuse, 0x1a, PT ;  /* 0x0000001a3200780c */ /* 0x040fe40003f84270 */
[C---:B------:R-:W-:Y:S01]  /*1d050*/  ISETP.GT.AND P3, PT, R50.reuse, 0x28, PT ;  /* 0x000000283200780c */ /* 0x040fe20003f64270 */
[----:B------:R-:W-:Y:S04]  /*1d060*/  STL.64 [R1+0xa8], R80 ;  /* 0x0000a85001007387 */ /* 0x000fe80000100a00 */
[----:B------:R-:W2:Y:S04]  /*1d070*/  LDL.LU R35, [R1+0x384] ;  /* 0x0003840001237983 */ /* 0x000ea80000300800 */
[----:B------:R-:W-:Y:S04]  /*1d080*/  STL.64 [R1+0x108], R18 ;  /* 0x0001081201007387 */ /* 0x000fe80000100a00 */
[----:B------:R-:W-:Y:S04]  /*1d090*/  STL.64 [R1+0x110], R16 ;  /* 0x0001101001007387 */ /* 0x000fe80000100a00 */
[----:B------:R-:W-:Y:S04]  /*1d0a0*/  STL.64 [R1+0x118], R10 ;  /* 0x0001180a01007387 */ /* 0x000fe80000100a00 */
[----:B------:R-:W2:Y:S04]  /*1d0b0*/  LDL.LU R34, [R1+0x3bc] ;  /* 0x0003bc0001227983 */ /* 0x000ea80000300800 */
[----:B------:R-:W2:Y:S04]  /*1d0c0*/  @P4 LDG.E.U16 R92, desc[UR24][R16.64] ;  /* 0x00000018105c4981 */ /* 0x000ea8000c1e1500 */
[----:B------:R-:W2:Y:S04]  /*1d0d0*/  LDL.LU R7, [R1+0x36c] ;  /* 0x00036c0001077983 */ /* 0x000ea80000300800 */
[----:B------:R-:W2:Y:S04]  /*1d0e0*/  LDL.LU R6, [R1+0x394] ;  /* 0x0003940001067983 */ /* 0x000ea80000300800 */
[----:B------:R-:W2:Y:S04]  /*1d0f0*/  LDL.LU R46, [R1+0x370] ;  /* 0x00037000012e7983 */ /* 0x000ea80000300800 */
[----:B---3--:R0:W-:Y:S04]  /*1d100*/  @P2 STL [R1+0x2cc], R21 ;  /* 0x0002cc1501002387 */ /* 0x0081e80000100800 */
[----:B------:R-:W3:Y:S04]  /*1d110*/  @P3 LDG.E.U16 R47, desc[UR24][R12.64] ;  /* 0x000000180c2f3981 */ /* 0x000ee8000c1e1500 */
[----:B------:R-:W3:Y:S04]  /*1d120*/  @P4 LDG.E.U16 R90, desc[UR24][R18.64] ;  /* 0x00000018125a4981 */ /* 0x000ee8000c1e1500 */
[----:B0-----:R-:W3:Y:S04]  /*1d130*/  LDL.LU R21, [R1+0x398] ;  /* 0x0003980001157983 */ /* 0x001ee80000300800 */
[----:B------:R-:W3:Y:S04]  /*1d140*/  LDL.LU R61, [R1+0x374] ;  /* 0x00037400013d7983 */ /* 0x000ee80000300800 */
[----:B------:R-:W3:Y:S04]  /*1d150*/  LDL.LU R60, [R1+0x37c] ;  /* 0x00037c00013c7983 */ /* 0x000ee80000300800 */
[----:B------:R-:W3:Y:S04]  /*1d160*/  LDL.LU.64 R80, [R1+0xe38] ;  /* 0x000e380001507983 */ /* 0x000ee80000300a00 */
[----:B----4-:R0:W-:Y:S04]  /*1d170*/  @P2 STL [R1+0x2d0], R0 ;  /* 0x0002d00001002387 */ /* 0x0101e80000100800 */
[----:B------:R-:W4:Y:S04]  /*1d180*/  @P3 LDG.E.U16 R91, desc[UR24][R14.64] ;  /* 0x000000180e5b3981 */ /* 0x000f28000c1e1500 */
[----:B0-----:R-:W4:Y:S04]  /*1d190*/  LDL.LU R0, [R1+0xe30] ;  /* 0x000e300001007983 */ /* 0x001f280000300800 */
[----:B------:R0:W-:Y:S04]  /*1d1a0*/  STL.64 [R1+0x120], R8 ;  /* 0x0001200801007387 */ /* 0x0001e80000100a00 */
[----:B0-----:R-:W4:Y:S04]  /*1d1b0*/  LDL.LU.64 R8, [R1+0xe28] ;  /* 0x000e280001087983 */ /* 0x001f280000300a00 */
[----:B------:R-:W4:Y:S04]  /*1d1c0*/  LDL.LU.64 R10, [R1+0xe20] ;  /* 0x000e2000010a7983 */ /* 0x000f280000300a00 */
[----:B------:R0:W-:Y:S04]  /*1d1d0*/  @P5 STL [R1+0x318], R25 ;  /* 0x0003181901005387 */ /* 0x0001e80000100800 */
[----:B0-----:R-:W4:Y:S04]  /*1d1e0*/  LDL.LU R25, [R1+0x378] ;  /* 0x0003780001197983 */ /* 0x001f280000300800 */
[----:B--2---:R0:W-:Y:S04]  /*1d1f0*/  @P5 STL [R1+0x314], R24 ;  /* 0x0003141801005387 */ /* 0x0041e80000100800 */
[----:B0-----:R-:W2:Y:S04]  /*1d200*/  LDL.LU R24, [R1+0x380] ;  /* 0x0003800001187983 */ /* 0x001ea80000300800 */
[----:B------:R-:W2:Y:S01]  /*1d210*/  LDL.LU.64 R16, [R1+0xe18] ;  /* 0x000e180001107983 */ /* 0x000ea20000300a00 */
[----:B------:R-:W-:-:S03]  /*1d220*/  ISETP.GT.AND P2, PT, R50, 0x1b, PT ;  /* 0x0000001b3200780c */ /* 0x000fc60003f44270 */
[----:B------:R0:W-:Y:S04]  /*1d230*/  @P4 STL [R1+0x46c], R92 ;  /* 0x00046c5c01004387 */ /* 0x0001e80000100800 */
[----:B0-----:R-:W2:Y:S04]  /*1d240*/  LDL.LU R92, [R1+0xe10] ;  /* 0x000e1000015c7983 */ /* 0x001ea80000300800 */
[----:B------:R-:W2:Y:S04]  /*1d250*/  LDL.LU.64 R18, [R1+0xe08] ;  /* 0x000e080001127983 */ /* 0x000ea80000300a00 */
[----:B------:R-:W2:Y:S04]  /*1d260*/  LDL.LU.64 R12, [R1+0xe00] ;  /* 0x000e0000010c7983 */ /* 0x000ea80000300a00 */
[----:B---3--:R0:W-:Y:S02]  /*1d270*/  @P3 STL [R1+0x2d4], R47 ;  /* 0x0002d42f01003387 */ /* 0x0081e40000100800 */
[----:B0-----:R-:W-:-:S02]  /*1d280*/  IMAD.MOV.U32 R47, RZ, RZ, R46 ;  /* 0x000000ffff2f7224 */ /* 0x001fc400078e002e */
[----:B------:R-:W-:Y:S02]  /*1d290*/  IMAD.MOV.U32 R46, RZ, RZ, R21 ;  /* 0x000000ffff2e7224 */ /* 0x000fe400078e0015 */
[----:B------:R-:W3:Y:S04]  /*1d2a0*/  LDL R21, [R1+0x4f0] ;  /* 0x0004f00001157983 */ /* 0x000ee80000100800 */
[----:B------:R-:W-:Y:S04]  /*1d2b0*/  STL.64 [R1+0xe8], R6 ;  /* 0x0000e80601007387 */ /* 0x000fe80000100a00 */
[----:B------:R-:W-:Y:S04]  /*1d2c0*/  STL.64 [R1+0xf0], R46 ;  /* 0x0000f02e01007387 */ /* 0x000fe80000100a00 */
[----:B------:R-:W-:Y:S01]  /*1d2d0*/  STL.64 [R1+0xc8], R34 ;  /* 0x0000c82201007387 */ /* 0x000fe20000100a00 */
[----:B------:R-:W-:-:S03]  /*1d2e0*/  ISETP.GT.AND P5, PT, R50, 0x1c, PT ;  /* 0x0000001c3200780c */ /* 0x000fc60003fa4270 */
[----:B------:R-:W-:Y:S04]  /*1d2f0*/  STL.64 [R1+0xf8], R60 ;  /* 0x0000f83c01007387 */ /* 0x000fe80000100a00 */
[----:B------:R-:W-:Y:S04]  /*1d300*/  @P4 STL [R1+0x470], R90 ;  /* 0x0004705a01004387 */ /* 0x000fe80000100800 */
[----:B------:R-:W3:Y:S04]  /*1d310*/  LDL.LU.64 R14, [R1+0xdf8] ;  /* 0x000df800010e7983 */ /* 0x000ee80000300a00 */
[----:B----4-:R0:W-:Y:S04]  /*1d320*/  @P3 STL [R1+0x2d8], R91 ;  /* 0x0002d85b01003387 */ /* 0x0101e80000100800 */
[----:B------:R-:W4:Y:S04]  /*1d330*/  @P2 LDG.E.U16 R83, desc[UR24][R60.64] ;  /* 0x000000183c532981 */ /* 0x000f28000c1e1500 */
[----:B------:R-:W3:Y:S04]  /*1d340*/  @P5 LDG.E.U16 R20, desc[UR24][R6.64] ;  /* 0x0000001806145981 */ /* 0x000ee8000c1e1500 */
[----:B------:R-:W3:Y:S01]  /*1d350*/  @P5 LDG.E.U16 R82, desc[UR24][R46.64] ;  /* 0x000000182e525981 */ /* 0x000ee2000c1e1500 */
[----:B0-----:R-:W-:-:S03]  /*1d360*/  IMAD.MOV.U32 R91, RZ, RZ, R25 ;  /* 0x000000ffff5b7224 */ /* 0x001fc600078e0019 */
[----:B------:R-:W3:Y:S01]  /*1d370*/  LDL R25, [R1+0x2e0] ;  /* 0x0002e00001197983 */ /* 0x000ee20000100800 */
[----:B--2---:R-:W-:-:S05]  /*1d380*/  IMAD.MOV.U32 R90, RZ, RZ, R24 ;  /* 0x000000ffff5a7224 */ /* 0x004fca00078e0018 */
[----:B------:R-:W2:Y:S04]  /*1d390*/  @P2 LDG.E.U16 R27, desc[UR24][R90.64] ;  /* 0x000000185a1b2981 */ /* 0x000ea8000c1e1500 */
[----:B------:R-:W-:Y:S04]  /*1d3a0*/  STL.64 [R1+0x100], R90 ;  /* 0x0001005a01007387 */ /* 0x000fe80000100a00 */
[----:B----4-:R-:W-:Y:S04]  /*1d3b0*/  @P2 STL [R1+0x4a4], R83 ;  /* 0x0004a45301002387 */ /* 0x010fe80000100800 */
[----:B--2---:R0:W-:Y:S04]  /*1d3c0*/  @P2 STL [R1+0x4a0], R27 ;  /* 0x0004a01b01002387 */ /* 0x0041e80000100800 */
[----:B------:R-:W2:Y:S04]  /*1d3d0*/  LDL.LU R47, [R1+0x388] ;  /* 0x00038800012f7983 */ /* 0x000ea80000300800 */
[----:B------:R-:W2:Y:S04]  /*1d3e0*/  LDL.LU R46, [R1+0x3c0] ;  /* 0x0003c000012e7983 */ /* 0x000ea80000300800 */
[----:B------:R-:W4:Y:S04]  /*1d3f0*/  LDL.LU R6, [R1+0x39c] ;  /* 0x00039c0001067983 */ /* 0x000f280000300800 */
[----:B0-----:R-:W4:Y:S04]  /*1d400*/  LDL R27, [R1+0x4ec] ;  /* 0x0004ec00011b7983 */ /* 0x001f280000100800 */
[----:B------:R-:W4:Y:S04]  /*1d410*/  LDL.LU R7, [R1+0x38c] ;  /* 0x00038c0001077983 */ /* 0x000f280000300800 */
[----:B------:R-:W2:Y:S04]  /*1d420*/  LDL.LU R24, [R1+0x390] ;  /* 0x0003900001187983 */ /* 0x000ea80000300800 */
[----:B---3--:R0:W-:Y:S04]  /*1d430*/  @P5 STL [R1+0x4f4], R20 ;  /* 0x0004f41401005387 */ /* 0x0081e80000100800 */
[----:B0-----:R-:W3:Y:S01]  /*1d440*/  LDL.LU R20, [R1+0x3a0] ;  /* 0x0003a00001147983 */ /* 0x001ee20000300800 */
[----:B------:R-:W-:-:S02]  /*1d450*/  ISETP.GT.AND P6, PT, R50, 0x30, PT ;  /* 0x000000303200780c */ /* 0x000fc40003fc4270 */
[C---:B------:R-:W-:Y:S01]  /*1d460*/  ISETP.GT.AND P4, PT, R50.reuse, 0x1d, PT ;  /* 0x0000001d3200780c */ /* 0x040fe20003f84270 */
[----:B------:R-:W4:Y:S04]  /*1d470*/  LDL R60, [R1+0x4e4] ;  /* 0x0004e400013c7983 */ /* 0x000f280000100800 */
[----:B------:R-:W4:Y:S01]  /*1d480*/  LDL R61, [R1+0x4e8] ;  /* 0x0004e800013d7983 */ /* 0x000f220000100800 */
[----:B------:R-:W-:-:S03]  /*1d490*/  ISETP.GT.AND P2, PT, R50, 0x1e, PT ;  /* 0x0000001e3200780c */ /* 0x000fc60003f44270 */
[----:B------:R-:W4:Y:S04]  /*1d4a0*/  LDL R83, [R1+0x2e4] ;  /* 0x0002e40001537983 */ /* 0x000f280000100800 */
[----:B------:R-:W4:Y:S04]  /*1d4b0*/  @P6 LDG.E.U16 R92, desc[UR24][R8.64] ;  /* 0x00000018085c6981 */ /* 0x000f28000c1e1500 */
[----:B------:R-:W4:Y:S01]  /*1d4c0*/  @P6 LDG.E.U16 R25, desc[UR24][R10.64] ;  /* 0x000000180a196981 */ /* 0x000f22000c1e1500 */
[----:B--2---:R-:W-:Y:S02]  /*1d4d0*/  IMAD.MOV.U32 R91, RZ, RZ, R24 ;  /* 0x000000ffff5b7224 */ /* 0x004fe400078e0018 */
[----:B---3--:R-:W-:Y:S01]  /*1d4e0*/  IMAD.MOV.U32 R90, RZ, RZ, R20 ;  /* 0x000000ffff5a7224 */ /* 0x008fe200078e0014 */
[----:B----4-:R-:W2:Y:S04]  /*1d4f0*/  @P4 LDG.E.U16 R27, desc[UR24][R6.64] ;  /* 0x00000018061b4981 */ /* 0x010ea8000c1e1500 */
[----:B------:R-:W3:Y:S04]  /*1d500*/  @P4 LDG.E.U16 R21, desc[UR24][R90.64] ;  /* 0x000000185a154981 */ /* 0x000ee8000c1e1500 */
[----:B------:R-:W-:Y:S04]  /*1d510*/  STL [R1+0xa60], R8 ;  /* 0x000a600801007387 */ /* 0x000fe80000100800 */
[----:B------:R-:W-:Y:S04]  /*1d520*/  STL [R1+0xb70], R8 ;  /* 0x000b700801007387 */ /* 0x000fe80000100800 */
[----:B------:R-:W-:Y:S04]  /*1d530*/  STL [R1+0xcf0], R8 ;  /* 0x000cf00801007387 */ /* 0x000fe80000100800 */
[----:B------:R-:W-:Y:S04]  /*1d540*/  STL [R1+0xa5c], R9 ;  /* 0x000a5c0901007387 */ /* 0x000fe80000100800 */
[----:B------:R-:W-:Y:S04]  /*1d550*/  STL [R1+0xb74], R9 ;  /* 0x000b740901007387 */ /* 0x000fe80000100800 */
[----:B------:R-:W-:Y:S04]  /*1d560*/  STL [R1+0xcf4], R9 ;  /* 0x000cf40901007387 */ /* 0x000fe80000100800 */
[----:B------:R0:W-:Y:S04]  /*1d570*/  @P5 STL [R1+0x4f8], R82 ;  /* 0x0004f85201005387 */ /* 0x0001e80000100800 */
[----:B------:R-:W4:Y:S04]  /*1d580*/  @P2 LDG.E.U16 R60, desc[UR24][R34.64] ;  /* 0x00000018223c2981 */ /* 0x000f28000c1e1500 */
[----:B------:R-:W2:Y:S04]  /*1d590*/  @P2 LDG.E.U16 R61, desc[UR24][R46.64] ;  /* 0x000000182e3d2981 */ /* 0x000ea8000c1e1500 */
[----:B0-----:R-:W2:Y:S04]  /*1d5a0*/  LDL R82, [R1+0x4e0] ;  /* 0x0004e00001527983 */ /* 0x001ea80000100800 */
[----:B------:R0:W-:Y:S04]  /*1d5b0*/  STL [R1+0x2dc], R92 ;  /* 0x0002dc5c01007387 */ /* 0x0001e80000100800 */
[----:B0-----:R-:W2:Y:S04]  /*1d5c0*/  LDL R92, [R1+0x4dc] ;  /* 0x0004dc00015c7983 */ /* 0x001ea80000100800 */
[----:B------:R-:W-:Y:S04]  /*1d5d0*/  STL.64 [R1+0xd0], R46 ;  /* 0x0000d02e01007387 */ /* 0x000fe80000100a00 */
[----:B------:R-:W-:Y:S04]  /*1d5e0*/  STL.64 [R1+0xe0], R90 ;  /* 0x0000e05a01007387 */ /* 0x000fe80000100a00 */
[----:B---3--:R0:W-:Y:S04]  /*1d5f0*/  @P4 STL [R1+0x4f0], R21 ;  /* 0x0004f01501004387 */ /* 0x0081e80000100800 */
[----:B0-----:R-:W3:Y:S04]  /*1d600*/  LDL.LU R21, [R1+0x3a8] ;  /* 0x0003a80001157983 */ /* 0x001ee80000300800 */
[----:B------:R-:W-:Y:S04]  /*1d610*/  STL.64 [R1+0xd8], R6 ;  /* 0x0000d80601007387 */ /* 0x000fe80000100a00 */
[----:B------:R-:W3:Y:S04]  /*1d620*/  LDL.LU R20, [R1+0x3b4] ;  /* 0x0003b40001147983 */ /* 0x000ee80000300800 */
[----:B------:R-:W3:Y:S04]  /*1d630*/  LDL.LU R90, [R1+0x474] ;  /* 0x00047400015a7983 */ /* 0x000ee80000300800 */
[----:B------:R-:W3:Y:S04]  /*1d640*/  LDL.LU R91, [R1+0x478] ;  /* 0x00047800015b7983 */ /* 0x000ee80000300800 */
[----:B------:R-:W-:Y:S04]  /*1d650*/  STL [R1+0xa68], R10 ;  /* 0x000a680a01007387 */ /* 0x000fe80000100800 */
[----:B------:R-:W-:Y:S04]  /*1d660*/  STL [R1+0xb78], R10 ;  /* 0x000b780a01007387 */ /* 0x000fe80000100800 */
[----:B------:R-:W-:Y:S04]  /*1d670*/  STL [R1+0xcf8], R10 ;  /* 0x000cf80a01007387 */ /* 0x000fe80000100800 */
[----:B------:R-:W-:Y:S04]  /*1d680*/  STL [R1+0xa64], R11 ;  /* 0x000a640b01007387 */ /* 0x000fe80000100800 */
[----:B------:R-:W-:Y:S04]  /*1d690*/  STL [R1+0xb7c], R11 ;  /* 0x000b7c0b01007387 */ /* 0x000fe80000100800 */
[----:B------:R-:W-:Y:S04]  /*1d6a0*/  STL [R1+0xcfc], R11 ;  /* 0x000cfc0b01007387 */ /* 0x000fe80000100800 */
[----:B------:R0:W-:Y:S04]  /*1d6b0*/  @P6 STL [R1+0x2e0], R25 ;  /* 0x0002e01901006387 */ /* 0x0001e80000100800 */
[----:B0-----:R-:W3:Y:S04]  /*1d6c0*/  LDL.LU R25, [R1+0x3ac] ;  /* 0x0003ac0001197983 */ /* 0x001ee80000300800 */
[----:B------:R-:W3:Y:S01]  /*1d6d0*/  LDL.LU R24, [R1+0x3b8] ;  /* 0x0003b80001187983 */ /* 0x000ee20000300800 */
[----:B------:R-:W-:-:S03]  /*1d6e0*/  ISETP.GT.AND P5, PT, R50, 0x1f, PT ;  /* 0x0000001f3200780c */ /* 0x000fc60003fa4270 */
[----:B------:R-:W3:Y:S04]  /*1d6f0*/  LDL.LU R7, [R1+0x3b0] ;  /* 0x0003b00001077983 */ /* 0x000ee80000300800 */
[----:B------:R-:W3:Y:S04]  /*1d700*/  LDL.LU R6, [R1+0x3c8] ;  /* 0x0003c80001067983 */ /* 0x000ee80000300800 */
[----:B--2---:R-:W-:Y:S01]  /*1d710*/  @P4 STL [R1+0x4ec], R27 ;  /* 0x0004ec1b01004387 */ /* 0x004fe20000100800 */
[----:B------:R-:W-:-:S03]  /*1d720*/  ISETP.GT.AND P3, PT, R50, 0x38, PT ;  /* 0x000000383200780c */ /* 0x000fc60003f64270 */
[----:B----4-:R-:W-:Y:S04]  /*1d730*/  @P2 STL [R1+0x4e4], R60 ;  /* 0x0004e43c01002387 */ /* 0x010fe80000100800 */
[----:B------:R-:W-:Y:S04]  /*1d740*/  @P2 STL [R1+0x4e8], R61 ;  /* 0x0004e83d01002387 */ /* 0x000fe80000100800 */
[----:B------:R-:W2:Y:S04]  /*1d750*/  LDL R35, [R1+0x31c] ;  /* 0x00031c0001237983 */ /* 0x000ea80000100800 */
[----:B------:R-:W4:Y:S04]  /*1d760*/  @P3 LDG.E.U16 R83, desc[UR24][R12.64] ;  /* 0x000000180c533981 */ /* 0x000f28000c1e1500 */
[----:B------:R-:W4:Y:S04]  /*1d770*/  @P3 LDG.E.U16 R0, desc[UR24][R14.64] ;  /* 0x000000180e003981 */ /* 0x000f28000c1e1500 */
[----:B---3--:R-:W3:Y:S04]  /*1d780*/  @P5 LDG.E.U16 R92, desc[UR24][R20.64] ;  /* 0x00000018145c5981 */ /* 0x008ee8000c1e1500 */
[----:B------:R-:W4:Y:S01]  /*1d790*/  @P5 LDG.E.U16 R82, desc[UR24][R24.64] ;  /* 0x0000001818525981 */ /* 0x000f22000c1e1500 */
[----:B------:R-:W-:-:S03]  /*1d7a0*/  ISETP.GT.AND P4, PT, R50, 0x21, PT ;  /* 0x000000213200780c */ /* 0x000fc60003f84270 */
[----:B------:R-:W-:Y:S04]  /*1d7b0*/  STL [R1+0xa70], R12 ;  /* 0x000a700c01007387 */ /* 0x000fe80000100800 */
[----:B------:R-:W-:Y:S04]  /*1d7c0*/  STL.64 [R1+0xb8], R20 ;  /* 0x0000b81401007387 */ /* 0x000fe80000100a00 */
[----:B------:R-:W-:Y:S04]  /*1d7d0*/  STL [R1+0xb80], R12 ;  /* 0x000b800c01007387 */ /* 0x000fe80000100800 */
[----:B------:R-:W-:Y:S04]  /*1d7e0*/  STL [R1+0xd00], R12 ;  /* 0x000d000c01007387 */ /* 0x000fe80000100800 */
[----:B------:R-:W-:Y:S04]  /*1d7f0*/  STL [R1+0xa6c], R13 ;  /* 0x000a6c0d01007387 */ /* 0x000fe80000100800 */
[----:B--2---:R-:W2:Y:S04]  /*1d800*/  @P4 LDG.E.U16 R35, desc[UR24][R6.64] ;  /* 0x0000001806234981 */ /* 0x004ea8000c1e1500 */
[----:B------:R-:W-:Y:S04]  /*1d810*/  STL [R1+0xb84], R13 ;  /* 0x000b840d01007387 */ /* 0x000fe80000100800 */
[----:B------:R0:W-:Y:S04]  /*1d820*/  STL [R1+0xd04], R13 ;  /* 0x000d040d01007387 */ /* 0x0001e80000100800 */
[----:B------:R-:W-:Y:S04]  /*1d830*/  STL.64 [R1+0xc0], R24 ;  /* 0x0000c01801007387 */ /* 0x000fe80000100a00 */
[----:B0-----:R-:W2:Y:S04]  /*1d840*/  LDL.LU R13, [R1+0x324] ;  /* 0x00032400010d7983 */ /* 0x001ea80000300800 */
[----:B------:R-:W2:Y:S04]  /*1d850*/  LDL.LU R12, [R1+0x328] ;  /* 0x00032800010c7983 */ /* 0x000ea80000300800 */
[----:B---3--:R-:W-:Y:S04]  /*1d860*/  @P5 STL [R1+0x4dc], R92 ;  /* 0x0004dc5c01005387 */ /* 0x008fe80000100800 */
[----:B----4-:R0:W-:Y:S04]  /*1d870*/  @P5 STL [R1+0x4e0], R82 ;  /* 0x0004e05201005387 */ /* 0x0101e80000100800 */
[----:B------:R-:W-:Y:S04]  /*1d880*/  STL.64 [R1+0xa0], R6 ;  /* 0x0000a00601007387 */ /* 0x000fe80000100a00 */
[----:B------:R-:W3:Y:S04]  /*1d890*/  LDL.LU R21, [R1+0x3d4] ;  /* 0x0003d40001157983 */ /* 0x000ee80000300800 */
[----:B------:R-:W4:Y:S04]  /*1d8a0*/  LDL.LU R20, [R1+0x3f4] ;  /* 0x0003f40001147983 */ /* 0x000f280000300800 */
[----:B------:R-:W3:Y:S04]  /*1d8b0*/  LDL R27, [R1+0x4a8] ;  /* 0x0004a800011b7983 */ /* 0x000ee80000100800 */
[----:B------:R-:W3:Y:S04]  /*1d8c0*/  LDL R46, [R1+0x4ac] ;  /* 0x0004ac00012e7983 */ /* 0x000ee80000100800 */
[----:B------:R-:W3:Y:S04]  /*1d8d0*/  LDL R47, [R1+0x4d8] ;  /* 0x0004d800012f7983 */ /* 0x000ee80000100800 */
[----:B------:R-:W3:Y:S04]  /*1d8e0*/  LDL R60, [R1+0x4d4] ;  /* 0x0004d400013c7983 */ /* 0x000ee80000100800 */
[----:B------:R-:W3:Y:S04]  /*1d8f0*/  LDL R61, [R1+0x4d0] ;  /* 0x0004d000013d7983 */ /* 0x000ee80000100800 */
[----:B0-----:R-:W3:Y:S04]  /*1d900*/  LDL R82, [R1+0x4cc] ;  /* 0x0004cc0001527983 */ /* 0x001ee80000100800 */
[----:B------:R0:W-:Y:S04]  /*1d910*/  @P3 STL [R1+0x2e4], R83 ;  /* 0x0002e45301003387 */ /* 0x0001e80000100800 */
[----:B------:R-:W3:Y:S04]  /*1d920*/  LDL R92, [R1+0x4c4] ;  /* 0x0004c400015c7983 */ /* 0x000ee80000100800 */
[----:B0-----:R-:W3:Y:S04]  /*1d930*/  LDL R83, [R1+0x4c8] ;  /* 0x0004c80001537983 */ /* 0x001ee80000100800 */
[----:B------:R0:W-:Y:S04]  /*1d940*/  STL [R1+0x2e8], R0 ;  /* 0x0002e80001007387 */ /* 0x0001e80000100800 */
[----:B0-----:R-:W3:Y:S04]  /*1d950*/  LDL R0, [R1+0x4c0] ;  /* 0x0004c00001007983 */ /* 0x001ee80000100800 */
[----:B------:R-:W-:Y:S04]  /*1d960*/  STL [R1+0xa78], R14 ;  /* 0x000a780e01007387 */ /* 0x000fe80000100800 */
[----:B------:R-:W-:Y:S04]  /*1d970*/  STL [R1+0xb88], R14 ;  /* 0x000b880e01007387 */ /* 0x000fe80000100800 */
[----:B------:R0:W-:Y:S04]  /*1d980*/  STL [R1+0xd08], R14 ;  /* 0x000d080e01007387 */ /* 0x0001e80000100800 */
[----:B0-----:R-:W3:Y:S04]  /*1d990*/  LDL.LU R14, [R1+0x320] ;  /* 0x00032000010e7983 */ /* 0x001ee80000300800 */
[----:B------:R-:W-:Y:S04]  /*1d9a0*/  STL [R1+0xa74], R15 ;  /* 0x000a740f01007387 */ /* 0x000fe80000100800 */
[----:B------:R-:W-:Y:S04]  /*1d9b0*/  STL [R1+0xb8c], R15 ;  /* 0x000b8c0f01007387 */ /* 0x000fe80000100800 */
[----:B--2---:R0:W-:Y:S01]  /*1d9c0*/  @P4 STL [R1+0x31c], R35 ;  /* 0x00031c2301004387 */ /* 0x0041e20000100800 */
[----:B------:R-:W-:-:S03]  /*1d9d0*/  ISETP.GT.AND P2, PT, R50, 0x22, PT ;  /* 0x000000223200780c */ /* 0x000fc60003f44270 */
[----:B0-----:R-:W2:Y:S04]  /*1d9e0*/  LDL.LU R35, [R1+0x3d8] ;  /* 0x0003d80001237983 */ /* 0x001ea80000300800 */
[----:B------:R-:W2:Y:S04]  /*1d9f0*/  LDL.LU R34, [R1+0x3f8] ;  /* 0x0003f80001227983 */ /* 0x000ea80000300800 */
[----:B------:R-:W2:Y:S04]  /*1da00*/  LDL.LU R25, [R1+0x3dc] ;  /* 0x0003dc0001197983 */ /* 0x000ea80000300800 */
[----:B------:R-:W2:Y:S04]  /*1da10*/  LDL.LU R24, [R1+0x3fc] ;  /* 0x0003fc0001187983 */ /* 0x000ea80000300800 */
[----:B------:R-:W2:Y:S04]  /*1da20*/  LDL.LU R7, [R1+0x47c] ;  /* 0x00047c0001077983 */ /* 0x000ea80000300800 */
[----:B------:R-:W2:Y:S04]  /*1da30*/  LDL.LU R6, [R1+0x480] ;  /* 0x0004800001067983 */ /* 0x000ea80000300800 */
[----:B------:R-:W2:Y:S04]  /*1da40*/  @P2 LDG.E.U16 R90, desc[UR24][R28.64] ;  /* 0x000000181c5a2981 */ /* 0x000ea8000c1e1500 */
[----:B------:R-:W2:Y:S04]  /*1da50*/  @P2 LDG.E.U16 R91, desc[UR24][R22.64] ;  /* 0x00000018165b2981 */ /* 0x000ea8000c1e1500 */
[----:B------:R-:W2:Y:S04]  /*1da60*/  LDL.LU R29, [R1+0x40c] ;  /* 0x00040c00011d7983 */ /* 0x000ea80000300800 */
[----:B------:R-:W2:Y:S04]  /*1da70*/  LDL.LU R28, [R1+0x9b8] ;  /* 0x0009b800011c7983 */ /* 0x000ea80000300800 */
[----:B------:R-:W2:Y:S04]  /*1da80*/  LDL.LU R23, [R1+0x410] ;  /* 0x0004100001177983 */ /* 0x000ea80000300800 */
[----:B---3--:R4:W3:Y:S02]  /*1da90*/  @P4 LDG.E.U16 R14, desc[UR24][R36.64] ;  /* 0x00000018240e4981 */ /* 0x0088e4000c1e1500 */
[----:B----4-:R-:W-:-:S02]  /*1daa0*/  IMAD.MOV.U32 R36, RZ, RZ, R20 ;  /* 0x000000ffff247224 */ /* 0x010fc400078e0014 */
[----:B------:R-:W-:-:S05]  /*1dab0*/  IMAD.MOV.U32 R37, RZ, RZ, R21 ;  /* 0x000000ffff257224 */ /* 0x000fca00078e0015 */
[----:B------:R-:W-:Y:S04]  /*1dac0*/  STL.64 [R1+0x70], R36 ;  /* 0x0000702401007387 */ /* 0x000fe80000100a00 */
[----:B------:R-:W4:Y:S04]  /*1dad0*/  LDL.LU R22, [R1+0x9c4] ;  /* 0x0009c40001167983 */ /* 0x000f280000300800 */
[----:B------:R-:W3:Y:S04]  /*1dae0*/  LDL.LU R21, [R1+0x414] ;  /* 0x0004140001157983 */ /* 0x000ee80000300800 */
[----:B------:R-:W3:Y:S01]  /*1daf0*/  LDL.LU R20, [R1+0x9c8] ;  /* 0x0009c80001147983 */ /* 0x000ee20000300800 */
[----:B------:R-:W-:-:S02]  /*1db00*/  ISETP.GT.AND P6, PT, R50, 0x23, PT ;  /* 0x000000233200780c */ /* 0x000fc40003fc4270 */
[C---:B------:R-:W-:Y:S02]  /*1db10*/  ISETP.GT.AND P5, PT, R50.reuse, 0x24, PT ;  /* 0x000000243200780c */ /* 0x040fe40003fa4270 */
[C---:B------:R-:W-:Y:S02]  /*1db20*/  ISETP.GT.AND P3, PT, R50.reuse, 0x25, PT ;  /* 0x000000253200780c */ /* 0x040fe40003f64270 */
[----:B------:R-:W-:-:S07]  /*1db30*/  ISETP.GT.AND P2, PT, R50, 0x26, PT ;  /* 0x000000263200780c */ /* 0x000fce0003f44270 */
[----:B--2---:R-:W2:Y:S04]  /*1db40*/  @P6 LDG.E.U16 R27, desc[UR24][R24.64] ;  /* 0x00000018181b6981 */ /* 0x004ea8000c1e1500 */
[----:B------:R-:W2:Y:S04]  /*1db50*/  @P6 LDG.E.U16 R46, desc[UR24][R34.64] ;  /* 0x00000018222e6981 */ /* 0x000ea8000c1e1500 */
[----:B------:R-:W4:Y:S01]  /*1db60*/  @P5 LDG.E.U16 R47, desc[UR24][R36.64] ;  /* 0x00000018242f5981 */ /* 0x000f22000c1e1500 */
[----:B------:R-:W-:-:S03]  /*1db70*/  ISETP.GT.AND P4, PT, R50, 0x27, PT ;  /* 0x000000273200780c */ /* 0x000fc60003f84270 */
[----:B------:R-:W4:Y:S04]  /*1db80*/  @P5 LDG.E.U16 R60, desc[UR24][R48.64] ;  /* 0x00000018303c5981 */ /* 0x000f28000c1e1500 */
[----:B------:R-:W4:Y:S04]  /*1db90*/  @P3 LDG.E.U16 R61, desc[UR24][R58.64] ;  /* 0x000000183a3d3981 */ /* 0x000f28000c1e1500 */
[----:B------:R-:W4:Y:S04]  /*1dba0*/  @P3 LDG.E.U16 R82, desc[UR24][R70.64] ;  /* 0x0000001846523981 */ /* 0x000f28000c1e1500 */
[----:B------:R-:W4:Y:S04]  /*1dbb0*/  @P2 LDG.E.U16 R83, desc[UR24][R72.64] ;  /* 0x0000001848532981 */ /* 0x000f28000c1e1500 */
[----:B------:R-:W4:Y:S04]  /*1dbc0*/  @P2 LDG.E.U16 R92, desc[UR24][R84.64] ;  /* 0x00000018545c2981 */ /* 0x000f28000c1e1500 */
[----:B---3--:R-:W3:Y:S04]  /*1dbd0*/  @P4 LDG.E.U16 R0, desc[UR24][R20.64] ;  /* 0x0000001814004981 */ /* 0x008ee8000c1e1500 */
[----:B------:R0:W-:Y:S04]  /*1dbe0*/  STL.64 [R1+0x80], R24 ;  /* 0x0000801801007387 */ /* 0x0001e80000100a00 */
[----:B0-----:R-:W3:Y:S04]  /*1dbf0*/  LDL.LU.64 R24, [R1+0xdf0] ;  /* 0x000df00001187983 */ /* 0x001ee80000300a00 */
[----:B--2---:R0:W-:Y:S04]  /*1dc00*/  @P6 STL [R1+0x4a8], R27 ;  /* 0x0004a81b01006387 */ /* 0x0041e80000100800 */
[----:B0-----:R-:W2:Y:S04]  /*1dc10*/  LDL.LU R27, [R1+0xde8] ;  /* 0x000de800011b7983 */ /* 0x001ea80000300800 */
[----:B------:R0:W-:Y:S04]  /*1dc20*/  STL.64 [R1+0x78], R34 ;  /* 0x0000782201007387 */ /* 0x0001e80000100a00 */
[----:B0-----:R-:W2:Y:S04]  /*1dc30*/  LDL.LU.64 R34, [R1+0xde0] ;  /* 0x000de00001227983 */ /* 0x001ea80000300a00 */
[----:B------:R0:W-:Y:S04]  /*1dc40*/  @P6 STL [R1+0x4ac], R46 ;  /* 0x0004ac2e01006387 */ /* 0x0001e80000100800 */
[----:B0-----:R-:W2:Y:S04]  /*1dc50*/  LDL.LU R46, [R1+0xdd8] ;  /* 0x000dd800012e7983 */ /* 0x001ea80000300800 */
[----:B------:R-:W2:Y:S04]  /*1dc60*/  LDL.LU.64 R36, [R1+0xdd0] ;  /* 0x000dd00001247983 */ /* 0x000ea80000300a00 */
[----:B----4-:R0:W-:Y:S04]  /*1dc70*/  @P5 STL [R1+0x4d8], R47 ;  /* 0x0004d82f01005387 */ /* 0x0101e80000100800 */
[----:B0-----:R-:W4:Y:S04]  /*1dc80*/  LDL.LU R47, [R1+0xdc8] ;  /* 0x000dc800012f7983 */ /* 0x001f280000300800 */
[----:B------:R-:W2:Y:S04]  /*1dc90*/  LDL.LU.64 R48, [R1+0xdc0] ;  /* 0x000dc00001307983 */ /* 0x000ea80000300a00 */
[----:B------:R0:W-:Y:S04]  /*1dca0*/  @P5 STL [R1+0x4d4], R60 ;  /* 0x0004d43c01005387 */ /* 0x0001e80000100800 */
[----:B0-----:R-:W2:Y:S04]  /*1dcb0*/  LDL.LU R60, [R1+0xdb8] ;  /* 0x000db800013c7983 */ /* 0x001ea80000300800 */
        /* <DEDUP_REMOVED lines=12> */
[----:B------:R0:W-:Y:S04]  /*1dd80*/  STL.64 [R1+0x40], R20 ;  /* 0x0000401401007387 */ /* 0x0001e80000100a00 */
[----:B0-----:R-:W2:Y:S04]  /*1dd90*/  LDL.LU.64 R20, [R1+0xd70] ;  /* 0x000d700001147983 */ /* 0x001ea80000300a00 */
[----:B---3--:R0:W-:Y:S04]  /*1dda0*/  @P4 STL [R1+0x4c0], R0 ;  /* 0x0004c00001004387 */ /* 0x0081e80000100800 */
[----:B0-----:R-:W3:Y:S01]  /*1ddb0*/  LDL.LU R0, [R1+0xd68] ;  /* 0x000d680001007983 */ /* 0x001ee20000300800 */
[----:B------:R-:W-:-:S02]  /*1ddc0*/  ISETP.GT.AND P5, PT, R50, 0x29, PT ;  /* 0x000000293200780c */ /* 0x000fc40003fa4270 */
[C---:B------:R-:W-:Y:S01]  /*1ddd0*/  ISETP.GT.AND P3, PT, R50.reuse, 0x2a, PT ;  /* 0x0000002a3200780c */ /* 0x040fe20003f64270 */
[----:B---3--:R-:W3:Y:S04]  /*1dde0*/  @P4 LDG.E.U16 R0, desc[UR24][R22.64] ;  /* 0x0000001816004981 */ /* 0x008ee8000c1e1500 */
[----:B------:R-:W-:Y:S04]  /*1ddf0*/  STL.64 [R1+0x20], R28 ;  /* 0x0000201c01007387 */ /* 0x000fe80000100a00 */
[----:B------:R0:W-:Y:S04]  /*1de00*/  STL.64 [R1+0x38], R22 ;  /* 0x0000381601007387 */ /* 0x0001e80000100a00 */
[----:B------:R-:W2:Y:S04]  /*1de10*/  @P5 LDG.E.U16 R13, desc[UR24][R28.64] ;  /* 0x000000181c0d5981 */ /* 0x000ea8000c1e1500 */
[----:B------:R-:W2:Y:S04]  /*1de20*/  @P5 LDG.E.U16 R12, desc[UR24][R30.64] ;  /* 0x000000181e0c5981 */ /* 0x000ea8000c1e1500 */
[----:B0-----:R-:W2:Y:S04]  /*1de30*/  LDL.LU.64 R22, [R1+0xd60] ;  /* 0x000d600001167983 */ /* 0x001ea80000300a00 */
[----:B------:R-:W2:Y:S04]  /*1de40*/  @P3 LDG.E.U16 R7, desc[UR24][R38.64] ;  /* 0x0000001826073981 */ /* 0x000ea8000c1e1500 */
[----:B------:R0:W2:Y:S04]  /*1de50*/  @P3 LDG.E.U16 R6, desc[UR24][R2.64] ;  /* 0x0000001802063981 */ /* 0x0000a8000c1e1500 */
[----:B---3--:R1:W-:Y:S04]  /*1de60*/  STL [R1+0x4bc], R0 ;  /* 0x0004bc0001007387 */ /* 0x0083e80000100800 */
[----:B-1----:R-:W3:Y:S04]  /*1de70*/  LDL.LU R0, [R1+0xd58] ;  /* 0x000d580001007983 */ /* 0x002ee80000300800 */
[----:B------:R-:W3:Y:S04]  /*1de80*/  LDL.LU.64 R28, [R1+0xd50] ;  /* 0x000d5000011c7983 */ /* 0x000ee80000300a00 */
[----:B------:R-:W3:Y:S04]  /*1de90*/  LDL.LU.64 R30, [R1+0xd48] ;  /* 0x000d4800011e7983 */ /* 0x000ee80000300a00 */
[----:B------:R-:W3:Y:S04]  /*1dea0*/  LDL.LU.64 R38, [R1+0xd40] ;  /* 0x000d400001267983 */ /* 0x000ee80000300a00 */
[----:B------:R-:W3:Y:S01]  /*1deb0*/  LDL.LU.64 R2, [R1+0xd38] ;  /* 0x000d380001027983 */ /* 0x000ee20000300a00 */
[----:B------:R-:W-:-:S02]  /*1dec0*/  ISETP.GT.AND P2, PT, R50, 0x2b, PT ;  /* 0x0000002b3200780c */ /* 0x000fc40003f44270 */
[----:B------:R-:W-:-:S11]  /*1ded0*/  ISETP.GT.AND P4, PT, R50, 0x2c, PT ;  /* 0x0000002c3200780c */ /* 0x000fd60003f84270 */
[----:B--2---:R-:W2:Y:S04]  /*1dee0*/  @P2 LDG.E.U16 R92, desc[UR24][R32.64] ;  /* 0x00000018205c2981 */ /* 0x004ea8000c1e1500 */
[----:B---3--:R-:W3:Y:S04]  /*1def0*/  @P2 LDG.E.U16 R2, desc[UR24][R40.64] ;  /* 0x0000001828022981 */ /* 0x008ee8000c1e1500 */
[----:B------:R-:W2:Y:S04]  /*1df00*/  LDL.LU.64 R40, [R1+0xd30] ;  /* 0x000d300001287983 */ /* 0x000ea80000300a00 */
[----:B---3--:R1:W-:Y:S04]  /*1df10*/  STL [R1+0x4b0], R2 ;  /* 0x0004b00201007387 */ /* 0x0083e80000100800 */
[----:B-1----:R-:W0:Y:S01]  /*1df20*/  LDL.LU R2, [R1+0xd28] ;  /* 0x000d280001027983 */ /* 0x002e220000300800 */
[----:B------:R-:W-:-:S06]  /*1df30*/  PRMT R0, RZ, 0x7610, R0 ;  /* 0x00007610ff007816 */ /* 0x000fcc0000000000 */
[----:B------:R-:W3:Y:S01]  /*1df40*/  @P4 LDG.E.U16 R0, desc[UR24][R42.64] ;  /* 0x000000182a004981 */ /* 0x000ee2000c1e1500 */
[----:B0-----:R-:W-:-:S06]  /*1df50*/  PRMT R2, RZ, 0x7610, R2 ;  /* 0x00007610ff027816 */ /* 0x001fcc0000000002 */
[----:B------:R-:W4:Y:S04]  /*1df60*/  @P4 LDG.E.U16 R2, desc[UR24][R44.64] ;  /* 0x000000182c024981 */ /* 0x000f28000c1e1500 */
[----:B--2---:R0:W-:Y:S04]  /*1df70*/  STL [R1+0x4b4], R92 ;  /* 0x0004b45c01007387 */ /* 0x0041e80000100800 */
[----:B0-----:R-:W2:Y:S04]  /*1df80*/  LDL.LU R92, [R1+0xd24] ;  /* 0x000d2400015c7983 */ /* 0x001ea80000300800 */
[----:B------:R-:W-:Y:S04]  /*1df90*/  STL [R1+0xa80], R32 ;  /* 0x000a802001007387 */ /* 0x000fe80000100800 */
[----:B------:R-:W-:Y:S04]  /*1dfa0*/  STL [R1+0xb90], R32 ;  /* 0x000b902001007387 */ /* 0x000fe80000100800 */
[----:B------:R-:W-:Y:S04]  /*1dfb0*/  STL [R1+0xa7c], R33 ;  /* 0x000a7c2101007387 */ /* 0x000fe80000100800 */
[----:B------:R-:W-:Y:S04]  /*1dfc0*/  STL [R1+0xb94], R33 ;  /* 0x000b942101007387 */ /* 0x000fe80000100800 */
[----:B---3--:R0:W-:Y:S04]  /*1dfd0*/  STL [R1+0x450], R0 ;  /* 0x0004500001007387 */ /* 0x0081e80000100800 */
[----:B0-----:R-:W3:Y:S04]  /*1dfe0*/  LDL.LU R0, [R1+0xd20] ;  /* 0x000d200001007983 */ /* 0x001ee80000300800 */
[----:B------:R-:W-:Y:S04]  /*1dff0*/  STL [R1+0xa88], R42 ;  /* 0x000a882a01007387 */ /* 0x000fe80000100800 */
[----:B------:R-:W-:Y:S04]  /*1e000*/  STL [R1+0xb98], R42 ;  /* 0x000b982a01007387 */ /* 0x000fe80000100800 */
[----:B------:R-:W-:Y:S04]  /*1e010*/  STL [R1+0xa84], R43 ;  /* 0x000a842b01007387 */ /* 0x000fe80000100800 */
[----:B------:R-:W-:Y:S04]  /*1e020*/  STL [R1+0xb9c], R43 ;  /* 0x000b9c2b01007387 */ /* 0x000fe80000100800 */
[----:B----4-:R0:W-:Y:S04]  /*1e030*/  STL [R1+0x44c], R2 ;  /* 0x00044c0201007387 */ /* 0x0101e80000100800 */
[----:B0-----:R-:W4:Y:S01]  /*1e040*/  LDL.LU R2, [R1+0xd1c] ;  /* 0x000d1c0001027983 */ /* 0x001f220000300800 */
[----:B------:R-:W-:-:S02]  /*1e050*/  ISETP.GT.AND P5, PT, R50, 0x2d, PT ;  /* 0x0000002d3200780c */ /* 0x000fc40003fa4270 */
[----:B----4-:R-:W-:-:S11]  /*1e060*/  PRMT R2, RZ, 0x7610, R2 ;  /* 0x00007610ff027816 */ /* 0x010fd60000000002 */
[----:B------:R-:W4:Y:S04]  /*1e070*/  @P5 LDG.E.U16 R2, desc[UR24][R54.64] ;  /* 0x0000001836025981 */ /* 0x000f28000c1e1500 */
[----:B------:R-:W-:Y:S04]  /*1e080*/  STL [R1+0xa90], R44 ;  /* 0x000a902c01007387 */ /* 0x000fe80000100800 */
[----:B------:R-:W-:Y:S04]  /*1e090*/  STL [R1+0xba0], R44 ;  /* 0x000ba02c01007387 */ /* 0x000fe80000100800 */
[----:B------:R-:W-:Y:S04]  /*1e0a0*/  STL [R1+0xa8c], R45 ;  /* 0x000a8c2d01007387 */ /* 0x000fe80000100800 */
[----:B------:R-:W-:Y:S01]  /*1e0b0*/  STL [R1+0xba4], R45 ;  /* 0x000ba42d01007387 */ /* 0x000fe20000100800 */
[----:B------:R-:W-:-:S02]  /*1e0c0*/  ISETP.GT.AND P3, PT, R50, 0x2e, PT ;  /* 0x0000002e3200780c */ /* 0x000fc40003f64270 */
[----:B------:R-:W-:Y:S02]  /*1e0d0*/  PRMT R89, RZ, 0x7610, R89 ;  /* 0x00007610ff597816 */ /* 0x000fe40000000059 */
[----:B------:R-:W-:Y:S02]  /*1e0e0*/  PRMT R88, RZ, 0x7610, R88 ;  /* 0x00007610ff587816 */ /* 0x000fe40000000058 */
[----:B------:R-:W-:Y:S02]  /*1e0f0*/  ISETP.GT.AND P2, PT, R50, 0x2f, PT ;  /* 0x0000002f3200780c */ /* 0x000fe40003f44270 */
[----:B------:R-:W2:Y:S01]  /*1e100*/  @P5 LDG.E.U16 R89, desc[UR24][R56.64] ;  /* 0x0000001838595981 */ /* 0x000ea2000c1e1500 */
[----:B------:R-:W-:-:S04]  /*1e110*/  PRMT R87, RZ, 0x7610, R87 ;  /* 0x00007610ff577816 */ /* 0x000fc80000000057 */
[----:B------:R-:W2:Y:S01]  /*1e120*/  @P3 LDG.E.U16 R88, desc[UR24][R66.64] ;  /* 0x0000001842583981 */ /* 0x000ea2000c1e1500 */
[----:B------:R-:W-:-:S03]  /*1e130*/  PRMT R86, RZ, 0x7610, R86 ;  /* 0x00007610ff567816 */ /* 0x000fc60000000056 */
[----:B------:R-:W2:Y:S01]  /*1e140*/  @P3 LDG.E.U16 R87, desc[UR24][R68.64] ;  /* 0x0000001844573981 */ /* 0x000ea2000c1e1500 */
[----:B------:R-:W-:-:S03]  /*1e150*/  PRMT R77, RZ, 0x7610, R77 ;  /* 0x00007610ff4d7816 */ /* 0x000fc6000000004d */
[----:B------:R-:W2:Y:S04]  /*1e160*/  @P2 LDG.E.U16 R86, desc[UR24][R78.64] ;  /* 0x000000184e562981 */ /* 0x000ea8000c1e1500 */
[----:B------:R-:W2:Y:S01]  /*1e170*/  @P2 LDG.E.U16 R77, desc[UR24][R80.64] ;  /* 0x00000018504d2981 */ /* 0x000ea2000c1e1500 */
[C---:B------:R-:W-:Y:S02]  /*1e180*/  ISETP.GT.AND P3, PT, R50.reuse, 0x33, PT ;  /* 0x000000333200780c */ /* 0x040fe40003f64270 */
[----:B------:R-:W-:Y:S01]  /*1e190*/  ISETP.GT.AND P4, PT, R50, 0x31, PT ;  /* 0x000000313200780c */ /* 0x000fe20003f84270 */
[----:B----4-:R0:W-:Y:S04]  /*1e1a0*/  STL [R1+0x448], R2 ;  /* 0x0004480201007387 */ /* 0x0101e80000100800 */
[----:B0-----:R-:W4:Y:S01]  /*1e1b0*/  LDL.LU R2, [R1+0xd18] ;  /* 0x000d180001027983 */ /* 0x001f220000300800 */
[----:B------:R-:W-:-:S02]  /*1e1c0*/  PRMT R76, RZ, 0x7610, R76 ;  /* 0x00007610ff4c7816 */ /* 0x000fc4000000004c */
[----:B------:R-:W-:Y:S02]  /*1e1d0*/  PRMT R11, RZ, 0x7610, R11 ;  /* 0x00007610ff0b7816 */ /* 0x000fe4000000000b */
[----:B------:R-:W-:Y:S02]  /*1e1e0*/  PRMT R10, RZ, 0x7610, R10 ;  /* 0x00007610ff0a7816 */ /* 0x000fe4000000000a */
[C---:B------:R-:W-:Y:S01]  /*1e1f0*/  ISETP.GT.AND P2, PT, R50.reuse, 0x34, PT ;  /* 0x000000343200780c */ /* 0x040fe20003f44270 */
[----:B------:R-:W2:Y:S01]  /*1e200*/  @P3 LDG.E.U16 R76, desc[UR24][R34.64] ;  /* 0x00000018224c3981 */ /* 0x000ea2000c1e1500 */
[----:B------:R-:W-:Y:S02]  /*1e210*/  PRMT R75, RZ, 0x7610, R75 ;  /* 0x00007610ff4b7816 */ /* 0x000fe4000000004b */
[----:B------:R-:W-:Y:S01]  /*1e220*/  ISETP.GT.AND P5, PT, R50, 0x32, PT ;  /* 0x000000323200780c */ /* 0x000fe20003fa4270 */
[----:B------:R-:W2:Y:S01]  /*1e230*/  @P4 LDG.E.U16 R11, desc[UR24][R16.64] ;  /* 0x00000018100b4981 */ /* 0x000ea2000c1e1500 */
[----:B------:R-:W-:-:S03]  /*1e240*/  PRMT R74, RZ, 0x7610, R74 ;  /* 0x00007610ff4a7816 */ /* 0x000fc6000000004a */
[----:B------:R-:W2:Y:S01]  /*1e250*/  @P4 LDG.E.U16 R10, desc[UR24][R18.64] ;  /* 0x00000018120a4981 */ /* 0x000ea2000c1e1500 */
[----:B------:R-:W-:-:S03]  /*1e260*/  ISETP.GT.AND P4, PT, R50, 0x35, PT ;  /* 0x000000353200780c */ /* 0x000fc60003f84270 */
[----:B------:R-:W2:Y:S01]  /*1e270*/  @P3 LDG.E.U16 R75, desc[UR24][R36.64] ;  /* 0x00000018244b3981 */ /* 0x000ea2000c1e1500 */
[----:B------:R-:W-:Y:S02]  /*1e280*/  PRMT R65, RZ, 0x7610, R65 ;  /* 0x00007610ff417816 */ /* 0x000fe40000000041 */
[----:B------:R-:W-:Y:S01]  /*1e290*/  PRMT R5, RZ, 0x7610, R5 ;  /* 0x00007610ff057816 */ /* 0x000fe20000000005 */
[----:B------:R-:W2:Y:S01]  /*1e2a0*/  @P2 LDG.E.U16 R74, desc[UR24][R46.64] ;  /* 0x000000182e4a2981 */ /* 0x000ea2000c1e1500 */
[----:B------:R-:W-:Y:S02]  /*1e2b0*/  PRMT R4, RZ, 0x7610, R4 ;  /* 0x00007610ff047816 */ /* 0x000fe40000000004 */
[----:B------:R-:W-:Y:S01]  /*1e2c0*/  PRMT R64, RZ, 0x7610, R64 ;  /* 0x00007610ff407816 */ /* 0x000fe20000000040 */
[----:B------:R-:W2:Y:S01]  /*1e2d0*/  @P2 LDG.E.U16 R65, desc[UR24][R48.64] ;  /* 0x0000001830412981 */ /* 0x000ea2000c1e1500 */
[----:B------:R-:W-:-:S03]  /*1e2e0*/  PRMT R63, RZ, 0x7610, R63 ;  /* 0x00007610ff3f7816 */ /* 0x000fc6000000003f */
[----:B------:R-:W2:Y:S04]  /*1e2f0*/  @P5 LDG.E.U16 R5, desc[UR24][R24.64] ;  /* 0x0000001818055981 */ /* 0x000ea8000c1e1500 */
[----:B------:R-:W2:Y:S01]  /*1e300*/  @P5 LDG.E.U16 R4, desc[UR24][R26.64] ;  /* 0x000000181a045981 */ /* 0x000ea2000c1e1500 */
[----:B------:R-:W-:-:S03]  /*1e310*/  ISETP.GT.AND P5, PT, R50, 0x36, PT ;  /* 0x000000363200780c */ /* 0x000fc60003fa4270 */
[----:B------:R-:W2:Y:S01]  /*1e320*/  @P4 LDG.E.U16 R64, desc[UR24][R58.64] ;  /* 0x000000183a404981 */ /* 0x000ea2000c1e1500 */
[----:B------:R-:W-:Y:S02]  /*1e330*/  ISETP.GT.AND P3, PT, R50, 0x37, PT ;  /* 0x000000373200780c */ /* 0x000fe40003f64270 */
[----:B------:R-:W-:Y:S01]  /*1e340*/  PRMT R62, RZ, 0x7610, R62 ;  /* 0x00007610ff3e7816 */ /* 0x000fe2000000003e */
[----:B------:R-:W2:Y:S01]  /*1e350*/  @P4 LDG.E.U16 R63, desc[UR24][R60.64] ;  /* 0x000000183c3f4981 */ /* 0x000ea2000c1e1500 */
[----:B------:R-:W-:Y:S02]  /*1e360*/  PRMT R53, RZ, 0x7610, R53 ;  /* 0x00007610ff357816 */ /* 0x000fe40000000035 */
[----:B------:R-:W-:-:S03]  /*1e370*/  PRMT R52, RZ, 0x7610, R52 ;  /* 0x00007610ff347816 */ /* 0x000fc60000000034 */
[----:B------:R-:W2:Y:S01]  /*1e380*/  @P5 LDG.E.U16 R62, desc[UR24][R70.64] ;  /* 0x00000018463e5981 */ /* 0x000ea2000c1e1500 */
[----:B------:R-:W-:Y:S02]  /*1e390*/  ISETP.GT.AND P6, PT, R50, 0x3b, PT ;  /* 0x0000003b3200780c */ /* 0x000fe40003fc4270 */
[----:B------:R-:W-:Y:S01]  /*1e3a0*/  PRMT R51, RZ, 0x7610, R51 ;  /* 0x00007610ff337816 */ /* 0x000fe20000000033 */
[----:B------:R-:W2:Y:S04]  /*1e3b0*/  @P5 LDG.E.U16 R53, desc[UR24][R72.64] ;  /* 0x0000001848355981 */ /* 0x000ea8000c1e1500 */
[----:B------:R-:W2:Y:S04]  /*1e3c0*/  @P3 LDG.E.U16 R52, desc[UR24][R82.64] ;  /* 0x0000001852343981 */ /* 0x000ea8000c1e1500 */
[----:B------:R-:W2:Y:S01]  /*1e3d0*/  @P3 LDG.E.U16 R51, desc[UR24][R84.64] ;  /* 0x0000001854333981 */ /* 0x000ea2000c1e1500 */
[----:B---3--:R-:W-:-:S06]  /*1e3e0*/  PRMT R0, RZ, 0x7610, R0 ;  /* 0x00007610ff007816 */ /* 0x008fcc0000000000 */
[----:B------:R-:W3:Y:S04]  /*1e3f0*/  @P6 LDG.E.U16 R0, desc[UR24][R40.64] ;  /* 0x0000001828006981 */ /* 0x000ee8000c1e1500 */
[----:B------:R-:W-:Y:S04]  /*1e400*/  STL [R1+0xa98], R54 ;  /* 0x000a983601007387 */ /* 0x000fe80000100800 */
[----:B------:R-:W-:Y:S04]  /*1e410*/  STL [R1+0xba8], R54 ;  /* 0x000ba83601007387 */ /* 0x000fe80000100800 */
[----:B------:R-:W-:Y:S04]  /*1e420*/  STL [R1+0xa94], R55 ;  /* 0x000a943701007387 */ /* 0x000fe80000100800 */
[----:B------:R-:W-:Y:S04]  /*1e430*/  STL [R1+0xbac], R55 ;  /* 0x000bac3701007387 */ /* 0x000fe80000100800 */
[----:B------:R-:W-:Y:S04]  /*1e440*/  STL [R1+0xaa0], R56 ;  /* 0x000aa03801007387 */ /* 0x000fe80000100800 */
[----:B------:R-:W-:Y:S01]  /*1e450*/  STL [R1+0xbb0], R56 ;  /* 0x000bb03801007387 */ /* 0x000fe20000100800 */
[----:B----4-:R-:W-:-:S06]  /*1e460*/  PRMT R2, RZ, 0x7610, R2 ;  /* 0x00007610ff027816 */ /* 0x010fcc0000000002 */
[----:B------:R-:W4:Y:S04]  /*1e470*/  @P6 LDG.E.U16 R2, desc[UR24][R38.64] ;  /* 0x0000001826026981 */ /* 0x000f28000c1e1500 */
        /* <DEDUP_REMOVED lines=17> */
[----:B--2---:R0:W-:Y:S04]  /*1e590*/  STL [R1+0x444], R89 ;  /* 0x0004445901007387 */ /* 0x0041e80000100800 */
[----:B------:R-:W-:Y:S04]  /*1e5a0*/  STL [R1+0xac8], R16 ;  /* 0x000ac81001007387 */ /* 0x000fe80000100800 */
[----:B------:R-:W-:Y:S04]  /*1e5b0*/  STL [R1+0xbd4], R16 ;  /* 0x000bd41001007387 */ /* 0x000fe80000100800 */
[----:B------:R-:W-:Y:S04]  /*1e5c0*/  STL [R1+0xac4], R17 ;  /* 0x000ac41101007387 */ /* 0x000fe80000100800 */
[----:B------:R-:W-:Y:S04]  /*1e5d0*/  STL [R1+0xbd8], R17 ;  /* 0x000bd81101007387 */ /* 0x000fe80000100800 */
[----:B------:R1:W-:Y:S04]  /*1e5e0*/  STL [R1+0x440], R88 ;  /* 0x0004405801007387 */ /* 0x0003e80000100800 */
[----:B------:R-:W-:Y:S04]  /*1e5f0*/  STL [R1+0xad0], R18 ;  /* 0x000ad01201007387 */ /* 0x000fe80000100800 */
        /* <DEDUP_REMOVED lines=48> */
[----:B------:R0:W-:Y:S04]  /*1e900*/  STL [R1+0x42c], R65 ;  /* 0x00042c4101007387 */ /* 0x0001e80000100800 */
[----:B------:R-:W-:Y:S04]  /*1e910*/  STL.64 [R1+0xb20], R20 ;  /* 0x000b201401007387 */ /* 0x000fe80000100a00 */
[----:B------:R-:W-:Y:S04]  /*1e920*/  STL.64 [R1+0xb28], R82 ;  /* 0x000b285201007387 */ /* 0x000fe80000100a00 */
[----:B------:R1:W-:Y:S04]  /*1e930*/  STL [R1+0x428], R64 ;  /* 0x0004284001007387 */ /* 0x0003e80000100800 */
[----:B------:R-:W-:Y:S04]  /*1e940*/  STL.64 [R1+0xb30], R22 ;  /* 0x000b301601007387 */ /* 0x000fe80000100a00 */
[----:B0-----:R-:W3:Y:S04]  /*1e950*/  LDL.LU R89, [R1+0x9cc] ;  /* 0x0009cc0001597983 */ /* 0x001ee80000300800 */
[----:B-1----:R-:W3:Y:S04]  /*1e960*/  LDL.LU R88, [R1+0x9ec] ;  /* 0x0009ec0001587983 */ /* 0x002ee80000300800 */
[----:B--2---:R-:W2:Y:S04]  /*1e970*/  LDL.LU R87, [R1+0x9d0] ;  /* 0x0009d00001577983 */ /* 0x004ea80000300800 */
[----:B------:R0:W-:Y:S04]  /*1e980*/  STL [R1+0x424], R63 ;  /* 0x0004243f01007387 */ /* 0x0001e80000100800 */
[----:B------:R-:W2:Y:S04]  /*1e990*/  LDL.LU R86, [R1+0x9f0] ;  /* 0x0009f00001567983 */ /* 0x000ea80000300800 */
[----:B------:R-:W2:Y:S04]  /*1e9a0*/  LDL.LU R77, [R1+0x9d4] ;  /* 0x0009d400014d7983 */ /* 0x000ea80000300800 */
[----:B------:R-:W2:Y:S04]  /*1e9b0*/  LDL.LU R76, [R1+0x9f4] ;  /* 0x0009f400014c7983 */ /* 0x000ea80000300800 */
[----:B------:R-:W2:Y:S04]  /*1e9c0*/  LDL.LU R75, [R1+0x9d8] ;  /* 0x0009d800014b7983 */ /* 0x000ea80000300800 */
[----:B------:R-:W2:Y:S04]  /*1e9d0*/  LDL.LU R74, [R1+0x9f8] ;  /* 0x0009f800014a7983 */ /* 0x000ea80000300800 */
[----:B------:R-:W2:Y:S04]  /*1e9e0*/  LDL.LU R65, [R1+0x9dc] ;  /* 0x0009dc0001417983 */ /* 0x000ea80000300800 */
[----:B------:R1:W-:Y:S04]  /*1e9f0*/  STL [R1+0x420], R62 ;  /* 0x0004203e01007387 */ /* 0x0003e80000100800 */
[----:B------:R-:W2:Y:S04]  /*1ea00*/  LDL.LU R64, [R1+0x9fc] ;  /* 0x0009fc0001407983 */ /* 0x000ea80000300800 */
[----:B0-----:R-:W2:Y:S04]  /*1ea10*/  LDL.LU R63, [R1+0x9e0] ;  /* 0x0009e000013f7983 */ /* 0x001ea80000300800 */
[----:B-1----:R-:W2:Y:S04]  /*1ea20*/  LDL.LU R62, [R1+0xa00] ;  /* 0x000a0000013e7983 */ /* 0x002ea80000300800 */
[----:B------:R0:W-:Y:S04]  /*1ea30*/  STL [R1+0x41c], R53 ;  /* 0x00041c3501007387 */ /* 0x0001e80000100800 */
[----:B0-----:R-:W2:Y:S04]  /*1ea40*/  LDL.LU R53, [R1+0x9e4] ;  /* 0x0009e40001357983 */ /* 0x001ea80000300800 */
[----:B------:R0:W-:Y:S04]  /*1ea50*/  STL [R1+0x418], R52 ;  /* 0x0004183401007387 */ /* 0x0001e80000100800 */
[----:B0-----:R-:W2:Y:S04]  /*1ea60*/  LDL.LU R52, [R1+0xa04] ;  /* 0x000a040001347983 */ /* 0x001ea80000300800 */
[----:B------:R0:W-:Y:S04]  /*1ea70*/  STL [R1+0x414], R51 ;  /* 0x0004143301007387 */ /* 0x0001e80000100800 */
[----:B0-----:R-:W2:Y:S04]  /*1ea80*/  LDL.LU R51, [R1+0xa08] ;  /* 0x000a080001337983 */ /* 0x001ea80000300800 */
[----:B------:R-:W-:Y:S04]  /*1ea90*/  STL.64 [R1+0xb38], R84 ;  /* 0x000b385401007387 */ /* 0x000fe80000100a00 */
[----:B------:R-:W-:Y:S04]  /*1eaa0*/  STL.64 [R1+0xb48], R28 ;  /* 0x000b481c01007387 */ /* 0x000fe80000100a00 */
[----:B------:R-:W-:Y:S04]  /*1eab0*/  STL.64 [R1+0xb50], R30 ;  /* 0x000b501e01007387 */ /* 0x000fe80000100a00 */
[----:B------:R-:W-:Y:S04]  /*1eac0*/  STL [R1+0xc3c], R38 ;  /* 0x000c3c2601007387 */ /* 0x000fe80000100800 */
[----:B------:R-:W-:Y:S04]  /*1ead0*/  STL [R1+0xc38], R39 ;  /* 0x000c382701007387 */ /* 0x000fe80000100800 */
[----:B----4-:R0:W-:Y:S02]  /*1eae0*/  STL [R1+0x3d0], R2 ;  /* 0x0003d00201007387 */ /* 0x0101e40000100800 */
[----:B0-----:R-:W0:Y:S01]  /*1eaf0*/  S2R R2, SR_TID.X ;  /* 0x0000000000027919 */ /* 0x001e220000002100 */
[----:B------:R-:W-:-:S02]  /*1eb00*/  ISETP.GT.AND P2, PT, R50, 0x39, PT ;  /* 0x000000393200780c */ /* 0x000fc40003f44270 */
[C---:B------:R-:W-:Y:S02]  /*1eb10*/  ISETP.GT.AND P4, PT, R50.reuse, 0x3a, PT ;  /* 0x0000003a3200780c */ /* 0x040fe40003f84270 */
[----:B------:R-:W-:Y:S02]  /*1eb20*/  PRMT R9, RZ, 0x7610, R9 ;  /* 0x00007610ff097816 */ /* 0x000fe40000000009 */
[----:B------:R-:W-:Y:S02]  /*1eb30*/  PRMT R8, RZ, 0x7610, R8 ;  /* 0x00007610ff087816 */ /* 0x000fe40000000008 */
[----:B------:R-:W-:Y:S02]  /*1eb40*/  PRMT R3, RZ, 0x7610, R3 ;  /* 0x00007610ff037816 */ /* 0x000fe40000000003 */
[----:B------:R-:W-:Y:S01]  /*1eb50*/  PRMT R92, RZ, 0x7610, R92 ;  /* 0x00007610ff5c7816 */ /* 0x000fe2000000005c */
[----:B---3--:R1:W-:Y:S01]  /*1eb60*/  STL [R1+0x3d8], R0 ;  /* 0x0003d80001007387 */ /* 0x0083e20000100800 */
[----:B------:R-:W-:-:S02]  /*1eb70*/  ISETP.GT.AND P5, PT, R50, 0x3c, PT ;  /* 0x0000003c3200780c */ /* 0x000fc40003fa4270 */
[C---:B------:R-:W-:Y:S01]  /*1eb80*/  ISETP.GT.AND P3, PT, R50.reuse, 0x3d, PT ;  /* 0x0000003d3200780c */ /* 0x040fe20003f64270 */
[----:B------:R-:W3:Y:S04]  /*1eb90*/  @P2 LDG.E.U16 R9, desc[UR24][R20.64] ;  /* 0x0000001814092981 */ /* 0x000ee8000c1e1500 */
[----:B------:R-:W4:Y:S01]  /*1eba0*/  @P2 LDG.E.U16 R8, desc[UR24][R22.64] ;  /* 0x0000001816082981 */ /* 0x000f22000c1e1500 */
[----:B------:R-:W-:-:S03]  /*1ebb0*/  ISETP.GT.AND P2, PT, R50, 0x3e, PT ;  /* 0x0000003e3200780c */ /* 0x000fc60003f44270 */
[----:B-1----:R-:W2:Y:S04]  /*1ebc0*/  LDL.LU R0, [R1+0xd14] ;  /* 0x000d140001007983 */ /* 0x002ea80000300800 */
[----:B------:R-:W-:Y:S01]  /*1ebd0*/  STL [R1+0xc44], R40 ;  /* 0x000c442801007387 */ /* 0x000fe20000100800 */
[----:B0-----:R-:W-:-:S03]  /*1ebe0*/  LOP3.LUT R2, R2, 0x3f, RZ, 0xc0, !PT ;  /* 0x0000003f02027812 */ /* 0x001fc600078ec0ff */
[----:B------:R-:W2:Y:S01]  /*1ebf0*/  @P4 LDG.E.U16 R3, desc[UR24][R28.64] ;  /* 0x000000181c034981 */ /* 0x000ea2000c1e1500 */
[----:B------:R-:W-:-:S03]  /*1ec00*/  ISETP.GE.AND P6, PT, R2, R50, PT ;  /* 0x000000320200720c */ /* 0x000fc60003fc6270 */
[----:B------:R-:W2:Y:S01]  /*1ec10*/  @P4 LDG.E.U16 R92, desc[UR24][R30.64] ;  /* 0x000000181e5c4981 */ /* 0x000ea2000c1e1500 */
[----:B------:R-:W-:-:S03]  /*1ec20*/  ISETP.GT.AND P4, PT, R50, 0x3f, PT ;  /* 0x0000003f3200780c */ /* 0x000fc60003f84270 */
[----:B------:R0:W-:Y:S04]  /*1ec30*/  STL [R1+0xc40], R41 ;  /* 0x000c402901007387 */ /* 0x0001e80000100800 */
[----:B------:R-:W2:Y:S04]  /*1ec40*/  LDL.LU R2, [R1+0xd10] ;  /* 0x000d100001027983 */ /* 0x000ea80000300800 */
[----:B------:R-:W2:Y:S02]  /*1ec50*/  LDL.LU R50, [R1+0x9e8] ;  /* 0x0009e80001327983 */ /* 0x000ea40000300800 */
[----:B--2---:R-:W-:-:S04]  /*1ec60*/  LOP3.LUT R51, R51, R50, RZ, 0x3c, !PT ;  /* 0x0000003233337212 */ /* 0x004fc800078e3cff */
[C---:B------:R-:W-:Y:S02]  /*1ec70*/  LOP3.LUT R50, R51.reuse, R50, RZ, 0x3c, !PT ;  /* 0x0000003233327212 */ /* 0x040fe400078e3cff */
[----:B------:R-:W-:Y:S02]  /*1ec80*/  PRMT R2, RZ, 0x7610, R2 ;  /* 0x00007610ff027816 */ /* 0x000fe40000000002 */
[----:B------:R-:W-:-:S05]  /*1ec90*/  LOP3.LUT R51, R51, R50, RZ, 0x3c, !PT ;  /* 0x0000003233337212 */ /* 0x000fca00078e3cff */
[----:B------:R-:W2:Y:S01]  /*1eca0*/  @P5 LDG.E.U16 R2, desc[UR24][R50.64] ;  /* 0x0000001832025981 */ /* 0x000ea2000c1e1500 */
[----:B0-----:R-:W-:Y:S02]  /*1ecb0*/  PRMT R41, RZ, 0x7610, R41 ;  /* 0x00007610ff297816 */ /* 0x001fe40000000029 */
[----:B------:R-:W-:-:S04]  /*1ecc0*/  PRMT R40, RZ, 0x7610, R40 ;  /* 0x00007610ff287816 */ /* 0x000fc80000000028 */
[----:B------:R-:W3:Y:S04]  /*1ecd0*/  @P5 LDG.E.U16 R41, desc[UR24][R52.64] ;  /* 0x0000001834295981 */ /* 0x000ee8000c1e1500 */
[----:B------:R-:W3:Y:S04]  /*1ece0*/  @P3 LDG.E.U16 R40, desc[UR24][R62.64] ;  /* 0x000000183e283981 */ /* 0x000ee8000c1e1500 */
[----:B--2---:R0:W-:Y:S04]  /*1ecf0*/  STL [R1+0x410], R2 ;  /* 0x0004100201007387 */ /* 0x0041e80000100800 */
[----:B0-----:R-:W2:Y:S04]  /*1ed00*/  LDL.LU R2, [R1+0xd0c] ;  /* 0x000d0c0001027983 */ /* 0x001ea80000300800 */
[----:B------:R0:W-:Y:S02]  /*1ed10*/  STL [R1+0xc4c], R50 ;  /* 0x000c4c3201007387 */ /* 0x0001e40000100800 */
[----:B0-----:R-:W-:-:S06]  /*1ed20*/  PRMT R50, RZ, 0x7610, R50 ;  /* 0x00007610ff327816 */ /* 0x001fcc0000000032 */
[----:B------:R-:W2:Y:S04]  /*1ed30*/  @P2 LDG.E.U16 R50, desc[UR24][R74.64] ;  /* 0x000000184a322981 */ /* 0x000ea8000c1e1500 */
[----:B------:R0:W-:Y:S01]  /*1ed40*/  STL [R1+0xc48], R51 ;  /* 0x000c483301007387 */ /* 0x0001e20000100800 */
[----:B------:R-:W-:-:S03]  /*1ed50*/  PRMT R38, RZ, 0x7610, R38 ;  /* 0x00007610ff267816 */ /* 0x000fc60000000026 */
[----:B---3--:R1:W-:Y:S01]  /*1ed60*/  STL [R1+0x40c], R41 ;  /* 0x00040c2901007387 */ /* 0x0083e20000100800 */
[----:B------:R-:W-:-:S03]  /*1ed70*/  PRMT R0, RZ, 0x7610, R0 ;  /* 0x00007610ff007816 */ /* 0x000fc60000000000 */
[----:B------:R-:W3:Y:S01]  /*1ed80*/  @P4 LDG.E.U16 R38, desc[UR24][R86.64] ;  /* 0x0000001856264981 */ /* 0x000ee2000c1e1500 */
[----:B0-----:R-:W-:-:S03]  /*1ed90*/  PRMT R51, RZ, 0x7610, R51 ;  /* 0x00007610ff337816 */ /* 0x001fc60000000033 */
[----:B------:R-:W3:Y:S04]  /*1eda0*/  @P4 LDG.E.U16 R0, desc[UR24][R88.64] ;  /* 0x0000001858004981 */ /* 0x000ee8000c1e1500 */
[----:B-1----:R-:W3:Y:S04]  /*1edb0*/  LDL R41, [R1+0x74c] ;  /* 0x00074c0001297983 */ /* 0x002ee80000100800 */
[----:B------:R-:W3:Y:S04]  /*1edc0*/  @P2 LDG.E.U16 R51, desc[UR24][R76.64] ;  /* 0x000000184c332981 */ /* 0x000ee8000c1e1500 */
[----:B------:R0:W-:Y:S04]  /*1edd0*/  STL [R1+0xc54], R52 ;  /* 0x000c543401007387 */ /* 0x0001e80000100800 */
[----:B0-----:R-:W4:Y:S04]  /*1ede0*/  LDL R52, [R1+0x748] ;  /* 0x0007480001347983 */ /* 0x001f280000100800 */
[----:B------:R-:W-:Y:S04]  /*1edf0*/  STL [R1+0xc50], R53 ;  /* 0x000c503501007387 */ /* 0x000fe80000100800 */
[----:B------:R0:W-:Y:S04]  /*1ee00*/  STL [R1+0xcb8], R40 ;  /* 0x000cb82801007387 */ /* 0x0001e80000100800 */
[----:B------:R-:W-:Y:S04]  /*1ee10*/  STL [R1+0xc5c], R62 ;  /* 0x000c5c3e01007387 */ /* 0x000fe80000100800 */
[----:B------:R-:W-:Y:S04]  /*1ee20*/  STL [R1+0xc58], R63 ;  /* 0x000c583f01007387 */ /* 0x000fe80000100800 */
[----:B------:R-:W-:Y:S04]  /*1ee30*/  STL [R1+0xc64], R64 ;  /* 0x000c644001007387 */ /* 0x000fe80000100800 */
[----:B------:R-:W-:Y:S04]  /*1ee40*/  STL [R1+0xc60], R65 ;  /* 0x000c604101007387 */ /* 0x000fe80000100800 */
[----:B--2---:R1:W-:Y:S04]  /*1ee50*/  STL [R1+0x3f4], R50 ;  /* 0x0003f43201007387 */ /* 0x0043e80000100800 */
[----:B0-----:R-:W2:Y:S04]  /*1ee60*/  LDL R40, [R1+0x764] ;  /* 0x0007640001287983 */ /* 0x001ea80000100800 */
[----:B-1----:R-:W2:Y:S01]  /*1ee70*/  LDL R50, [R1+0x760] ;  /* 0x0007600001327983 */ /* 0x002ea20000100800 */
[----:B------:R-:W-:-:S06]  /*1ee80*/  PRMT R39, RZ, 0x7610, R39 ;  /* 0x00007610ff277816 */ /* 0x000fcc0000000027 */
[----:B------:R-:W2:Y:S01]  /*1ee90*/  @P3 LDG.E.U16 R39, desc[UR24][R64.64] ;  /* 0x0000001840273981 */ /* 0x000ea2000c1e1500 */
[----:B------:R-:W-:Y:S01]  /*1eea0*/  BAR.SYNC.DEFER_BLOCKING 0x0 ;  /* 0x0000000000007b1d */ /* 0x000fe20000010000 */
[----:B------:R-:W-:-:S05]  /*1eeb0*/  PRMT R73, RZ, 0x7610, R73 ;  /* 0x00007610ff497816 */ /* 0x000fca0000000049 */
[----:B------:R-:W-:Y:S04]  /*1eec0*/  STL [R1+0xc6c], R74 ;  /* 0x000c6c4a01007387 */ /* 0x000fe80000100800 */
[----:B------:R-:W-:Y:S04]  /*1eed0*/  STL [R1+0xc68], R75 ;  /* 0x000c684b01007387 */ /* 0x000fe80000100800 */
[----:B------:R-:W2:Y:S04]  /*1eee0*/  LDL R53, [R1+0x778] ;  /* 0x0007780001357983 */ /* 0x000ea80000100800 */
[----:B---3--:R0:W-:Y:S01]  /*1eef0*/  STL [R1+0x3f0], R51 ;  /* 0x0003f03301007387 */ /* 0x0081e20000100800 */
[----:B------:R-:W-:-:S02]  /*1ef00*/  @!P6 IMAD.MOV.U32 R62, RZ, RZ, R41 ;  /* 0x000000ffff3ee224 */ /* 0x000fc400078e0029 */
[----:B----4-:R-:W-:Y:S01]  /*1ef10*/  @!P6 IMAD.MOV.U32 R63, RZ, RZ, R52 ;  /* 0x000000ffff3fe224 */ /* 0x010fe200078e0034 */
[----:B------:R-:W-:-:S04]  /*1ef20*/  PRMT R72, RZ, 0x7610, R72 ;  /* 0x00007610ff487816 */ /* 0x000fc80000000048 */
[----:B------:R2:W3:Y:S04]  /*1ef30*/  @!P6 LDG.E.U16 R73, desc[UR24][R62.64] ;  /* 0x000000183e49e981 */ /* 0x0004e8000c1e1500 */
[----:B0-----:R-:W4:Y:S04]  /*1ef40*/  LDL R51, [R1+0x77c] ;  /* 0x00077c0001337983 */ /* 0x001f280000100800 */
[----:B------:R-:W-:Y:S04]  /*1ef50*/  STL [R1+0xc74], R76 ;  /* 0x000c744c01007387 */ /* 0x000fe80000100800 */
[----:B------:R-:W-:Y:S04]  /*1ef60*/  STL [R1+0xc70], R77 ;  /* 0x000c704d01007387 */ /* 0x000fe80000100800 */
[----:B------:R0:W-:Y:S04]  /*1ef70*/  STL [R1+0xc80], R38 ;  /* 0x000c802601007387 */ /* 0x0001e80000100800 */
[----:B------:R-:W-:Y:S04]  /*1ef80*/  STL [R1+0xc7c], R86 ;  /* 0x000c7c5601007387 */ /* 0x000fe80000100800 */
[----:B------:R-:W-:Y:S04]  /*1ef90*/  STL [R1+0xc78], R87 ;  /* 0x000c785701007387 */ /* 0x000fe80000100800 */
[----:B------:R1:W-:Y:S04]  /*1efa0*/  STL [R1+0xc8c], R0 ;  /* 0x000c8c0001007387 */ /* 0x0003e80000100800 */
[----:B------:R-:W-:Y:S04]  /*1efb0*/  STL [R1+0xc88], R88 ;  /* 0x000c885801007387 */ /* 0x000fe80000100800 */
[----:B------:R-:W-:Y:S04]  /*1efc0*/  STL [R1+0xc84], R89 ;  /* 0x000c845901007387 */ /* 0x000fe80000100800 */
[----:B------:R-:W3:Y:S04]  /*1efd0*/  LDL R52, [R1+0x788] ;  /* 0x0007880001347983 */ /* 0x000ee80000100800 */
[----:B------:R-:W3:Y:S01]  /*1efe0*/  LDL R41, [R1+0x78c] ;  /* 0x00078c0001297983 */ /* 0x000ee20000100800 */
[----:B--2---:R-:W-:-:S02]  /*1eff0*/  @!P6 IMAD.MOV.U32 R62, RZ, RZ, R40 ;  /* 0x000000ffff3ee224 */ /* 0x004fc400078e0028 */
[----:B------:R-:W-:-:S05]  /*1f000*/  @!P6 IMAD.MOV.U32 R63, RZ, RZ, R50 ;  /* 0x000000ffff3fe224 */ /* 0x000fca00078e0032 */
[----:B------:R-:W2:Y:S01]  /*1f010*/  @!P6 LDG.E.U16 R72, desc[UR24][R62.64] ;  /* 0x000000183e48e981 */ /* 0x000ea2000c1e1500 */
[----:B------:R-:W-:Y:S02]  /*1f020*/  PRMT R71, RZ, 0x7610, R71 ;  /* 0x00007610ff477816 */ /* 0x000fe40000000047 */
[----:B------:R-:W-:Y:S01]  /*1f030*/  PRMT R70, RZ, 0x7610, R70 ;  /* 0x00007610ff467816 */ /* 0x000fe20000000046 */
[----:B------:R-:W-:Y:S02]  /*1f040*/  @!P6 IMAD.MOV.U32 R65, RZ, RZ, R53 ;  /* 0x000000ffff41e224 */ /* 0x000fe400078e0035 */
[----:B----4-:R-:W-:Y:S01]  /*1f050*/  @!P6 IMAD.MOV.U32 R64, RZ, RZ, R51 ;  /* 0x000000ffff40e224 */ /* 0x010fe200078e0033 */
[----:B---3--:R-:W-:Y:S04]  /*1f060*/  STL [R1+0xc90], R73 ;  /* 0x000c904901007387 */ /* 0x008fe80000100800 */
[----:B------:R3:W4:Y:S04]  /*1f070*/  @!P6 LDG.E.U16 R71, desc[UR24][R64.64] ;  /* 0x000000184047e981 */ /* 0x000728000c1e1500 */
[----:B------:R-:W4:Y:S04]  /*1f080*/  LDL R50, [R1+0x798] ;  /* 0x0007980001327983 */ /* 0x000f280000100800 */
[----:B------:R-:W4:Y:S04]  /*1f090*/  LDL R40, [R1+0x79c] ;  /* 0x00079c0001287983 */ /* 0x000f280000100800 */
[----:B------:R-:W4:Y:S01]  /*1f0a0*/  LDL.LU R62, [R1+0x2b0] ;  /* 0x0002b000013e7983 */ /* 0x000f220000300800 */
[----:B---3--:R-:W-:-:S02]  /*1f0b0*/  @!P6 IMAD.MOV.U32 R65, RZ, RZ, R52 ;  /* 0x000000ffff41e224 */ /* 0x008fc400078e0034 */
[----:B------:R-:W-:-:S05]  /*1f0c0*/  @!P6 IMAD.MOV.U32 R64, RZ, RZ, R41 ;  /* 0x000000ffff40e224 */ /* 0x000fca00078e0029 */
[----:B------:R3:W4:Y:S04]  /*1f0d0*/  @!P6 LDG.E.U16 R70, desc[UR24][R64.64] ;  /* 0x000000184046e981 */ /* 0x000728000c1e1500 */
[----:B--2---:R-:W-:Y:S04]  /*1f0e0*/  STL [R1+0xc94], R72 ;  /* 0x000c944801007387 */ /* 0x004fe80000100800 */
[----:B0-----:R-:W2:Y:S04]  /*1f0f0*/  LDL R38, [R1+0x7a8] ;  /* 0x0007a80001267983 */ /* 0x001ea80000100800 */
[----:B-1----:R-:W2:Y:S01]  /*1f100*/  LDL R0, [R1+0x7ac] ;  /* 0x0007ac0001007983 */ /* 0x002ea20000100800 */
[----:B------:R-:W-:-:S03]  /*1f110*/  PRMT R61, RZ, 0x7610, R61 ;  /* 0x00007610ff3d7816 */ /* 0x000fc6000000003d */
[----:B------:R-:W2:Y:S01]  /*1f120*/  LDL.LU R51, [R1+0x2b4] ;  /* 0x0002b40001337983 */ /* 0x000ea20000300800 */
[----:B------:R-:W-:-:S03]  /*1f130*/  PRMT R60, RZ, 0x7610, R60 ;  /* 0x00007610ff3c7816 */ /* 0x000fc6000000003c */
[----:B----4-:R2:W-:Y:S01]  /*1f140*/  STL [R1+0xc98], R71 ;  /* 0x000c984701007387 */ /* 0x0105e20000100800 */
[----:B---3--:R-:W-:-:S03]  /*1f150*/  @!P6 IMAD.MOV.U32 R65, RZ, RZ, R50 ;  /* 0x000000ffff41e224 */ /* 0x008fc600078e0032 */
[----:B------:R-:W3:Y:S01]  /*1f160*/  LDL R52, [R1+0x7b8] ;  /* 0x0007b80001347983 */ /* 0x000ee20000100800 */
[----:B------:R-:W-:-:S03]  /*1f170*/  @!P6 IMAD.MOV.U32 R64, RZ, RZ, R40 ;  /* 0x000000ffff40e224 */ /* 0x000fc600078e0028 */
[----:B------:R-:W4:Y:S04]  /*1f180*/  LDL R41, [R1+0x7bc] ;  /* 0x0007bc0001297983 */ /* 0x000f280000100800 */
[----:B------:R-:W4:Y:S04]  /*1f190*/  @!P6 LDG.E.U16 R61, desc[UR24][R64.64] ;  /* 0x00000018403de981 */ /* 0x000f28000c1e1500 */
[----:B------:R0:W-:Y:S04]  /*1f1a0*/  STL [R1+0xc9c], R70 ;  /* 0x000c9c4601007387 */ /* 0x0001e80000100800 */
[----:B------:R-:W4:Y:S04]  /*1f1b0*/  LDL R50, [R1+0x7c8] ;  /* 0x0007c80001327983 */ /* 0x000f280000100800 */
[----:B------:R-:W4:Y:S01]  /*1f1c0*/  LDL R40, [R1+0x7cc] ;  /* 0x0007cc0001287983 */ /* 0x000f220000100800 */
[----:B------:R-:W-:-:S03]  /*1f1d0*/  PRMT R59, RZ, 0x7610, R59 ;  /* 0x00007610ff3b7816 */ /* 0x000fc6000000003b */
[----:B------:R-:W4:Y:S01]  /*1f1e0*/  LDL.LU R64, [R1+0x2b8] ;  /* 0x0002b80001407983 */ /* 0x000f220000300800 */
[----:B--2---:R-:W-:Y:S02]  /*1f1f0*/  @!P6 IMAD.MOV.U32 R71, RZ, RZ, R38 ;  /* 0x000000ffff47e224 */ /* 0x004fe400078e0026 */
[----:B0-----:R-:W-:-:S05]  /*1f200*/  @!P6 IMAD.MOV.U32 R70, RZ, RZ, R0 ;  /* 0x000000ffff46e224 */ /* 0x001fca00078e0000 */
[----:B------:R3:W2:Y:S01]  /*1f210*/  @!P6 LDG.E.U16 R60, desc[UR24][R70.64] ;  /* 0x00000018463ce981 */ /* 0x0006a2000c1e1500 */
[----:B------:R-:W-:Y:S01]  /*1f220*/  PRMT R58, RZ, 0x7610, R58 ;  /* 0x00007610ff3a7816 */ /* 0x000fe2000000003a */
[----:B---3--:R-:W-:Y:S02]  /*1f230*/  @!P6 IMAD.MOV.U32 R71, RZ, RZ, R52 ;  /* 0x000000ffff47e224 */ /* 0x008fe400078e0034 */
[----:B----4-:R-:W-:Y:S01]  /*1f240*/  @!P6 IMAD.MOV.U32 R70, RZ, RZ, R41 ;  /* 0x000000ffff46e224 */ /* 0x010fe200078e0029 */
[----:B------:R0:W-:Y:S04]  /*1f250*/  STL [R1+0xca0], R61 ;  /* 0x000ca03d01007387 */ /* 0x0001e80000100800 */
[----:B------:R-:W3:Y:S04]  /*1f260*/  LDL R38, [R1+0x7d8] ;  /* 0x0007d80001267983 */ /* 0x000ee80000100800 */
[----:B------:R-:W4:Y:S04]  /*1f270*/  LDL R0, [R1+0x7dc] ;  /* 0x0007dc0001007983 */ /* 0x000f280000100800 */
[----:B------:R-:W3:Y:S04]  /*1f280*/  LDL.LU R53, [R1+0x2bc] ;  /* 0x0002bc0001357983 */ /* 0x000ee80000300800 */
[----:B------:R-:W3:Y:S01]  /*1f290*/  @!P6 LDG.E.U16 R59, desc[UR24][R70.64] ;  /* 0x00000018463be981 */ /* 0x000ee2000c1e1500 */
[----:B0-----:R-:W-:-:S03]  /*1f2a0*/  @!P6 IMAD.MOV.U32 R61, RZ, RZ, R50 ;  /* 0x000000ffff3de224 */ /* 0x001fc600078e0032 */
[----:B--2---:R0:W-:Y:S04]  /*1f2b0*/  STL [R1+0xca4], R60 ;  /* 0x000ca43c01007387 */ /* 0x0041e80000100800 */
[----:B------:R-:W2:Y:S04]  /*1f2c0*/  LDL R52, [R1+0x7e8] ;  /* 0x0007e80001347983 */ /* 0x000ea80000100800 */
[----:B------:R-:W2:Y:S01]  /*1f2d0*/  LDL R41, [R1+0x7ec] ;  /* 0x0007ec0001297983 */ /* 0x000ea20000100800 */
[----:B0-----:R-:W-:-:S03]  /*1f2e0*/  @!P6 IMAD.MOV.U32 R60, RZ, RZ, R40 ;  /* 0x000000ffff3ce224 */ /* 0x001fc600078e0028 */
[----:B------:R-:W2:Y:S04]  /*1f2f0*/  LDL.LU R63, [R1+0x2c0] ;  /* 0x0002c000013f7983 */ /* 0x000ea80000300800 */
[----:B------:R-:W2:Y:S01]  /*1f300*/  @!P6 LDG.E.U16 R58, desc[UR24][R60.64] ;  /* 0x000000183c3ae981 */ /* 0x000ea2000c1e1500 */
[----:B------:R-:W-:-:S03]  /*1f310*/  PRMT R49, RZ, 0x7610, R49 ;  /* 0x00007610ff317816 */ /* 0x000fc60000000031 */
[----:B------:R-:W-:Y:S01]  /*1f320*/  STS.U16 [R2+UR9+0x10400], R51 ;  /* 0x0104003302007988 */ /* 0x000fe20008000409 */
[----:B------:R-:W-:-:S03]  /*1f330*/  PRMT R48, RZ, 0x7610, R48 ;  /* 0x00007610ff307816 */ /* 0x000fc60000000030 */
[----:B---3--:R0:W-:Y:S04]  /*1f340*/  STL [R1+0xca8], R59 ;  /* 0x000ca83b01007387 */ /* 0x0081e80000100800 */
[----:B------:R-:W3:Y:S01]  /*1f350*/  LDL.LU R50, [R1+0x2c4] ;  /* 0x0002c40001327983 */ /* 0x000ee20000300800 */
[----:B0-----:R-:W-:-:S03]  /*1f360*/  @!P6 IMAD.MOV.U32 R59, RZ, RZ, R38 ;  /* 0x000000ffff3be224 */ /* 0x001fc600078e0026 */
[----:B--2---:R4:W-:Y:S04]  /*1f370*/  STL [R1+0xcac], R58 ;  /* 0x000cac3a01007387 */ /* 0x0049e80000100800 */
[----:B------:R-:W2:Y:S04]  /*1f380*/  LDL R40, [R1+0x7f8] ;  /* 0x0007f80001287983 */ /* 0x000ea80000100800 */
[----:B------:R-:W3:Y:S01]  /*1f390*/  LDL R38, [R1+0x7fc] ;  /* 0x0007fc0001267983 */ /* 0x000ee20000100800 */
[----:B----4-:R-:W-:-:S03]  /*1f3a0*/  @!P6 IMAD.MOV.U32 R58, RZ, RZ, R0 ;  /* 0x000000ffff3ae224 */ /* 0x010fc600078e0000 */
[----:B------:R-:W4:Y:S04]  /*1f3b0*/  LDL R51, [R1+0x808] ;  /* 0x0008080001337983 */ /* 0x000f280000100800 */
[----:B------:R-:W4:Y:S04]  /*1f3c0*/  LDL R0, [R1+0x80c] ;  /* 0x00080c0001007983 */ /* 0x000f280000100800 */
[----:B------:R0:W4:Y:S02]  /*1f3d0*/  @!P6 LDG.E.U16 R49, desc[UR24][R58.64] ;  /* 0x000000183a31e981 */ /* 0x000124000c1e1500 */
[----:B0-----:R-:W-:-:S02]  /*1f3e0*/  @!P6 IMAD.MOV.U32 R58, RZ, RZ, R41 ;  /* 0x000000ffff3ae224 */ /* 0x001fc400078e0029 */
[----:B------:R-:W-:-:S05]  /*1f3f0*/  @!P6 IMAD.MOV.U32 R59, RZ, RZ, R52 ;  /* 0x000000ffff3be224 */ /* 0x000fca00078e0034 */
[----:B------:R2:W4:Y:S01]  /*1f400*/  @!P6 LDG.E.U16 R48, desc[UR24][R58.64] ;  /* 0x000000183a30e981 */ /* 0x000522000c1e1500 */
[----:B------:R-:W-:Y:S02]  /*1f410*/  PRMT R47, RZ, 0x7610, R47 ;  /* 0x00007610ff2f7816 */ /* 0x000fe4000000002f */
[----:B------:R-:W-:Y:S01]  /*1f420*/  PRMT R46, RZ, 0x7610, R46 ;  /* 0x00007610ff2e7816 */ /* 0x000fe2000000002e */
[----:B------:R0:W-:Y:S04]  /*1f430*/  STS.U16 [R2+UR9+0x14000], R62 ;  /* 0x0140003e02007988 */ /* 0x0001e80008000409 */
[----:B------:R-:W-:Y:S04]  /*1f440*/  STS.U16 [R2+UR9+0x10800], R53 ;  /* 0x0108003502007988 */ /* 0x000fe80008000409 */
[----:B0-----:R-:W4:Y:S01]  /*1f450*/  LDL.LU R62, [R1+0x2c8] ;  /* 0x0002c800013e7983 */ /* 0x001f220000300800 */
[----:B--2---:R-:W-:-:S02]  /*1f460*/  @!P6 IMAD.MOV.U32 R59, RZ, RZ, R40 ;  /* 0x000000ffff3be224 */ /* 0x004fc400078e0028 */
[----:B---3--:R-:W-:-:S05]  /*1f470*/  @!P6 IMAD.MOV.U32 R58, RZ, RZ, R38 ;  /* 0x000000ffff3ae224 */ /* 0x008fca00078e0026 */
[----:B------:R4:W2:Y:S02]  /*1f480*/  @!P6 LDG.E.U16 R47, desc[UR24][R58.64] ;  /* 0x000000183a2fe981 */ /* 0x0008a4000c1e1500 */
[----:B----4-:R-:W-:Y:S02]  /*1f490*/  @!P6 IMAD.MOV.U32 R58, RZ, RZ, R0 ;  /* 0x000000ffff3ae224 */ /* 0x010fe400078e0000 */
[----:B------:R-:W-:Y:S01]  /*1f4a0*/  @!P6 IMAD.MOV.U32 R59, RZ, RZ, R51 ;  /* 0x000000ffff3be224 */ /* 0x000fe200078e0033 */
[----:B------:R0:W-:Y:S04]  /*1f4b0*/  STL [R1+0xcb0], R49 ;  /* 0x000cb03101007387 */ /* 0x0001e80000100800 */
[----:B------:R-:W3:Y:S04]  /*1f4c0*/  LDL R41, [R1+0x81c] ;  /* 0x00081c0001297983 */ /* 0x000ee80000100800 */
[----:B------:R3:W2:Y:S04]  /*1f4d0*/  @!P6 LDG.E.U16 R46, desc[UR24][R58.64] ;  /* 0x000000183a2ee981 */ /* 0x0006a8000c1e1500 */
[----:B0-----:R-:W4:Y:S04]  /*1f4e0*/  LDL R49, [R1+0x818] ;  /* 0x0008180001317983 */ /* 0x001f280000100800 */
[----:B------:R-:W4:Y:S04]  /*1f4f0*/  LDL.LU R52, [R1+0x2cc] ;  /* 0x0002cc0001347983 */ /* 0x000f280000300800 */
[----:B------:R-:W-:Y:S04]  /*1f500*/  STL [R1+0xcb4], R48 ;  /* 0x000cb43001007387 */ /* 0x000fe80000100800 */
[----:B------:R-:W4:Y:S04]  /*1f510*/  LDL.LU R53, [R1+0x2d0] ;  /* 0x0002d00001357983 */ /* 0x000f280000300800 */
[----:B------:R-:W4:Y:S04]  /*1f520*/  LDL R40, [R1+0x828] ;  /* 0x0008280001287983 */ /* 0x000f280000100800 */
[----:B------:R-:W4:Y:S04]  /*1f530*/  LDL R38, [R1+0x82c] ;  /* 0x00082c0001267983 */ /* 0x000f280000100800 */
[----:B------:R0:W-:Y:S01]  /*1f540*/  STS.U16 [R2+UR9+0x14800], R63 ;  /* 0x0148003f02007988 */ /* 0x0001e20008000409 */
[----:B------:R-:W-:-:S03]  /*1f550*/  PRMT R37, RZ, 0x7610, R37 ;  /* 0x00007610ff257816 */ /* 0x000fc60000000025 */
[----:B0-----:R-:W4:Y:S04]  /*1f560*/  LDL.LU R63, [R1+0x2d4] ;  /* 0x0002d400013f7983 */ /* 0x001f280000300800 */
[----:B------:R-:W4:Y:S04]  /*1f570*/  LDL R48, [R1+0x838] ;  /* 0x0008380001307983 */ /* 0x000f280000100800 */
[----:B------:R-:W4:Y:S04]  /*1f580*/  LDL R0, [R1+0x83c] ;  /* 0x00083c0001007983 */ /* 0x000f280000100800 */
[----:B------:R-:W4:Y:S04]  /*1f590*/  LDL.LU R51, [R1+0x2d8] ;  /* 0x0002d80001337983 */ /* 0x000f280000300800 */
[----:B------:R-:W-:Y:S01]  /*1f5a0*/  STS.U16 [R2+UR9+0x10c00], R50 ;  /* 0x010c003202007988 */ /* 0x000fe20008000409 */
[----:B---3--:R-:W-:-:S03]  /*1f5b0*/  @!P6 IMAD.MOV.U32 R58, RZ, RZ, R41 ;  /* 0x000000ffff3ae224 */ /* 0x008fc600078e0029 */
[----:B--2---:R0:W-:Y:S01]  /*1f5c0*/  STL.64 [R1+0xcc0], R46 ;  /* 0x000cc02e01007387 */ /* 0x0041e20000100a00 */
[----:B----4-:R-:W-:-:S03]  /*1f5d0*/  @!P6 IMAD.MOV.U32 R59, RZ, RZ, R49 ;  /* 0x000000ffff3be224 */ /* 0x010fc600078e0031 */
[----:B------:R-:W2:Y:S04]  /*1f5e0*/  LDL R41, [R1+0x84c] ;  /* 0x00084c0001297983 */ /* 0x000ea80000100800 */
[----:B------:R1:W3:Y:S04]  /*1f5f0*/  @!P6 LDG.E.U16 R37, desc[UR24][R58.64] ;  /* 0x000000183a25e981 */ /* 0x0002e8000c1e1500 */
[----:B0-----:R-:W4:Y:S04]  /*1f600*/  LDL R46, [R1+0x848] ;  /* 0x00084800012e7983 */ /* 0x001f280000100800 */
[----:B------:R-:W3:Y:S01]  /*1f610*/  LDL.LU R50, [R1+0x2dc] ;  /* 0x0002dc0001327983 */ /* 0x000ee20000300800 */
[----:B-1----:R-:W-:-:S03]  /*1f620*/  @!P6 IMAD.MOV.U32 R59, RZ, RZ, R40 ;  /* 0x000000ffff3be224 */ /* 0x002fc600078e0028 */
[----:B------:R-:W3:Y:S01]  /*1f630*/  LDL R40, [R1+0x858] ;  /* 0x0008580001287983 */ /* 0x000ee20000100800 */
[----:B------:R-:W-:-:S03]  /*1f640*/  @!P6 IMAD.MOV.U32 R58, RZ, RZ, R38 ;  /* 0x000000ffff3ae224 */ /* 0x000fc600078e0026 */
[----:B------:R-:W3:Y:S04]  /*1f650*/  LDL R38, [R1+0x85c] ;  /* 0x00085c0001267983 */ /* 0x000ee80000100800 */
[----:B------:R0:W-:Y:S04]  /*1f660*/  STS.U16 [R2+UR9+0x14c00], R62 ;  /* 0x014c003e02007988 */ /* 0x0001e80008000409 */
[----:B0-----:R-:W3:Y:S04]  /*1f670*/  LDL.LU R62, [R1+0x2e0] ;  /* 0x0002e000013e7983 */ /* 0x001ee80000300800 */
[----:B------:R-:W3:Y:S01]  /*1f680*/  LDL R47, [R1+0x868] ;  /* 0x00086800012f7983 */ /* 0x000ee20000100800 */
[----:B------:R-:W-:Y:S01]  /*1f690*/  PRMT R35, RZ, 0x7610, R35 ;  /* 0x00007610ff237816 */ /* 0x000fe20000000023 */
[----:B------:R-:W-:-:S02]  /*1f6a0*/  @!P6 IMAD.MOV.U32 R49, RZ, RZ, R48 ;  /* 0x000000ffff31e224 */ /* 0x000fc400078e0030 */
[----:B------:R-:W-:Y:S02]  /*1f6b0*/  @!P6 IMAD.MOV.U32 R48, RZ, RZ, R0 ;  /* 0x000000ffff30e224 */ /* 0x000fe400078e0000 */
[----:B------:R-:W3:Y:S01]  /*1f6c0*/  LDL R0, [R1+0x86c] ;  /* 0x00086c0001007983 */ /* 0x000ee20000100800 */
[----:B------:R-:W-:-:S03]  /*1f6d0*/  PRMT R34, RZ, 0x7610, R34 ;  /* 0x00007610ff227816 */ /* 0x000fc60000000022 */
[----:B------:R0:W-:Y:S04]  /*1f6e0*/  STS.U16 [R2+UR9+0x11000], R52 ;  /* 0x0110003402007988 */ /* 0x0001e80008000409 */
[----:B------:R2:W3:Y:S04]  /*1f6f0*/  @!P6 LDG.E.U16 R35, desc[UR24][R48.64] ;  /* 0x000000183023e981 */ /* 0x0004e8000c1e1500 */
[----:B0-----:R-:W3:Y:S04]  /*1f700*/  LDL.LU R52, [R1+0x2e4] ;  /* 0x0002e40001347983 */ /* 0x001ee80000300800 */
[----:B------:R0:W-:Y:S01]  /*1f710*/  STS.U16 [R2+UR9+0x15000], R53 ;  /* 0x0150003502007988 */ /* 0x0001e20008000409 */
[----:B--2---:R-:W-:-:S03]  /*1f720*/  @!P6 IMAD.MOV.U32 R48, RZ, RZ, R41 ;  /* 0x000000ffff30e224 */ /* 0x004fc600078e0029 */
[----:B------:R-:W2:Y:S01]  /*1f730*/  LDL R41, [R1+0x87c] ;  /* 0x00087c0001297983 */ /* 0x000ea20000100800 */
[----:B----4-:R-:W-:-:S03]  /*1f740*/  @!P6 IMAD.MOV.U32 R49, RZ, RZ, R46 ;  /* 0x000000ffff31e224 */ /* 0x010fc600078e002e */
[----:B------:R-:W4:Y:S04]  /*1f750*/  LDL R46, [R1+0x878] ;  /* 0x00087800012e7983 */ /* 0x000f280000100800 */
[----:B------:R3:W4:Y:S04]  /*1f760*/  @!P6 LDG.E.U16 R34, desc[UR24][R48.64] ;  /* 0x000000183022e981 */ /* 0x000728000c1e1500 */
[----:B0-----:R-:W4:Y:S01]  /*1f770*/  LDL.LU R53, [R1+0x2e8] ;  /* 0x0002e80001357983 */ /* 0x001f220000300800 */
[----:B---3--:R-:W-:Y:S02]  /*1f780*/  @!P6 IMAD.MOV.U32 R48, RZ, RZ, R38 ;  /* 0x000000ffff30e224 */ /* 0x008fe400078e0026 */
[----:B------:R-:W-:Y:S01]  /*1f790*/  @!P6 IMAD.MOV.U32 R49, RZ, RZ, R40 ;  /* 0x000000ffff31e224 */ /* 0x000fe200078e0028 */
[----:B------:R-:W3:Y:S04]  /*1f7a0*/  LDL R38, [R1+0x88c] ;  /* 0x00088c0001267983 */ /* 0x000ee80000100800 */
[----:B------:R-:W3:Y:S01]  /*1f7b0*/  LDL R40, [R1+0x888] ;  /* 0x0008880001287983 */ /* 0x000ee20000100800 */
[----:B------:R-:W-:-:S03]  /*1f7c0*/  PRMT R27, RZ, 0x7610, R27 ;  /* 0x00007610ff1b7816 */ /* 0x000fc6000000001b */
[----:B------:R0:W-:Y:S04]  /*1f7d0*/  STS.U16 [R2+UR9+0x15400], R51 ;  /* 0x0154003302007988 */ /* 0x0001e80008000409 */
[----:B------:R1:W3:Y:S04]  /*1f7e0*/  @!P6 LDG.E.U16 R27, desc[UR24][R48.64] ;  /* 0x00000018301be981 */ /* 0x0002e8000c1e1500 */
[----:B0-----:R-:W3:Y:S01]  /*1f7f0*/  LDL.LU R51, [R1+0x2ec] ;  /* 0x0002ec0001337983 */ /* 0x001ee20000300800 */
[----:B-1----:R-:W-:-:S03]  /*1f800*/  @!P6 IMAD.MOV.U32 R49, RZ, RZ, R47 ;  /* 0x000000ffff31e224 */ /* 0x002fc600078e002f */
[----:B------:R-:W3:Y:S01]  /*1f810*/  LDL R47, [R1+0x898] ;  /* 0x00089800012f7983 */ /* 0x000ee20000100800 */
[----:B------:R-:W-:Y:S01]  /*1f820*/  PRMT R26, RZ, 0x7610, R26 ;  /* 0x00007610ff1a7816 */ /* 0x000fe2000000001a */
[----:B------:R-:W-:Y:S02]  /*1f830*/  @!P6 IMAD.MOV.U32 R48, RZ, RZ, R0 ;  /* 0x000000ffff30e224 */ /* 0x000fe400078e0000 */
[----:B------:R-:W3:Y:S01]  /*1f840*/  LDL R0, [R1+0x89c] ;  /* 0x00089c0001007983 */ /* 0x000ee20000100800 */
[----:B------:R-:W-:-:S03]  /*1f850*/  PRMT R25, RZ, 0x7610, R25 ;  /* 0x00007610ff197816 */ /* 0x000fc60000000019 */
[----:B------:R2:W3:Y:S04]  /*1f860*/  @!P6 LDG.E.U16 R26, desc[UR24][R48.64] ;  /* 0x00000018301ae981 */ /* 0x0004e8000c1e1500 */
[----:B------:R0:W-:Y:S04]  /*1f870*/  STS.U16 [R2+UR9+0x11800], R50 ;  /* 0x0118003202007988 */ /* 0x0001e80008000409 */
[----:B0-----:R-:W3:Y:S01]  /*1f880*/  LDL.LU R50, [R1+0x2f0] ;  /* 0x0002f00001327983 */ /* 0x001ee20000300800 */
[----:B--2---:R-:W-:-:S03]  /*1f890*/  @!P6 IMAD.MOV.U32 R48, RZ, RZ, R41 ;  /* 0x000000ffff30e224 */ /* 0x004fc600078e0029 */
[----:B------:R-:W2:Y:S01]  /*1f8a0*/  LDL R41, [R1+0x8ac] ;  /* 0x0008ac0001297983 */ /* 0x000ea20000100800 */
[----:B----4-:R-:W-:-:S03]  /*1f8b0*/  @!P6 IMAD.MOV.U32 R49, RZ, RZ, R46 ;  /* 0x000000ffff31e224 */ /* 0x010fc600078e002e */
[----:B------:R-:W4:Y:S04]  /*1f8c0*/  LDL R46, [R1+0x8a8] ;  /* 0x0008a800012e7983 */ /* 0x000f280000100800 */
[----:B------:R3:W4:Y:S02]  /*1f8d0*/  @!P6 LDG.E.U16 R25, desc[UR24][R48.64] ;  /* 0x000000183019e981 */ /* 0x000724000c1e1500 */
[----:B---3--:R-:W-:Y:S02]  /*1f8e0*/  @!P6 IMAD.MOV.U32 R48, RZ, RZ, R38 ;  /* 0x000000ffff30e224 */ /* 0x008fe400078e0026 */
[----:B------:R-:W3:Y:S01]  /*1f8f0*/  LDL R38, [R1+0x8bc] ;  /* 0x0008bc0001267983 */ /* 0x000ee20000100800 */
[----:B------:R-:W-:-:S03]  /*1f900*/  @!P6 IMAD.MOV.U32 R49, RZ, RZ, R40 ;  /* 0x000000ffff31e224 */ /* 0x000fc600078e0028 */
[----:B------:R-:W3:Y:S01]  /*1f910*/  LDL R40, [R1+0x8b8] ;  /* 0x0008b80001287983 */ /* 0x000ee20000100800 */
[----:B------:R-:W-:Y:S02]  /*1f920*/  PRMT R36, RZ, 0x7610, R36 ;  /* 0x00007610ff247816 */ /* 0x000fe40000000024 */
[----:B------:R-:W-:Y:S01]  /*1f930*/  PRMT R24, RZ, 0x7610, R24 ;  /* 0x00007610ff187816 */ /* 0x000fe20000000018 */
[----:B------:R0:W-:Y:S04]  /*1f940*/  STS.U16 [R2+UR9+0x14400], R64 ;  /* 0x0144004002007988 */ /* 0x0001e80008000409 */
[----:B------:R1:W-:Y:S04]  /*1f950*/  STS.U16 [R2+UR9+0x11c00], R52 ;  /* 0x011c003402007988 */ /* 0x0003e80008000409 */
[----:B------:R1:W3:Y:S04]  /*1f960*/  @!P6 LDG.E.U16 R36, desc[UR24][R58.64] ;  /* 0x000000183a24e981 */ /* 0x0002e8000c1e1500 */
[----:B0-----:R-:W3:Y:S04]  /*1f970*/  LDL.LU R64, [R1+0x304] ;  /* 0x0003040001407983 */ /* 0x001ee80000300800 */
[----:B------:R-:W3:Y:S01]  /*1f980*/  @!P6 LDG.E.U16 R24, desc[UR24][R48.64] ;  /* 0x000000183018e981 */ /* 0x000ee2000c1e1500 */
[----:B-1----:R-:W-:-:S03]  /*1f990*/  @!P6 IMAD.MOV.U32 R59, RZ, RZ, R47 ;  /* 0x000000ffff3be224 */ /* 0x002fc600078e002f */
[----:B------:R-:W3:Y:S04]  /*1f9a0*/  LDL.LU R52, [R1+0x308] ;  /* 0x0003080001347983 */ /* 0x000ee80000300800 */
[----:B------:R-:W3:Y:S04]  /*1f9b0*/  LDL R47, [R1+0x8cc] ;  /* 0x0008cc00012f7983 */ /* 0x000ee80000100800 */
[----:B------:R-:W3:Y:S01]  /*1f9c0*/  LDL R48, [R1+0x8c8] ;  /* 0x0008c80001307983 */ /* 0x000ee20000100800 */
[----:B------:R-:W-:Y:S01]  /*1f9d0*/  PRMT R19, RZ, 0x7610, R19 ;  /* 0x00007610ff137816 */ /* 0x000fe20000000013 */
[----:B------:R-:W-:Y:S01]  /*1f9e0*/  @!P6 IMAD.MOV.U32 R58, RZ, RZ, R0 ;  /* 0x000000ffff3ae224 */ /* 0x000fe200078e0000 */
[----:B------:R-:W-:Y:S01]  /*1f9f0*/  PRMT R18, RZ, 0x7610, R18 ;  /* 0x00007610ff127816 */ /* 0x000fe20000000012 */
        /* <DEDUP_REMOVED lines=10> */
[----:B---3--:R-:W-:-:S03]  /*1faa0*/  @!P6 IMAD.MOV.U32 R58, RZ, RZ, R38 ;  /* 0x000000ffff3ae224 */ /* 0x008fc600078e0026 */
[----:B------:R-:W3:Y:S01]  /*1fab0*/  LDL R38, [R1+0x8ec] ;  /* 0x0008ec0001267983 */ /* 0x000ee20000100800 */
[----:B------:R-:W-:-:S03]  /*1fac0*/  @!P6 IMAD.MOV.U32 R59, RZ, RZ, R40 ;  /* 0x000000ffff3be224 */ /* 0x000fc600078e0028 */
[----:B------:R-:W3:Y:S01]  /*1fad0*/  LDL R40, [R1+0x8e8] ;  /* 0x0008e80001287983 */ /* 0x000ee20000100800 */
[----:B------:R-:W-:Y:S02]  /*1fae0*/  PRMT R17, RZ, 0x7610, R17 ;  /* 0x00007610ff117816 */ /* 0x000fe40000000011 */
[----:B------:R-:W-:Y:S01]  /*1faf0*/  LOP3.LUT R0, R2, 0x10, RZ, 0x3c, !PT ;  /* 0x0000001002007812 */ /* 0x000fe200078e3cff */
[----:B------:R-:W-:Y:S04]  /*1fb00*/  STS.U16 [R2+UR9+0x10000], R93 ;  /* 0x0100005d02007988 */ /* 0x000fe80008000409 */
[----:B------:R0:W-:Y:S04]  /*1fb10*/  STS.U16 [R2+UR9+0x15c00], R53 ;  /* 0x015c003502007988 */ /* 0x0001e80008000409 */
[----:B------:R1:W-:Y:S04]  /*1fb20*/  STS.U16 [R0+UR9+0x10080], R51 ;  /* 0x0100803300007988 */ /* 0x0003e80008000409 */
[----:B------:R1:W3:Y:S04]  /*1fb30*/  @!P6 LDG.E.U16 R17, desc[UR24][R58.64] ;  /* 0x000000183a11e981 */ /* 0x0002e8000c1e1500 */
[----:B0-----:R-:W3:Y:S04]  /*1fb40*/  LDL.LU R53, [R1+0x314] ;  /* 0x0003140001357983 */ /* 0x001ee80000300800 */
[----:B-1----:R-:W3:Y:S01]  /*1fb50*/  LDL.LU R51, [R1+0x318] ;  /* 0x0003180001337983 */ /* 0x002ee20000300800 */
[----:B------:R-:W-:-:S03]  /*1fb60*/  @!P6 IMAD.MOV.U32 R58, RZ, RZ, R47 ;  /* 0x000000ffff3ae224 */ /* 0x000fc600078e002f */
[----:B------:R-:W3:Y:S01]  /*1fb70*/  LDL R47, [R1+0x8fc] ;  /* 0x0008fc00012f7983 */ /* 0x000ee20000100800 */
[----:B------:R-:W-:-:S03]  /*1fb80*/  @!P6 IMAD.MOV.U32 R59, RZ, RZ, R48 ;  /* 0x000000ffff3be224 */ /* 0x000fc600078e0030 */
[----:B------:R-:W3:Y:S01]  /*1fb90*/  LDL R48, [R1+0x8f8] ;  /* 0x0008f80001307983 */ /* 0x000ee20000100800 */
[----:B------:R-:W-:-:S03]  /*1fba0*/  PRMT R16, RZ, 0x7610, R16 ;  /* 0x00007610ff107816 */ /* 0x000fc60000000010 */
[----:B------:R0:W-:Y:S01]  /*1fbb0*/  STS.U16 [R0+UR9+0x14080], R50 ;  /* 0x0140803200007988 */ /* 0x0001e20008000409 */
[----:B------:R-:W-:-:S03]  /*1fbc0*/  PRMT R81, RZ, 0x7610, R81 ;  /* 0x00007610ff517816 */ /* 0x000fc60000000051 */
[----:B------:R-:W-:Y:S04]  /*1fbd0*/  STS.U16 [R0+UR9+0x10480], R64 ;  /* 0x0104804000007988 */ /* 0x000fe80008000409 */
[----:B------:R2:W3:Y:S04]  /*1fbe0*/  @!P6 LDG.E.U16 R16, desc[UR24][R58.64] ;  /* 0x000000183a10e981 */ /* 0x0004e8000c1e1500 */
[----:B0-----:R-:W3:Y:S04]  /*1fbf0*/  LDL.LU R50, [R1+0x31c] ;  /* 0x00031c0001327983 */ /* 0x001ee80000300800 */
[----:B------:R0:W-:Y:S04]  /*1fc00*/  STS.U16 [R0+UR9+0x14480], R52 ;  /* 0x0144803400007988 */ /* 0x0001e80008000409 */
[----:B------:R-:W3:Y:S04]  /*1fc10*/  LDL R49, [R1+0x91c] ;  /* 0x00091c0001317983 */ /* 0x000ee80000100800 */
[----:B0-----:R-:W3:Y:S01]  /*1fc20*/  LDL R52, [R1+0x918] ;  /* 0x0009180001347983 */ /* 0x001ee20000100800 */
        /* <DEDUP_REMOVED lines=9> */
[----:B------:R-:W-:-:S06]  /*1fcc0*/  PRMT R79, RZ, 0x7610, R79 ;  /* 0x00007610ff4f7816 */ /* 0x000fcc000000004f */
[----:B------:R0:W3:Y:S01]  /*1fcd0*/  @!P6 LDG.E.U16 R79, desc[UR24][R58.64] ;  /* 0x000000183a4fe981 */ /* 0x0000e2000c1e1500 */
[----:B------:R-:W-:Y:S01]  /*1fce0*/  PRMT R78, RZ, 0x7610, R78 ;  /* 0x00007610ff4e7816 */ /* 0x000fe2000000004e */
[----:B0-----:R-:W-:Y:S02]  /*1fcf0*/  @!P6 IMAD.MOV.U32 R58, RZ, RZ, R47 ;  /* 0x000000ffff3ae224 */ /* 0x001fe400078e002f */
[----:B------:R-:W3:Y:S01]  /*1fd00*/  LDL R47, [R1+0x93c] ;  /* 0x00093c00012f7983 */ /* 0x000ee20000100800 */
[----:B------:R-:W-:-:S03]  /*1fd10*/  @!P6 IMAD.MOV.U32 R59, RZ, RZ, R48 ;  /* 0x000000ffff3be224 */ /* 0x000fc600078e0030 */
[----:B------:R-:W3:Y:S01]  /*1fd20*/  LDL R48, [R1+0x938] ;  /* 0x0009380001307983 */ /* 0x000ee20000100800 */
[----:B------:R-:W-:-:S03]  /*1fd30*/  PRMT R83, RZ, 0x7610, R83 ;  /* 0x00007610ff537816 */ /* 0x000fc60000000053 */
[----:B------:R-:W-:Y:S04]  /*1fd40*/  STS.U16 [R0+UR9+0x10880], R63 ;  /* 0x0108803f00007988 */ /* 0x000fe80008000409 */
[----:B------:R-:W-:Y:S04]  /*1fd50*/  STS.U16 [R0+UR9+0x14880], R62 ;  /* 0x0148803e00007988 */ /* 0x000fe80008000409 */
[----:B------:R0:W-:Y:S04]  /*1fd60*/  STS.U16 [R0+UR9+0x10c80], R53 ;  /* 0x010c803500007988 */ /* 0x0001e80008000409 */
[----:B------:R2:W3:Y:S01]  /*1fd70*/  @!P6 LDG.E.U16 R78, desc[UR24][R58.64] ;  /* 0x000000183a4ee981 */ /* 0x0004e2000c1e1500 */
[----:B0-----:R-:W-:-:S02]  /*1fd80*/  @!P6 IMAD.MOV.U32 R53, RZ, RZ, R52 ;  /* 0x000000ffff35e224 */ /* 0x001fc400078e0034 */
[----:B------:R-:W-:Y:S01]  /*1fd90*/  @!P6 IMAD.MOV.U32 R52, RZ, RZ, R49 ;  /* 0x000000ffff34e224 */ /* 0x000fe200078e0031 */
[----:B------:R-:W-:Y:S01]  /*1fda0*/  PRMT R68, RZ, 0x7610, R68 ;  /* 0x00007610ff447816 */ /* 0x000fe20000000044 */
[----:B------:R0:W-:Y:S04]  /*1fdb0*/  STS.U16 [R0+UR9+0x14c80], R51 ;  /* 0x014c803300007988 */ /* 0x0001e80008000409 */
[----:B------:R3:W3:Y:S04]  /*1fdc0*/  @!P6 LDG.E.U16 R83, desc[UR24][R52.64] ;  /* 0x000000183453e981 */ /* 0x0006e8000c1e1500 */
[----:B------:R-:W3:Y:S04]  /*1fdd0*/  LDL R49, [R1+0x76c] ;  /* 0x00076c0001317983 */ /* 0x000ee80000100800 */
[----:B0-----:R-:W3:Y:S01]  /*1fde0*/  LDL R51, [R1+0x768] ;  /* 0x0007680001337983 */ /* 0x001ee20000100800 */
[----:B--2---:R-:W-:-:S03]  /*1fdf0*/  @!P6 IMAD.MOV.U32 R58, RZ, RZ, R41 ;  /* 0x000000ffff3ae224 */ /* 0x004fc600078e0029 */
[----:B------:R-:W2:Y:S01]  /*1fe00*/  LDL R41, [R1+0x94c] ;  /* 0x00094c0001297983 */ /* 0x000ea20000100800 */
[----:B----4-:R-:W-:-:S03]  /*1fe10*/  @!P6 IMAD.MOV.U32 R59, RZ, RZ, R46 ;  /* 0x000000ffff3be224 */ /* 0x010fc600078e002e */
[----:B------:R-:W4:Y:S01]  /*1fe20*/  LDL R46, [R1+0x948] ;  /* 0x00094800012e7983 */ /* 0x000f220000100800 */
[----:B---3--:R-:W-:-:S03]  /*1fe30*/  @!P6 IMAD.MOV.U32 R52, RZ, RZ, R38 ;  /* 0x000000ffff34e224 */ /* 0x008fc600078e0026 */
[----:B------:R-:W3:Y:S01]  /*1fe40*/  LDL R38, [R1+0x754] ;  /* 0x0007540001267983 */ /* 0x000ee20000100800 */
[----:B------:R-:W-:-:S03]  /*1fe50*/  @!P6 IMAD.MOV.U32 R53, RZ, RZ, R40 ;  /* 0x000000ffff35e224 */ /* 0x000fc600078e0028 */
[----:B------:R-:W3:Y:S04]  /*1fe60*/  LDL R40, [R1+0x750] ;  /* 0x0007500001287983 */ /* 0x000ee80000100800 */
[----:B------:R-:W-:Y:S04]  /*1fe70*/  STS.U16 [R0+UR9+0x11080], R50 ;  /* 0x0110803200007988 */ /* 0x000fe80008000409 */
[----:B------:R0:W3:Y:S04]  /*1fe80*/  @!P6 LDG.E.U16 R68, desc[UR24][R52.64] ;  /* 0x000000183444e981 */ /* 0x0000e8000c1e1500 */
[----:B------:R1:W-:Y:S04]  /*1fe90*/  STS.U16 [R0+UR9+0x15080], R14 ;  /* 0x0150800e00007988 */ /* 0x0003e80008000409 */
[----:B-1----:R-:W3:Y:S01]  /*1fea0*/  LDL.LU R14, [R1+0xd08] ;  /* 0x000d0800010e7983 */ /* 0x002ee20000300800 */
[----:B0-----:R-:W-:-:S03]  /*1feb0*/  @!P6 IMAD.MOV.U32 R52, RZ, RZ, R47 ;  /* 0x000000ffff34e224 */ /* 0x001fc600078e002f */
[----:B------:R-:W3:Y:S01]  /*1fec0*/  LDL R47, [R1+0x784] ;  /* 0x00078400012f7983 */ /* 0x000ee20000100800 */
[----:B------:R-:W-:-:S03]  /*1fed0*/  @!P6 IMAD.MOV.U32 R53, RZ, RZ, R48 ;  /* 0x000000ffff35e224 */ /* 0x000fc600078e0030 */
[----:B------:R-:W3:Y:S01]  /*1fee0*/  LDL R48, [R1+0x780] ;  /* 0x0007800001307983 */ /* 0x000ee20000100800 */
[----:B------:R-:W-:Y:S02]  /*1fef0*/  PRMT R67, RZ, 0x7610, R67 ;  /* 0x00007610ff437816 */ /* 0x000fe40000000043 */
[----:B------:R-:W-:-:S04]  /*1ff00*/  PRMT R66, RZ, 0x7610, R66 ;  /* 0x00007610ff427816 */ /* 0x000fc80000000042 */
[----:B------:R2:W3:Y:S04]  /*1ff10*/  @!P6 LDG.E.U16 R67, desc[UR24][R52.64] ;  /* 0x000000183443e981 */ /* 0x0004e8000c1e1500 */
        /* <DEDUP_REMOVED lines=12> */
[----:B------:R-:W-:Y:S01]  /*1ffe0*/  PRMT R55, RZ, 0x7610, R55 ;  /* 0x00007610ff377816 */ /* 0x000fe20000000037 */
[----:B------:R0:W-:Y:S04]  /*1fff0*/  STS.U16 [R0+UR9+0x15480], R12 ;  /* 0x0154800c00007988 */ /* 0x0001e80008000409 */
[----:B------:R1:W3:Y:S04]  /*20000*/  @!P6 LDG.E.U16 R57, desc[UR24][R52.64] ;  /* 0x000000183439e981 */ /* 0x0002e8000c1e1500 */
[----:B------:R1:W-:Y:S04]  /*20010*/  STS.U16 [R0+UR9+0x11880], R11 ;  /* 0x0118800b00007988 */ /* 0x0003e80008000409 */
[----:B0-----:R-:W3:Y:S01]  /*20020*/  LDL.LU R12, [R1+0xd00] ;  /* 0x000d0000010c7983 */ /* 0x001ee20000300800 */
[----:B-1----:R-:W-:-:S03]  /*20030*/  @!P6 IMAD.MOV.U32 R52, RZ, RZ, R49 ;  /* 0x000000ffff34e224 */ /* 0x002fc600078e0031 */
[----:B------:R-:W3:Y:S01]  /*20040*/  LDL.LU R50, [R1+0x454] ;  /* 0x0004540001327983 */ /* 0x000ee20000300800 */
[----:B------:R-:W-:-:S03]  /*20050*/  @!P6 IMAD.MOV.U32 R53, RZ, RZ, R51 ;  /* 0x000000ffff35e224 */ /* 0x000fc600078e0033 */
[----:B------:R-:W3:Y:S04]  /*20060*/  LDL.LU R11, [R1+0xcfc] ;  /* 0x000cfc00010b7983 */ /* 0x000ee80000300800 */
[----:B------:R-:W3:Y:S01]  /*20070*/  LDL.LU R51, [R1+0x458] ;  /* 0x0004580001337983 */ /* 0x000ee20000300800 */
[----:B------:R-:W-:Y:S02]  /*20080*/  @!P6 IMAD.MOV.U32 R49, RZ, RZ, R48 ;  /* 0x000000ffff31e224 */ /* 0x000fe400078e0030 */
[----:B------:R-:W-:Y:S01]  /*20090*/  @!P6 IMAD.MOV.U32 R48, RZ, RZ, R47 ;  /* 0x000000ffff30e224 */ /* 0x000fe200078e002f */
[----:B------:R0:W-:Y:S04]  /*200a0*/  STS.U16 [R0+UR9+0x15880], R10 ;  /* 0x0158800a00007988 */ /* 0x0001e80008000409 */
[----:B------:R-:W3:Y:S04]  /*200b0*/  @!P6 LDG.E.U16 R55, desc[UR24][R48.64] ;  /* 0x000000183037e981 */ /* 0x000ee8000c1e1500 */
[----:B0-----:R-:W3:Y:S04]  /*200c0*/  LDL.LU R10, [R1+0xcf8] ;  /* 0x000cf800010a7983 */ /* 0x001ee80000300800 */
[----:B------:R-:W3:Y:S04]  /*200d0*/  LDL R48, [R1+0x7b0] ;  /* 0x0007b00001307983 */ /* 0x000ee80000100800 */
[----:B------:R-:W3:Y:S01]  /*200e0*/  LDL R47, [R1+0x7b4] ;  /* 0x0007b400012f7983 */ /* 0x000ee20000100800 */
[----:B------:R-:W-:-:S02]  /*200f0*/  PRMT R56, RZ, 0x7610, R56 ;  /* 0x00007610ff387816 */ /* 0x000fc40000000038 */
[----:B------:R-:W-:Y:S01]  /*20100*/  PRMT R54, RZ, 0x7610, R54 ;  /* 0x00007610ff367816 */ /* 0x000fe20000000036 */
[----:B------:R-:W3:Y:S04]  /*20110*/  LDL.LU R63, [R1+0x45c] ;  /* 0x00045c00013f7983 */ /* 0x000ee80000300800 */
[----:B------:R2:W3:Y:S01]  /*20120*/  @!P6 LDG.E.U16 R56, desc[UR24][R52.64] ;  /* 0x000000183438e981 */ /* 0x0004e2000c1e1500 */
[----:B------:R-:W-:-:S03]  /*20130*/  PRMT R45, RZ, 0x7610, R45 ;  /* 0x00007610ff2d7816 */ /* 0x000fc6000000002d */
[----:B------:R0:W-:Y:S04]  /*20140*/  STS.U16 [R0+UR9+0x11c80], R9 ;  /* 0x011c800900007988 */ /* 0x0001e80008000409 */
[----:B0-----:R-:W3:Y:S04]  /*20150*/  LDL.LU R9, [R1+0xcf4] ;  /* 0x000cf40001097983 */ /* 0x001ee80000300800 */
[----:B------:R0:W-:Y:S01]  /*20160*/  STS.U16 [R0+UR9+0x15c80], R8 ;  /* 0x015c800800007988 */ /* 0x0001e20008000409 */
[----:B--2---:R-:W-:-:S03]  /*20170*/  @!P6 IMAD.MOV.U32 R52, RZ, RZ, R41 ;  /* 0x000000ffff34e224 */ /* 0x004fc600078e0029 */
[----:B------:R-:W2:Y:S01]  /*20180*/  LDL R41, [R1+0x7c4] ;  /* 0x0007c40001297983 */ /* 0x000ea20000100800 */
[----:B----4-:R-:W-:-:S03]  /*20190*/  @!P6 IMAD.MOV.U32 R53, RZ, RZ, R46 ;  /* 0x000000ffff35e224 */ /* 0x010fc600078e002e */
[----:B------:R-:W4:Y:S04]  /*201a0*/  LDL R46, [R1+0x7c0] ;  /* 0x0007c000012e7983 */ /* 0x000f280000100800 */
[----:B------:R3:W4:Y:S04]  /*201b0*/  @!P6 LDG.E.U16 R54, desc[UR24][R52.64] ;  /* 0x000000183436e981 */ /* 0x000728000c1e1500 */
[----:B------:R-:W4:Y:S01]  /*201c0*/  LDL.LU R62, [R1+0x460] ;  /* 0x00046000013e7983 */ /* 0x000f220000300800 */
[----:B---3--:R-:W-:Y:S02]  /*201d0*/  @!P6 IMAD.MOV.U32 R52, RZ, RZ, R38 ;  /* 0x000000ffff34e224 */ /* 0x008fe400078e0026 */
[----:B------:R-:W-:-:S05]  /*201e0*/  @!P6 IMAD.MOV.U32 R53, RZ, RZ, R40 ;  /* 0x000000ffff35e224 */ /* 0x000fca00078e0028 */
[----:B------:R-:W3:Y:S04]  /*201f0*/  @!P6 LDG.E.U16 R45, desc[UR24][R52.64] ;  /* 0x00000018342de981 */ /* 0x000ee8000c1e1500 */
[----:B------:R-:W3:Y:S04]  /*20200*/  LDL.LU R53, [R1+0x464] ;  /* 0x0004640001357983 */ /* 0x000ee80000300800 */
[----:B0-----:R-:W3:Y:S04]  /*20210*/  LDL.LU R8, [R1+0xcf0] ;  /* 0x000cf00001087983 */ /* 0x001ee80000300800 */
[----:B------:R-:W3:Y:S01]  /*20220*/  LDL R40, [R1+0x7d0] ;  /* 0x0007d00001287983 */ /* 0x000ee20000100800 */
[----:B------:R-:W-:-:S03]  /*20230*/  PRMT R69, RZ, 0x7610, R69 ;  /* 0x00007610ff457816 */ /* 0x000fc60000000045 */
[----:B------:R-:W3:Y:S04]  /*20240*/  LDL R0, [R1+0x7d4] ;  /* 0x0007d40001007983 */ /* 0x000ee80000100800 */
[----:B------:R0:W3:Y:S04]  /*20250*/  @!P6 LDG.E.U16 R69, desc[UR24][R58.64] ;  /* 0x000000183a45e981 */ /* 0x0000e8000c1e1500 */
[----:B------:R-:W3:Y:S01]  /*20260*/  LDL.LU R52, [R1+0x468] ;  /* 0x0004680001347983 */ /* 0x000ee20000300800 */
[----:B------:R-:W-:Y:S02]  /*20270*/  LOP3.LUT R38, R2, 0x20, RZ, 0x3c, !PT ;  /* 0x0000002002267812 */ /* 0x000fe400078e3cff */
[----:B------:R-:W-:Y:S01]  /*20280*/  PRMT R44, RZ, 0x7610, R44 ;  /* 0x00007610ff2c7816 */ /* 0x000fe2000000002c */
[----:B0-----:R-:W-:-:S02]  /*20290*/  @!P6 IMAD.MOV.U32 R59, RZ, RZ, R48 ;  /* 0x000000ffff3be224 */ /* 0x001fc400078e0030 */
[----:B------:R-:W3:Y:S01]  /*202a0*/  LDL R48, [R1+0x7e0] ;  /* 0x0007e00001307983 */ /* 0x000ee20000100800 */
[----:B------:R-:W-:-:S03]  /*202b0*/  @!P6 IMAD.MOV.U32 R58, RZ, RZ, R47 ;  /* 0x000000ffff3ae224 */ /* 0x000fc600078e002f */
[----:B------:R-:W3:Y:S04]  /*202c0*/  LDL R47, [R1+0x7e4] ;  /* 0x0007e400012f7983 */ /* 0x000ee80000100800 */
[----:B------:R0:W-:Y:S04]  /*202d0*/  STS.U16 [R38+UR9+0x10100], R50 ;  /* 0x0101003226007988 */ /* 0x0001e80008000409 */
[----:B------:R-:W3:Y:S04]  /*202e0*/  @!P6 LDG.E.U16 R44, desc[UR24][R58.64] ;  /* 0x000000183a2ce981 */ /* 0x000ee8000c1e1500 */
[----:B0-----:R-:W3:Y:S04]  /*202f0*/  LDL.LU R50, [R1+0x46c] ;  /* 0x00046c0001327983 */ /* 0x001ee80000300800 */
[----:B------:R-:W3:Y:S04]  /*20300*/  LDL R58, [R1+0x7f0] ;  /* 0x0007f000013a7983 */ /* 0x000ee80000100800 */
[----:B------:R-:W3:Y:S01]  /*20310*/  LDL R49, [R1+0x7f4] ;  /* 0x0007f40001317983 */ /* 0x000ee20000100800 */
[----:B------:R-:W-:-:S03]  /*20320*/  PRMT R43, RZ, 0x7610, R43 ;  /* 0x00007610ff2b7816 */ /* 0x000fc6000000002b */
        /* <DEDUP_REMOVED lines=9> */
[----:B------:R-:W-:Y:S01]  /*203c0*/  @!P6 IMAD.MOV.U32 R60, RZ, RZ, R0 ;  /* 0x000000ffff3ce224 */ /* 0x000fe200078e0000 */
[----:B------:R-:W-:Y:S02]  /*203d0*/  PRMT R42, RZ, 0x7610, R42 ;  /* 0x00007610ff2a7816 */ /* 0x000fe4000000002a */
[----:B------:R-:W3:Y:S04]  /*203e0*/  LDL R0, [R1+0x814] ;  /* 0x0008140001007983 */ /* 0x000ee80000100800 */
[----:B------:R0:W3:Y:S02]  /*203f0*/  @!P6 LDG.E.U16 R42, desc[UR24][R60.64] ;  /* 0x000000183c2ae981 */ /* 0x0000e4000c1e1500 */
[----:B0-----:R-:W-:-:S02]  /*20400*/  @!P6 IMAD.MOV.U32 R61, RZ, RZ, R48 ;  /* 0x000000ffff3de224 */ /* 0x001fc400078e0030 */
[----:B------:R-:W3:Y:S01]  /*20410*/  LDL R48, [R1+0x820] ;  /* 0x0008200001307983 */ /* 0x000ee20000100800 */
[----:B------:R-:W-:-:S03]  /*20420*/  @!P6 IMAD.MOV.U32 R60, RZ, RZ, R47 ;  /* 0x000000ffff3ce224 */ /* 0x000fc600078e002f */
[----:B------:R-:W3:Y:S01]  /*20430*/  LDL R47, [R1+0x824] ;  /* 0x00082400012f7983 */ /* 0x000ee20000100800 */
[----:B------:R-:W-:-:S03]  /*20440*/  PRMT R32, RZ, 0x7610, R32 ;  /* 0x00007610ff207816 */ /* 0x000fc60000000020 */
[----:B------:R-:W-:Y:S01]  /*20450*/  STS.U16 [R38+UR9+0x10500], R63 ;  /* 0x0105003f26007988 */ /* 0x000fe20008000409 */
[----:B------:R-:W-:Y:S02]  /*20460*/  @!P6 IMAD.MOV.U32 R59, RZ, RZ, R58 ;  /* 0x000000ffff3be224 */ /* 0x000fe400078e003a */
[----:B------:R-:W-:Y:S01]  /*20470*/  @!P6 IMAD.MOV.U32 R58, RZ, RZ, R49 ;  /* 0x000000ffff3ae224 */ /* 0x000fe200078e0031 */
[----:B------:R-:W-:Y:S04]  /*20480*/  STS.U16 [R38+UR9+0x14500], R62 ;  /* 0x0145003e26007988 */ /* 0x000fe80008000409 */
[----:B------:R2:W3:Y:S04]  /*20490*/  @!P6 LDG.E.U16 R32, desc[UR24][R58.64] ;  /* 0x000000183a20e981 */ /* 0x0004e8000c1e1500 */
[----:B------:R3:W-:Y:S01]  /*204a0*/  STS.U16 [R38+UR9+0x10900], R53 ;  /* 0x0109003526007988 */ /* 0x0007e20008000409 */
[----:B------:R-:W-:-:S03]  /*204b0*/  PRMT R14, RZ, 0x7610, R14 ;  /* 0x00007610ff0e7816 */ /* 0x000fc6000000000e */
[----:B------:R-:W3:Y:S01]  /*204c0*/  LDL R49, [R1+0x854] ;  /* 0x0008540001317983 */ /* 0x000ee20000100800 */
[----:B--2---:R-:W-:-:S03]  /*204d0*/  @!P6 IMAD.MOV.U32 R58, RZ, RZ, R41 ;  /* 0x000000ffff3ae224 */ /* 0x004fc600078e0029 */
[----:B------:R-:W2:Y:S01]  /*204e0*/  LDL R41, [R1+0x834] ;  /* 0x0008340001297983 */ /* 0x000ea20000100800 */
[----:B----4-:R-:W-:-:S03]  /*204f0*/  @!P6 IMAD.MOV.U32 R59, RZ, RZ, R46 ;  /* 0x000000ffff3be224 */ /* 0x010fc600078e002e */
[----:B------:R-:W4:Y:S01]  /*20500*/  LDL R46, [R1+0x830] ;  /* 0x00083000012e7983 */ /* 0x000f220000100800 */
[----:B---3--:R-:W-:-:S03]  /*20510*/  @!P6 IMAD.MOV.U32 R53, RZ, RZ, R40 ;  /* 0x000000ffff35e224 */ /* 0x008fc600078e0028 */
[----:B------:R-:W3:Y:S04]  /*20520*/  LDL R40, [R1+0x840] ;  /* 0x0008400001287983 */ /* 0x000ee80000100800 */
[----:B------:R0:W-:Y:S04]  /*20530*/  STS.U16 [R38+UR9+0x14900], R52 ;  /* 0x0149003426007988 */ /* 0x0001e80008000409 */
[----:B------:R1:W-:Y:S01]  /*20540*/  STS.U16 [R38+UR9+0x10d00], R50 ;  /* 0x010d003226007988 */ /* 0x0003e20008000409 */
[----:B0-----:R-:W-:-:S03]  /*20550*/  @!P6 IMAD.MOV.U32 R52, RZ, RZ, R0 ;  /* 0x000000ffff34e224 */ /* 0x001fc600078e0000 */
[----:B------:R-:W3:Y:S04]  /*20560*/  LDL R0, [R1+0x844] ;  /* 0x0008440001007983 */ /* 0x000ee80000100800 */
[----:B-1----:R-:W3:Y:S04]  /*20570*/  LDL R50, [R1+0x850] ;  /* 0x0008500001327983 */ /* 0x002ee80000100800 */
[----:B------:R0:W3:Y:S02]  /*20580*/  @!P6 LDG.E.U16 R14, desc[UR24][R52.64] ;  /* 0x00000018340ee981 */ /* 0x0000e4000c1e1500 */
[----:B0-----:R-:W-:-:S02]  /*20590*/  @!P6 IMAD.MOV.U32 R52, RZ, RZ, R47 ;  /* 0x000000ffff34e224 */ /* 0x001fc400078e002f */
[----:B------:R-:W-:Y:S01]  /*205a0*/  @!P6 IMAD.MOV.U32 R53, RZ, RZ, R48 ;  /* 0x000000ffff35e224 */ /* 0x000fe200078e0030 */
[----:B------:R-:W3:Y:S04]  /*205b0*/  LDL R47, [R1+0x864] ;  /* 0x00086400012f7983 */ /* 0x000ee80000100800 */
[----:B------:R-:W3:Y:S01]  /*205c0*/  LDL R48, [R1+0x860] ;  /* 0x0008600001307983 */ /* 0x000ee20000100800 */
[----:B------:R-:W-:Y:S02]  /*205d0*/  PRMT R13, RZ, 0x7610, R13 ;  /* 0x00007610ff0d7816 */ /* 0x000fe4000000000d */
[----:B------:R-:W-:-:S04]  /*205e0*/  PRMT R12, RZ, 0x7610, R12 ;  /* 0x00007610ff0c7816 */ /* 0x000fc8000000000c */
[----:B------:R2:W3:Y:S04]  /*205f0*/  @!P6 LDG.E.U16 R13, desc[UR24][R52.64] ;  /* 0x00000018340de981 */ /* 0x0004e8000c1e1500 */
[----:B------:R-:W-:Y:S04]  /*20600*/  STS.U16 [R38+UR9+0x14d00], R51 ;  /* 0x014d003326007988 */ /* 0x000fe80008000409 */
        /* <DEDUP_REMOVED lines=9> */
[----:B------:R-:W-:-:S03]  /*206a0*/  PRMT R10, RZ, 0x7610, R10 ;  /* 0x00007610ff0a7816 */ /* 0x000fc6000000000a */
[----:B------:R0:W-:Y:S04]  /*206b0*/  STS.U16 [R38+UR9+0x15100], R91 ;  /* 0x0151005b26007988 */ /* 0x0001e80008000409 */
[----:B------:R1:W-:Y:S01]  /*206c0*/  STS.U16 [R38+UR9+0x11500], R7 ;  /* 0x0115000726007988 */ /* 0x0003e20008000409 */
[----:B------:R-:W-:-:S03]  /*206d0*/  @!P6 IMAD.MOV.U32 R52, RZ, RZ, R0 ;  /* 0x000000ffff34e224 */ /* 0x000fc600078e0000 */
[----:B------:R-:W3:Y:S01]  /*206e0*/  LDL R0, [R1+0x884] ;  /* 0x0008840001007983 */ /* 0x000ee20000100800 */
[----:B------:R-:W-:-:S03]  /*206f0*/  @!P6 IMAD.MOV.U32 R51, RZ, RZ, R50 ;  /* 0x000000ffff33e224 */ /* 0x000fc600078e0032 */
[----:B0-----:R-:W3:Y:S01]  /*20700*/  LDL.LU R91, [R1+0xce8] ;  /* 0x000ce800015b7983 */ /* 0x001ee20000300800 */
[----:B------:R-:W-:-:S03]  /*20710*/  @!P6 IMAD.MOV.U32 R50, RZ, RZ, R49 ;  /* 0x000000ffff32e224 */ /* 0x000fc600078e0031 */
[----:B-1----:R-:W3:Y:S04]  /*20720*/  LDL.LU R7, [R1+0xce4] ;  /* 0x000ce40001077983 */ /* 0x002ee80000300800 */
[----:B------:R0:W3:Y:S02]  /*20730*/  @!P6 LDG.E.U16 R10, desc[UR24][R50.64] ;  /* 0x00000018320ae981 */ /* 0x0000e4000c1e1500 */
[----:B0-----:R-:W-:Y:S02]  /*20740*/  @!P6 IMAD.MOV.U32 R50, RZ, RZ, R47 ;  /* 0x000000ffff32e224 */ /* 0x001fe400078e002f */
[----:B------:R-:W-:Y:S01]  /*20750*/  @!P6 IMAD.MOV.U32 R51, RZ, RZ, R48 ;  /* 0x000000ffff33e224 */ /* 0x000fe200078e0030 */
[----:B------:R-:W3:Y:S04]  /*20760*/  LDL R47, [R1+0x894] ;  /* 0x00089400012f7983 */ /* 0x000ee80000100800 */
[----:B------:R-:W3:Y:S04]  /*20770*/  LDL R48, [R1+0x890] ;  /* 0x0008900001307983 */ /* 0x000ee80000100800 */
[----:B------:R0:W-:Y:S01]  /*20780*/  STS.U16 [R38+UR9+0x15500], R6 ;  /* 0x0155000626007988 */ /* 0x0001e20008000409 */
[----:B------:R-:W-:-:S03]  /*20790*/  PRMT R9, RZ, 0x7610, R9 ;  /* 0x00007610ff097816 */ /* 0x000fc60000000009 */
[----:B0-----:R-:W3:Y:S01]  /*207a0*/  LDL.LU R6, [R1+0xce0] ;  /* 0x000ce00001067983 */ /* 0x001ee20000300800 */
[----:B------:R-:W-:-:S03]  /*207b0*/  PRMT R8, RZ, 0x7610, R8 ;  /* 0x00007610ff087816 */ /* 0x000fc60000000008 */
[----:B------:R2:W3:Y:S04]  /*207c0*/  @!P6 LDG.E.U16 R9, desc[UR24][R50.64] ;  /* 0x000000183209e981 */ /* 0x0004e8000c1e1500 */
[----:B------:R0:W-:Y:S01]  /*207d0*/  STS.U16 [R38+UR9+0x11900], R5 ;  /* 0x0119000526007988 */ /* 0x0001e20008000409 */
[----:B--2---:R-:W-:-:S03]  /*207e0*/  @!P6 IMAD.MOV.U32 R50, RZ, RZ, R41 ;  /* 0x000000ffff32e224 */ /* 0x004fc600078e0029 */
[----:B------:R-:W2:Y:S01]  /*207f0*/  LDL R41, [R1+0x8a4] ;  /* 0x0008a40001297983 */ /* 0x000ea20000100800 */
[----:B----4-:R-:W-:-:S03]  /*20800*/  @!P6 IMAD.MOV.U32 R51, RZ, RZ, R46 ;  /* 0x000000ffff33e224 */ /* 0x010fc600078e002e */
[----:B------:R-:W4:Y:S04]  /*20810*/  LDL R46, [R1+0x8a0] ;  /* 0x0008a000012e7983 */ /* 0x000f280000100800 */
[----:B0-----:R-:W4:Y:S04]  /*20820*/  LDL.LU R5, [R1+0xcdc] ;  /* 0x000cdc0001057983 */ /* 0x001f280000300800 */
[----:B------:R3:W4:Y:S02]  /*20830*/  @!P6 LDG.E.U16 R8, desc[UR24][R50.64] ;  /* 0x000000183208e981 */ /* 0x000724000c1e1500 */
[----:B---3--:R-:W-:-:S02]  /*20840*/  @!P6 IMAD.MOV.U32 R51, RZ, RZ, R40 ;  /* 0x000000ffff33e224 */ /* 0x008fc400078e0028 */
[----:B------:R-:W3:Y:S04]  /*20850*/  LDL R40, [R1+0x8b0] ;  /* 0x0008b00001287983 */ /* 0x000ee80000100800 */
[----:B------:R0:W-:Y:S01]  /*20860*/  STS.U16 [R38+UR9+0x15900], R4 ;  /* 0x0159000426007988 */ /* 0x0001e20008000409 */
[----:B------:R-:W-:-:S03]  /*20870*/  @!P6 IMAD.MOV.U32 R50, RZ, RZ, R0 ;  /* 0x000000ffff32e224 */ /* 0x000fc600078e0000 */
[----:B------:R-:W3:Y:S04]  /*20880*/  LDL R0, [R1+0x8b4] ;  /* 0x0008b40001007983 */ /* 0x000ee80000100800 */
[----:B0-----:R-:W3:Y:S01]  /*20890*/  LDL.LU R4, [R1+0xcd8] ;  /* 0x000cd80001047983 */ /* 0x001ee20000300800 */
[----:B------:R-:W-:-:S03]  /*208a0*/  PRMT R7, RZ, 0x7610, R7 ;  /* 0x00007610ff077816 */ /* 0x000fc60000000007 */
[----:B------:R-:W3:Y:S04]  /*208b0*/  LDL.LU R63, [R1+0x490] ;  /* 0x00049000013f7983 */ /* 0x000ee80000300800 */
[----:B------:R0:W3:Y:S04]  /*208c0*/  @!P6 LDG.E.U16 R7, desc[UR24][R50.64] ;  /* 0x000000183207e981 */ /* 0x0000e8000c1e1500 */
[----:B------:R1:W-:Y:S01]  /*208d0*/  STS.U16 [R38+UR9+0x11d00], R3 ;  /* 0x011d000326007988 */ /* 0x0003e20008000409 */
[----:B0-----:R-:W-:-:S03]  /*208e0*/  @!P6 IMAD.MOV.U32 R50, RZ, RZ, R47 ;  /* 0x000000ffff32e224 */ /* 0x001fc600078e002f */
[----:B------:R-:W3:Y:S01]  /*208f0*/  LDL R47, [R1+0x8c4] ;  /* 0x0008c400012f7983 */ /* 0x000ee20000100800 */
[----:B------:R-:W-:-:S03]  /*20900*/  @!P6 IMAD.MOV.U32 R51, RZ, RZ, R48 ;  /* 0x000000ffff33e224 */ /* 0x000fc600078e0030 */
[----:B------:R-:W3:Y:S04]  /*20910*/  LDL R48, [R1+0x8c0] ;  /* 0x0008c00001307983 */ /* 0x000ee80000100800 */
[----:B-1----:R-:W3:Y:S01]  /*20920*/  LDL.LU R3, [R1+0xcd4] ;  /* 0x000cd40001037983 */ /* 0x002ee20000300800 */
[----:B------:R-:W-:-:S03]  /*20930*/  PRMT R6, RZ, 0x7610, R6 ;  /* 0x00007610ff067816 */ /* 0x000fc60000000006 */
[----:B------:R0:W-:Y:S01]  /*20940*/  STS.U16 [R38+UR9+0x15d00], R92 ;  /* 0x015d005c26007988 */ /* 0x0001e20008000409 */
[----:B------:R-:W-:-:S03]  /*20950*/  PRMT R11, RZ, 0x7610, R11 ;  /* 0x00007610ff0b7816 */ /* 0x000fc6000000000b */
[----:B------:R-:W3:Y:S04]  /*20960*/  @!P6 LDG.E.U16 R6, desc[UR24][R50.64] ;  /* 0x000000183206e981 */ /* 0x000ee8000c1e1500 */
[----:B------:R2:W3:Y:S04]  /*20970*/  @!P6 LDG.E.U16 R11, desc[UR24][R52.64] ;  /* 0x00000018340be981 */ /* 0x0004e8000c1e1500 */
[----:B------:R-:W3:Y:S04]  /*20980*/  LDL.LU R51, [R1+0x494] ;  /* 0x0004940001337983 */ /* 0x000ee80000300800 */
[----:B0-----:R-:W3:Y:S04]  /*20990*/  LDL.LU R92, [R1+0xcd0] ;  /* 0x000cd000015c7983 */ /* 0x001ee80000300800 */
[----:B------:R-:W3:Y:S01]  /*209a0*/  LDL R38, [R1+0x8d4] ;  /* 0x0008d40001267983 */ /* 0x000ee20000100800 */
[----:B--2---:R-:W-:-:S03]  /*209b0*/  @!P6 IMAD.MOV.U32 R52, RZ, RZ, R41 ;  /* 0x000000ffff34e224 */ /* 0x004fc600078e0029 */
[----:B------:R-:W2:Y:S04]  /*209c0*/  LDL R41, [R1+0x8d0] ;  /* 0x0008d00001297983 */ /* 0x000ea80000100800 */
[----:B------:R-:W2:Y:S01]  /*209d0*/  LDL.LU R50, [R1+0x498] ;  /* 0x0004980001327983 */ /* 0x000ea20000300800 */
[----:B----4-:R-:W-:Y:S01]  /*209e0*/  @!P6 IMAD.MOV.U32 R53, RZ, RZ, R46 ;  /* 0x000000ffff35e224 */ /* 0x010fe200078e002e */
[----:B------:R-:W-:-:S06]  /*209f0*/  PRMT R5, RZ, 0x7610, R5 ;  /* 0x00007610ff057816 */ /* 0x000fcc0000000005 */
[----:B------:R3:W4:Y:S02]  /*20a00*/  @!P6 LDG.E.U16 R5, desc[UR24][R52.64] ;  /* 0x000000183405e981 */ /* 0x000724000c1e1500 */
[----:B---3--:R-:W-:Y:S02]  /*20a10*/  @!P6 IMAD.MOV.U32 R53, RZ, RZ, R40 ;  /* 0x000000ffff35e224 */ /* 0x008fe400078e0028 */
[----:B------:R-:W3:Y:S01]  /*20a20*/  LDL R40, [R1+0x8e0] ;  /* 0x0008e00001287983 */ /* 0x000ee20000100800 */
[----:B------:R-:W-:-:S05]  /*20a30*/  LOP3.LUT R46, R2, 0x30, RZ, 0x3c, !PT ;  /* 0x00000030022e7812 */ /* 0x000fca00078e3cff */
[----:B------:R0:W-:Y:S01]  /*20a40*/  STS.U16 [R46+UR9+0x10180], R91 ;  /* 0x0101805b2e007988 */ /* 0x0001e20008000409 */
[----:B------:R-:W-:-:S03]  /*20a50*/  @!P6 IMAD.MOV.U32 R52, RZ, RZ, R0 ;  /* 0x000000ffff34e224 */ /* 0x000fc600078e0000 */
[----:B------:R-:W4:Y:S01]  /*20a60*/  LDL R0, [R1+0x8e4] ;  /* 0x0008e40001007983 */ /* 0x000f220000100800 */
[----:B------:R-:W-:-:S03]  /*20a70*/  PRMT R4, RZ, 0x7610, R4 ;  /* 0x00007610ff047816 */ /* 0x000fc60000000004 */
[----:B------:R-:W4:Y:S04]  /*20a80*/  LDL.LU R62, [R1+0x49c] ;  /* 0x00049c00013e7983 */ /* 0x000f280000300800 */
[----:B------:R1:W4:Y:S04]  /*20a90*/  @!P6 LDG.E.U16 R4, desc[UR24][R52.64] ;  /* 0x000000183404e981 */ /* 0x000328000c1e1500 */
[----:B0-----:R-:W4:Y:S01]  /*20aa0*/  LDL.LU R91, [R1+0xccc] ;  /* 0x000ccc00015b7983 */ /* 0x001f220000300800 */
[----:B------:R-:W-:-:S03]  /*20ab0*/  PRMT R15, RZ, 0x7610, R15 ;  /* 0x00007610ff0f7816 */ /* 0x000fc6000000000f */
[----:B------:R0:W-:Y:S04]  /*20ac0*/  STS.U16 [R46+UR9+0x14180], R90 ;  /* 0x0141805a2e007988 */ /* 0x0001e80008000409 */
[----:B------:R0:W4:Y:S01]  /*20ad0*/  @!P6 LDG.E.U16 R15, desc[UR24][R58.64] ;  /* 0x000000183a0fe981 */ /* 0x000122000c1e1500 */
[----:B-1----:R-:W-:-:S03]  /*20ae0*/  @!P6 IMAD.MOV.U32 R52, RZ, RZ, R47 ;  /* 0x000000ffff34e224 */ /* 0x002fc600078e002f */
[----:B------:R-:W4:Y:S01]  /*20af0*/  LDL R47, [R1+0x8f4] ;  /* 0x0008f400012f7983 */ /* 0x000f220000100800 */
[----:B------:R-:W-:-:S03]  /*20b00*/  @!P6 IMAD.MOV.U32 R53, RZ, RZ, R48 ;  /* 0x000000ffff35e224 */ /* 0x000fc600078e0030 */
[----:B------:R-:W4:Y:S01]  /*20b10*/  LDL R48, [R1+0x8f0] ;  /* 0x0008f00001307983 */ /* 0x000f220000100800 */
[----:B------:R-:W-:-:S06]  /*20b20*/  PRMT R3, RZ, 0x7610, R3 ;  /* 0x00007610ff037816 */ /* 0x000fcc0000000003 */
[----:B------:R-:W4:Y:S04]  /*20b30*/  @!P6 LDG.E.U16 R3, desc[UR24][R52.64] ;  /* 0x000000183403e981 */ /* 0x000f28000c1e1500 */
[----:B------:R-:W4:Y:S04]  /*20b40*/  LDL.LU R53, [R1+0x4a0] ;  /* 0x0004a00001357983 */ /* 0x000f280000300800 */
[----:B0-----:R-:W4:Y:S01]  /*20b50*/  LDL.LU R90, [R1+0xcc8] ;  /* 0x000cc800015a7983 */ /* 0x001f220000300800 */
[----:B------:R-:W-:-:S03]  /*20b60*/  @!P6 IMAD.MOV.U32 R58, RZ, RZ, R38 ;  /* 0x000000ffff3ae224 */ /* 0x000fc600078e0026 */
[----:B------:R-:W4:Y:S01]  /*20b70*/  LDL R38, [R1+0x904] ;  /* 0x0009040001267983 */ /* 0x000f220000100800 */
[----:B------:R-:W-:Y:S01]  /*20b80*/  PRMT R92, RZ, 0x7610, R92 ;  /* 0x00007610ff5c7816 */ /* 0x000fe2000000005c */
[----:B--2---:R-:W-:Y:S02]  /*20b90*/  @!P6 IMAD.MOV.U32 R59, RZ, RZ, R41 ;  /* 0x000000ffff3be224 */ /* 0x004fe400078e0029 */
[----:B------:R-:W2:Y:S04]  /*20ba0*/  LDL R41, [R1+0x900] ;  /* 0x0009000001297983 */ /* 0x000ea80000100800 */
[----:B------:R3:W2:Y:S04]  /*20bb0*/  @!P6 LDG.E.U16 R92, desc[UR24][R58.64] ;  /* 0x000000183a5ce981 */ /* 0x0006a8000c1e1500 */
[----:B------:R-:W2:Y:S01]  /*20bc0*/  LDL.LU R52, [R1+0x4a4] ;  /* 0x0004a40001347983 */ /* 0x000ea20000300800 */
[----:B---3--:R-:W-:-:S03]  /*20bd0*/  @!P6 IMAD.MOV.U32 R59, RZ, RZ, R40 ;  /* 0x000000ffff3be224 */ /* 0x008fc600078e0028 */
[----:B------:R-:W3:Y:S04]  /*20be0*/  LDL R40, [R1+0x910] ;  /* 0x0009100001287983 */ /* 0x000ee80000100800 */
[----:B------:R-:W-:Y:S04]  /*20bf0*/  STS.U16 [R46+UR9+0x10580], R63 ;  /* 0x0105803f2e007988 */ /* 0x000fe80008000409 */
[----:B------:R0:W-:Y:S01]  /*20c00*/  STS.U16 [R46+UR9+0x14580], R51 ;  /* 0x014580332e007988 */ /* 0x0001e20008000409 */
[----:B----4-:R-:W-:-:S03]  /*20c10*/  @!P6 IMAD.MOV.U32 R58, RZ, RZ, R0 ;  /* 0x000000ffff3ae224 */ /* 0x010fc600078e0000 */
[----:B------:R-:W4:Y:S04]  /*20c20*/  LDL R0, [R1+0x914] ;  /* 0x0009140001007983 */ /* 0x000f280000100800 */
[----:B0-----:R-:W4:Y:S01]  /*20c30*/  LDL.LU R51, [R1+0x4a8] ;  /* 0x0004a80001337983 */ /* 0x001f220000300800 */
[----:B------:R-:W-:-:S06]  /*20c40*/  PRMT R91, RZ, 0x7610, R91 ;  /* 0x00007610ff5b7816 */ /* 0x000fcc000000005b */
[----:B------:R0:W4:Y:S04]  /*20c50*/  @!P6 LDG.E.U16 R91, desc[UR24][R58.64] ;  /* 0x000000183a5be981 */ /* 0x000128000c1e1500 */
[----:B------:R1:W-:Y:S01]  /*20c60*/  STS.U16 [R46+UR9+0x10980], R50 ;  /* 0x010980322e007988 */ /* 0x0003e20008000409 */
[----:B0-----:R-:W-:Y:S02]  /*20c70*/  @!P6 IMAD.MOV.U32 R58, RZ, RZ, R47 ;  /* 0x000000ffff3ae224 */ /* 0x001fe400078e002f */
[----:B------:R-:W-:Y:S01]  /*20c80*/  @!P6 IMAD.MOV.U32 R59, RZ, RZ, R48 ;  /* 0x000000ffff3be224 */ /* 0x000fe200078e0030 */
[----:B------:R-:W4:Y:S04]  /*20c90*/  LDL R47, [R1+0x924] ;  /* 0x00092400012f7983 */ /* 0x000f280000100800 */
[----:B------:R-:W4:Y:S04]  /*20ca0*/  LDL R48, [R1+0x920] ;  /* 0x0009200001307983 */ /* 0x000f280000100800 */
[----:B-1----:R-:W4:Y:S01]  /*20cb0*/  LDL.LU R50, [R1+0x4ac] ;  /* 0x0004ac0001327983 */ /* 0x002f220000300800 */
[----:B------:R-:W-:-:S06]  /*20cc0*/  PRMT R90, RZ, 0x7610, R90 ;  /* 0x00007610ff5a7816 */ /* 0x000fcc000000005a */
[----:B------:R0:W4:Y:S01]  /*20cd0*/  @!P6 LDG.E.U16 R90, desc[UR24][R58.64] ;  /* 0x000000183a5ae981 */ /* 0x000122000c1e1500 */
[----:B------:R-:W-:Y:S01]  /*20ce0*/  PRMT R80, RZ, 0x7610, R80 ;  /* 0x00007610ff507816 */ /* 0x000fe20000000050 */
[----:B0-----:R-:W-:Y:S02]  /*20cf0*/  @!P6 IMAD.MOV.U32 R58, RZ, RZ, R38 ;  /* 0x000000ffff3ae224 */ /* 0x001fe400078e0026 */
[----:B------:R-:W4:Y:S01]  /*20d00*/  LDL R38, [R1+0x934] ;  /* 0x0009340001267983 */ /* 0x000f220000100800 */
[----:B--2---:R-:W-:-:S03]  /*20d10*/  @!P6 IMAD.MOV.U32 R59, RZ, RZ, R41 ;  /* 0x000000ffff3be224 */ /* 0x004fc600078e0029 */
[----:B------:R-:W2:Y:S04]  /*20d20*/  LDL R41, [R1+0x930] ;  /* 0x0009300001297983 */ /* 0x000ea80000100800 */
[----:B------:R3:W2:Y:S02]  /*20d30*/  @!P6 LDG.E.U16 R80, desc[UR24][R58.64] ;  /* 0x000000183a50e981 */ /* 0x0006a4000c1e1500 */
[----:B---3--:R-:W-:Y:S02]  /*20d40*/  @!P6 IMAD.MOV.U32 R59, RZ, RZ, R40 ;  /* 0x000000ffff3be224 */ /* 0x008fe400078e0028 */
[----:B------:R-:W3:Y:S01]  /*20d50*/  LDL R40, [R1+0x940] ;  /* 0x0009400001287983 */ /* 0x000ee20000100800 */
[----:B------:R-:W-:Y:S02]  /*20d60*/  PRMT R21, RZ, 0x7610, R21 ;  /* 0x00007610ff157816 */ /* 0x000fe40000000015 */
[----:B------:R-:W-:Y:S01]  /*20d70*/  PRMT R20, RZ, 0x7610, R20 ;  /* 0x00007610ff147816 */ /* 0x000fe20000000014 */
[----:B----4-:R-:W-:-:S02]  /*20d80*/  @!P6 IMAD.MOV.U32 R58, RZ, RZ, R0 ;  /* 0x000000ffff3ae224 */ /* 0x010fc400078e0000 */
[----:B------:R-:W4:Y:S04]  /*20d90*/  LDL R0, [R1+0x944] ;  /* 0x0009440001007983 */ /* 0x000f280000100800 */
[----:B------:R0:W4:Y:S04]  /*20da0*/  @!P6 LDG.E.U16 R21, desc[UR24][R58.64] ;  /* 0x000000183a15e981 */ /* 0x000128000c1e1500 */
[----:B------:R-:W4:Y:S04]  /*20db0*/  LDL.LU R64, [R1+0x4b0] ;  /* 0x0004b00001407983 */ /* 0x000f280000300800 */
[----:B------:R1:W-:Y:S01]  /*20dc0*/  STS.U16 [R46+UR9+0x14980], R62 ;  /* 0x0149803e2e007988 */ /* 0x0003e20008000409 */
[----:B------:R-:W-:Y:S01]  /*20dd0*/  PRMT R85, RZ, 0x7610, R85 ;  /* 0x00007610ff557816 */ /* 0x000fe20000000055 */
[----:B0-----:R-:W-:-:S02]  /*20de0*/  @!P6 IMAD.MOV.U32 R58, RZ, RZ, R47 ;  /* 0x000000ffff3ae224 */ /* 0x001fc400078e002f */
[----:B------:R-:W4:Y:S01]  /*20df0*/  LDL R47, [R1+0x954] ;  /* 0x00095400012f7983 */ /* 0x000f220000100800 */
[----:B------:R-:W-:-:S03]  /*20e00*/  @!P6 IMAD.MOV.U32 R59, RZ, RZ, R48 ;  /* 0x000000ffff3be224 */ /* 0x000fc600078e0030 */
[----:B------:R-:W4:Y:S04]  /*20e10*/  LDL R48, [R1+0x950] ;  /* 0x0009500001307983 */ /* 0x000f280000100800 */
[----:B------:R-:W4:Y:S04]  /*20e20*/  LDL.LU R63, [R1+0x4b4] ;  /* 0x0004b400013f7983 */ /* 0x000f280000300800 */
[----:B------:R0:W4:Y:S04]  /*20e30*/  @!P6 LDG.E.U16 R20, desc[UR24][R58.64] ;  /* 0x000000183a14e981 */ /* 0x000128000c1e1500 */
[----:B-1----:R-:W4:Y:S04]  /*20e40*/  LDL.LU R62, [R1+0x3bc] ;  /* 0x0003bc00013e7983 */ /* 0x002f280000300800 */
[----:B------:R1:W-:Y:S01]  /*20e50*/  STS.U16 [R46+UR9+0x10d80], R53 ;  /* 0x010d80352e007988 */ /* 0x0003e20008000409 */
[----:B0-----:R-:W-:-:S03]  /*20e60*/  @!P6 IMAD.MOV.U32 R58, RZ, RZ, R38 ;  /* 0x000000ffff3ae224 */ /* 0x001fc600078e0026 */
[----:B------:R-:W4:Y:S04]  /*20e70*/  LDL R38, [R1+0x75c] ;  /* 0x00075c0001267983 */ /* 0x000f280000100800 */
[----:B------:R0:W-:Y:S01]  /*20e80*/  STS.U16 [R46+UR9+0x14d80], R52 ;  /* 0x014d80342e007988 */ /* 0x0001e20008000409 */
[----:B--2---:R-:W-:-:S03]  /*20e90*/  @!P6 IMAD.MOV.U32 R59, RZ, RZ, R41 ;  /* 0x000000ffff3be224 */ /* 0x004fc600078e0029 */
[----:B------:R-:W2:Y:S04]  /*20ea0*/  LDL R41, [R1+0x758] ;  /* 0x0007580001297983 */ /* 0x000ea80000100800 */
[----:B-1----:R-:W2:Y:S04]  /*20eb0*/  LDL.LU R53, [R1+0x3c4] ;  /* 0x0003c40001357983 */ /* 0x002ea80000300800 */
[----:B------:R3:W2:Y:S04]  /*20ec0*/  @!P6 LDG.E.U16 R85, desc[UR24][R58.64] ;  /* 0x000000183a55e981 */ /* 0x0006a8000c1e1500 */
[----:B0-----:R-:W2:Y:S01]  /*20ed0*/  LDL.LU R52, [R1+0x3d0] ;  /* 0x0003d00001347983 */ /* 0x001ea20000300800 */
[----:B---3--:R-:W-:-:S03]  /*20ee0*/  @!P6 IMAD.MOV.U32 R59, RZ, RZ, R40 ;  /* 0x000000ffff3be224 */ /* 0x008fc600078e0028 */
[----:B------:R-:W3:Y:S01]  /*20ef0*/  LDL R40, [R1+0x770] ;  /* 0x0007700001287983 */ /* 0x000ee20000100800 */
[----:B------:R-:W-:Y:S02]  /*20f00*/  PRMT R84, RZ, 0x7610, R84 ;  /* 0x00007610ff547816 */ /* 0x000fe40000000054 */
[----:B------:R-:W-:Y:S01]  /*20f10*/  PRMT R33, RZ, 0x7610, R33 ;  /* 0x00007610ff217816 */ /* 0x000fe20000000021 */
[----:B------:R0:W-:Y:S01]  /*20f20*/  STS.U16 [R46+UR9+0x11180], R51 ;  /* 0x011180332e007988 */ /* 0x0001e20008000409 */
[----:B------:R-:W-:-:S03]  /*20f30*/  PRMT R82, RZ, 0x7610, R82 ;  /* 0x00007610ff527816 */ /* 0x000fc60000000052 */
[----:B------:R1:W-:Y:S04]  /*20f40*/  STS.U16 [R46+UR9+0x15180], R50 ;  /* 0x015180322e007988 */ /* 0x0003e80008000409 */
[----:B------:R0:W3:Y:S01]  /*20f50*/  @!P6 LDG.E.U16 R33, desc[UR24][R60.64] ;  /* 0x000000183c21e981 */ /* 0x0000e2000c1e1500 */
[----:B----4-:R-:W-:-:S03]  /*20f60*/  @!P6 IMAD.MOV.U32 R58, RZ, RZ, R0 ;  /* 0x000000ffff3ae224 */ /* 0x010fc600078e0000 */
[----:B------:R-:W4:Y:S04]  /*20f70*/  LDL R0, [R1+0x774] ;  /* 0x0007740001007983 */ /* 0x000f280000100800 */
[----:B0-----:R-:W4:Y:S04]  /*20f80*/  LDL.LU R51, [R1+0x3d8] ;  /* 0x0003d80001337983 */ /* 0x001f280000300800 */
[----:B------:R-:W4:Y:S04]  /*20f90*/  @!P6 LDG.E.U16 R84, desc[UR24][R58.64] ;  /* 0x000000183a54e981 */ /* 0x000f28000c1e1500 */
[----:B-1----:R-:W4:Y:S04]  /*20fa0*/  LDL.LU R50, [R1+0x4b8] ;  /* 0x0004b80001327983 */ /* 0x002f280000300800 */
[----:B------:R-:W4:Y:S04]  /*20fb0*/  LDL R49, [R1+0x58c] ;  /* 0x00058c0001317983 */ /* 0x000f280000100800 */
[----:B------:R-:W4:Y:S01]  /*20fc0*/  LDL R58, [R1+0x588] ;  /* 0x00058800013a7983 */ /* 0x000f220000100800 */
[----:B------:R-:W-:-:S03]  /*20fd0*/  @!P6 IMAD.MOV.U32 R60, RZ, RZ, R47 ;  /* 0x000000ffff3ce224 */ /* 0x000fc600078e002f */
[----:B------:R-:W4:Y:S01]  /*20fe0*/  LDL R47, [R1+0x59c] ;  /* 0x00059c00012f7983 */ /* 0x000f220000100800 */
[----:B------:R-:W-:-:S03]  /*20ff0*/  @!P6 IMAD.MOV.U32 R61, RZ, RZ, R48 ;  /* 0x000000ffff3de224 */ /* 0x000fc600078e0030 */
[----:B------:R-:W4:Y:S04]  /*21000*/  LDL R48, [R1+0x598] ;  /* 0x0005980001307983 */ /* 0x000f280000100800 */
        /* <DEDUP_REMOVED lines=9> */
[----:B------:R-:W-:Y:S01]  /*210a0*/  PRMT R30, RZ, 0x7610, R30 ;  /* 0x00007610ff1e7816 */ /* 0x000fe2000000001e */
[----:B----4-:R-:W-:-:S02]  /*210b0*/  @!P6 IMAD.MOV.U32 R60, RZ, RZ, R0 ;  /* 0x000000ffff3ce224 */ /* 0x010fc400078e0000 */
[----:B------:R-:W4:Y:S01]  /*210c0*/  LDL R0, [R1+0x5bc] ;  /* 0x0005bc0001007983 */ /* 0x000f220000100800 */
[----:B------:R-:W-:Y:S02]  /*210d0*/  @!P6 IMAD.MOV.U32 R59, RZ, RZ, R58 ;  /* 0x000000ffff3be224 */ /* 0x000fe400078e003a */
[----:B------:R-:W-:Y:S02]  /*210e0*/  @!P6 IMAD.MOV.U32 R58, RZ, RZ, R49 ;  /* 0x000000ffff3ae224 */ /* 0x000fe400078e0031 */
[----:B------:R-:W-:Y:S02]  /*210f0*/  @!P6 IMAD.MOV.U32 R49, RZ, RZ, R48 ;  /* 0x000000ffff31e224 */ /* 0x000fe400078e0030 */
[----:B------:R-:W-:-:S05]  /*21100*/  @!P6 IMAD.MOV.U32 R48, RZ, RZ, R47 ;  /* 0x000000ffff30e224 */ /* 0x000fca00078e002f */
[----:B------:R0:W4:Y:S02]  /*21110*/  @!P6 LDG.E.U16 R30, desc[UR24][R48.64] ;  /* 0x00000018301ee981 */ /* 0x000124000c1e1500 */
[----:B0-----:R-:W-:Y:S02]  /*21120*/  @!P6 IMAD.MOV.U32 R48, RZ, RZ, R38 ;  /* 0x000000ffff30e224 */ /* 0x001fe400078e0026 */
[----:B------:R-:W4:Y:S01]  /*21130*/  LDL R38, [R1+0x5cc] ;  /* 0x0005cc0001267983 */ /* 0x000f220000100800 */
[----:B--2---:R-:W-:-:S03]  /*21140*/  @!P6 IMAD.MOV.U32 R49, RZ, RZ, R41 ;  /* 0x000000ffff31e224 */ /* 0x004fc600078e0029 */
[----:B------:R-:W2:Y:S01]  /*21150*/  LDL R41, [R1+0x5c8] ;  /* 0x0005c80001297983 */ /* 0x000ea20000100800 */
[----:B---3--:R-:W-:-:S03]  /*21160*/  @!P6 IMAD.MOV.U32 R47, RZ, RZ, R40 ;  /* 0x000000ffff2fe224 */ /* 0x008fc600078e0028 */
[----:B------:R-:W3:Y:S01]  /*21170*/  LDL.LU R40, [R1+0x554] ;  /* 0x0005540001287983 */ /* 0x000ee20000300800 */
[----:B------:R-:W-:Y:S02]  /*21180*/  PRMT R23, RZ, 0x7610, R23 ;  /* 0x00007610ff177816 */ /* 0x000fe40000000017 */
[----:B------:R-:W-:Y:S02]  /*21190*/  PRMT R31, RZ, 0x7610, R31 ;  /* 0x00007610ff1f7816 */ /* 0x000fe4000000001f */
[----:B------:R-:W-:Y:S02]  /*211a0*/  PRMT R28, RZ, 0x7610, R28 ;  /* 0x00007610ff1c7816 */ /* 0x000fe4000000001c */
[----:B------:R-:W3:Y:S04]  /*211b0*/  @!P6 LDG.E.U16 R23, desc[UR24][R48.64] ;  /* 0x000000183017e981 */ /* 0x000ee8000c1e1500 */
[----:B------:R-:W3:Y:S04]  /*211c0*/  @!P6 LDG.E.U16 R31, desc[UR24][R58.64] ;  /* 0x000000183a1fe981 */ /* 0x000ee8000c1e1500 */
[----:B------:R-:W-:Y:S04]  /*211d0*/  STS.U16 [R46+UR9+0x11580], R64 ;  /* 0x011580402e007988 */ /* 0x000fe80008000409 */
[----:B------:R-:W3:Y:S04]  /*211e0*/  LDL.LU R49, [R1+0x538] ;  /* 0x0005380001317983 */ /* 0x000ee80000300800 */
[----:B------:R-:W3:Y:S04]  /*211f0*/  LDL.LU R58, [R1+0x534] ;  /* 0x00053400013a7983 */ /* 0x000ee80000300800 */
[----:B------:R-:W3:Y:S04]  /*21200*/  @!P6 LDG.E.U16 R28, desc[UR24][R60.64] ;  /* 0x000000183c1ce981 */ /* 0x000ee8000c1e1500 */
[----:B------:R-:W3:Y:S04]  /*21210*/  LDL.LU R59, [R1+0x518] ;  /* 0x00051800013b7983 */ /* 0x000ee80000300800 */
[----:B------:R-:W-:Y:S04]  /*21220*/  STS.U16 [R46+UR9+0x15580], R63 ;  /* 0x0155803f2e007988 */ /* 0x000fe80008000409 */
[----:B------:R-:W3:Y:S01]  /*21230*/  LDL.LU R60, [R1+0x514] ;  /* 0x00051400013c7983 */ /* 0x000ee20000300800 */
[----:B------:R-:W-:-:S03]  /*21240*/  PRMT R22, RZ, 0x7610, R22 ;  /* 0x00007610ff167816 */ /* 0x000fc60000000016 */
[----:B------:R-:W-:Y:S04]  /*21250*/  STS.U16 [R46+UR9+0x11980], R62 ;  /* 0x0119803e2e007988 */ /* 0x000fe80008000409 */
[----:B------:R-:W3:Y:S04]  /*21260*/  LDL.LU R61, [R1+0x4f8] ;  /* 0x0004f800013d7983 */ /* 0x000ee80000300800 */
[----:B------:R-:W-:Y:S04]  /*21270*/  STS.U16 [R46+UR9+0x15980], R53 ;  /* 0x015980352e007988 */ /* 0x000fe80008000409 */
[----:B------:R-:W3:Y:S04]  /*21280*/  LDL.LU R70, [R1+0x4f4] ;  /* 0x0004f40001467983 */ /* 0x000ee80000300800 */
[----:B------:R-:W-:Y:S04]  /*21290*/  STS.U16 [R46+UR9+0x11d80], R52 ;  /* 0x011d80342e007988 */ /* 0x000fe80008000409 */
[----:B------:R-:W3:Y:S04]  /*212a0*/  LDL.LU R71, [R1+0x4d8] ;  /* 0x0004d80001477983 */ /* 0x000ee80000300800 */
[----:B------:R4:W-:Y:S04]  /*212b0*/  STS.U16 [R46+UR9+0x15d80], R51 ;  /* 0x015d80332e007988 */ /* 0x0009e80008000409 */
[----:B------:R-:W3:Y:S04]  /*212c0*/  LDL.LU R72, [R1+0x4d4] ;  /* 0x0004d40001487983 */ /* 0x000ee80000300800 */
[----:B------:R-:W3:Y:S01]  /*212d0*/  LDL.LU R73, [R1+0x450] ;  /* 0x0004500001497983 */ /* 0x000ee20000300800 */
[----:B----4-:R-:W-:-:S03]  /*212e0*/  @!P6 IMAD.MOV.U32 R46, RZ, RZ, R0 ;  /* 0x000000ffff2ee224 */ /* 0x010fc600078e0000 */
[----:B------:R-:W4:Y:S04]  /*212f0*/  LDL.LU R89, [R1+0x44c] ;  /* 0x00044c0001597983 */ /* 0x000f280000300800 */
[----:B------:R-:W4:Y:S04]  /*21300*/  LDL.LU R0, [R1+0x430] ;  /* 0x0004300001007983 */ /* 0x000f280000300800 */
[----:B------:R-:W4:Y:S04]  /*21310*/  LDL.LU R88, [R1+0x42c] ;  /* 0x00042c0001587983 */ /* 0x000f280000300800 */
[----:B------:R0:W4:Y:S04]  /*21320*/  @!P6 LDG.E.U16 R22, desc[UR24][R46.64] ;  /* 0x000000182e16e981 */ /* 0x000128000c1e1500 */
[----:B------:R-:W4:Y:S04]  /*21330*/  LDL.LU R87, [R1+0x410] ;  /* 0x0004100001577983 */ /* 0x000f280000300800 */
[----:B------:R-:W4:Y:S01]  /*21340*/  LDL.LU R86, [R1+0x40c] ;  /* 0x00040c0001567983 */ /* 0x000f220000300800 */
[----:B0-----:R-:W-:-:S03]  /*21350*/  @!P6 IMAD.MOV.U32 R46, RZ, RZ, R38 ;  /* 0x000000ffff2ee224 */ /* 0x001fc600078e0026 */
[----:B------:R-:W4:Y:S04]  /*21360*/  LDL.LU R38, [R1+0x550] ;  /* 0x0005500001267983 */ /* 0x000f280000300800 */
[----:B------:R-:W4:Y:S04]  /*21370*/  LDL.LU R77, [R1+0x54c] ;  /* 0x00054c00014d7983 */ /* 0x000f280000300800 */
[----:B------:R-:W4:Y:S01]  /*21380*/  LDL.LU R76, [R1+0x530] ;  /* 0x00053000014c7983 */ /* 0x000f220000300800 */
[----:B------:R-:W-:-:S03]  /*21390*/  LOP3.LUT R48, R2, 0x40, RZ, 0x3c, !PT ;  /* 0x0000004002307812 */ /* 0x000fc600078e3cff */
[----:B------:R-:W4:Y:S01]  /*213a0*/  LDL.LU R75, [R1+0x52c] ;  /* 0x00052c00014b7983 */ /* 0x000f220000300800 */
[----:B------:R-:W-:-:S03]  /*213b0*/  PRMT R93, RZ, 0x7610, R93 ;  /* 0x00007610ff5d7816 */ /* 0x000fc6000000005d */
[----:B------:R-:W4:Y:S04]  /*213c0*/  LDL.LU R74, [R1+0x510] ;  /* 0x00051000014a7983 */ /* 0x000f280000300800 */
[----:B------:R-:W4:Y:S04]  /*213d0*/  LDL.LU R65, [R1+0x50c] ;  /* 0x00050c0001417983 */ /* 0x000f280000300800 */
[----:B------:R-:W4:Y:S04]  /*213e0*/  LDL.LU R64, [R1+0x4f0] ;  /* 0x0004f00001407983 */ /* 0x000f280000300800 */
[----:B------:R-:W4:Y:S04]  /*213f0*/  LDL.LU R63, [R1+0x4ec] ;  /* 0x0004ec00013f7983 */ /* 0x000f280000300800 */
[----:B------:R-:W4:Y:S04]  /*21400*/  LDL.LU R62, [R1+0x4d0] ;  /* 0x0004d000013e7983 */ /* 0x000f280000300800 */
[----:B------:R-:W4:Y:S04]  /*21410*/  LDL.LU R53, [R1+0x4cc] ;  /* 0x0004cc0001357983 */ /* 0x000f280000300800 */
[----:B------:R-:W4:Y:S04]  /*21420*/  LDL.LU R52, [R1+0x448] ;  /* 0x0004480001347983 */ /* 0x000f280000300800 */
[----:B------:R0:W-:Y:S04]  /*21430*/  STS.U16 [R48+UR9+0x10200], R50 ;  /* 0x0102003230007988 */ /* 0x0001e80008000409 */
[----:B------:R-:W4:Y:S04]  /*21440*/  LDL.LU R51, [R1+0x444] ;  /* 0x0004440001337983 */ /* 0x000f280000300800 */
[----:B0-----:R-:W4:Y:S01]  /*21450*/  LDL.LU R50, [R1+0x428] ;  /* 0x0004280001327983 */ /* 0x001f220000300800 */
[----:B--2---:R-:W-:-:S03]  /*21460*/  @!P6 IMAD.MOV.U32 R47, RZ, RZ, R41 ;  /* 0x000000ffff2fe224 */ /* 0x004fc600078e0029 */
[----:B------:R-:W2:Y:S04]  /*21470*/  LDL.LU R41, [R1+0x424] ;  /* 0x0004240001297983 */ /* 0x000ea80000300800 */
[----:B------:R0:W2:Y:S04]  /*21480*/  @!P6 LDG.E.U16 R93, desc[UR24][R46.64] ;  /* 0x000000182e5de981 */ /* 0x0000a8000c1e1500 */
[----:B------:R-:W2:Y:S04]  /*21490*/  LDL.LU.64 R46, [R1+0xcc0] ;  /* 0x000cc000012e7983 */ /* 0x000ea80000300a00 */
[----:B---3--:R1:W-:Y:S04]  /*214a0*/  STS.U16 [R48+UR9+0x14200], R40 ;  /* 0x0142002830007988 */ /* 0x0083e80008000409 */
[----:B-1----:R-:W3:Y:S04]  /*214b0*/  LDL.LU R40, [R1+0xcb8] ;  /* 0x000cb80001287983 */ /* 0x002ee80000300800 */
        /* <DEDUP_REMOVED lines=9> */
[----:B----4-:R-:W-:Y:S04]  /*21550*/  STS.U16 [R48+UR9+0x15600], R89 ;  /* 0x0156005930007988 */ /* 0x010fe80008000409 */
[----:B------:R1:W-:Y:S04]  /*21560*/  STS.U16 [R48+UR9+0x11a00], R0 ;  /* 0x011a000030007988 */ /* 0x0003e80008000409 */
[----:B------:R-:W-:Y:S01]  /*21570*/  STS.U16 [R48+UR9+0x15a00], R88 ;  /* 0x015a005830007988 */ /* 0x000fe20008000409 */
[----:B-1----:R-:W-:-:S03]  /*21580*/  LOP3.LUT R0, R2, 0x50, RZ, 0x3c, !PT ;  /* 0x0000005002007812 */ /* 0x002fc600078e3cff */
[----:B------:R-:W-:Y:S04]  /*21590*/  STS.U16 [R48+UR9+0x11e00], R87 ;  /* 0x011e005730007988 */ /* 0x000fe80008000409 */
        /* <DEDUP_REMOVED lines=8> */
[----:B-1----:R-:W4:Y:S04]  /*21620*/  LDL.LU R48, [R1+0x548] ;  /* 0x0005480001307983 */ /* 0x002f280000300800 */
[----:B------:R-:W-:Y:S04]  /*21630*/  STS.U16 [R0+UR9+0x14e80], R63 ;  /* 0x014e803f00007988 */ /* 0x000fe80008000409 */
[----:B------:R-:W4:Y:S04]  /*21640*/  LDL.LU R49, [R1+0x544] ;  /* 0x0005440001317983 */ /* 0x000f280000300800 */
        /* <DEDUP_REMOVED lines=10> */
[----:B------:R-:W4:Y:S04]  /*216f0*/  LDL.LU R71, [R1+0x4e4] ;  /* 0x0004e40001477983 */ /* 0x000f280000300800 */
[----:B------:R-:W4:Y:S04]  /*21700*/  LDL.LU R72, [R1+0x4c8] ;  /* 0x0004c80001487983 */ /* 0x000f280000300800 */
[----:B------:R-:W4:Y:S04]  /*21710*/  LDL.LU R73, [R1+0x4c4] ;  /* 0x0004c40001497983 */ /* 0x000f280000300800 */
[----:B--2---:R-:W-:Y:S04]  /*21720*/  STS.U16 [R0+UR9+0x15a80], R41 ;  /* 0x015a802900007988 */ /* 0x004fe80008000409 */
[----:B---3--:R-:W-:Y:S04]  /*21730*/  STS.U16 [R0+UR9+0x11e80], R40 ;  /* 0x011e802800007988 */ /* 0x008fe80008000409 */
[----:B------:R1:W-:Y:S04]  /*21740*/  STS.U16 [R0+UR9+0x15e80], R39 ;  /* 0x015e802700007988 */ /* 0x0003e80008000409 */
[----:B-1----:R-:W2:Y:S04]  /*21750*/  LDL.LU R0, [R1+0x440] ;  /* 0x0004400001007983 */ /* 0x002ea80000300800 */
        /* <DEDUP_REMOVED lines=9> */
[----:B------:R-:W-:-:S03]  /*217f0*/  LOP3.LUT R86, R2, 0x60, RZ, 0x3c, !PT ;  /* 0x0000006002567812 */ /* 0x000fc600078e3cff */
        /* <DEDUP_REMOVED lines=10> */
[----:B----4-:R1:W-:Y:S04]  /*218a0*/  STS.U16 [R86+UR9+0x10300], R48 ;  /* 0x0103003056007988 */ /* 0x0103e80008000409 */
[----:B------:R4:W-:Y:S04]  /*218b0*/  STS.U16 [R86+UR9+0x14300], R49 ;  /* 0x0143003156007988 */ /* 0x0009e80008000409 */
[----:B-1----:R-:W3:Y:S04]  /*218c0*/  LDL.LU R48, [R1+0xcb4] ;  /* 0x000cb40001307983 */ /* 0x002ee80000300800 */
[----:B------:R1:W-:Y:S04]  /*218d0*/  STS.U16 [R86+UR9+0x10700], R58 ;  /* 0x0107003a56007988 */ /* 0x0003e80008000409 */
[----:B----4-:R-:W4:Y:S04]  /*218e0*/  LDL.LU R49, [R1+0xcb0] ;  /* 0x000cb00001317983 */ /* 0x010f280000300800 */
[----:B------:R0:W-:Y:S04]  /*218f0*/  STS.U16 [R86+UR9+0x14700], R59 ;  /* 0x0147003b56007988 */ /* 0x0001e80008000409 */
[----:B-1----:R-:W4:Y:S04]  /*21900*/  LDL.LU R58, [R1+0xcac] ;  /* 0x000cac00013a7983 */ /* 0x002f280000300800 */
[----:B------:R1:W-:Y:S04]  /*21910*/  STS.U16 [R86+UR9+0x10b00], R60 ;  /* 0x010b003c56007988 */ /* 0x0003e80008000409 */
[----:B0-----:R-:W4:Y:S04]  /*21920*/  LDL.LU R59, [R1+0xca8] ;  /* 0x000ca800013b7983 */ /* 0x001f280000300800 */
        /* <DEDUP_REMOVED lines=10> */
[----:B0-----:R-:W4:Y:S04]  /*219d0*/  LDL.LU R73, [R1+0xc90] ;  /* 0x000c900001497983 */ /* 0x001f280000300800 */
[----:B--2---:R0:W-:Y:S04]  /*219e0*/  STS.U16 [R86+UR9+0x11700], R0 ;  /* 0x0117000056007988 */ /* 0x0041e80008000409 */
[----:B---3--:R1:W-:Y:S04]  /*219f0*/  STS.U16 [R86+UR9+0x15700], R88 ;  /* 0x0157005856007988 */ /* 0x0083e80008000409 */
[----:B------:R-:W-:Y:S04]  /*21a00*/  STS.U16 [R86+UR9+0x11b00], R39 ;  /* 0x011b002756007988 */ /* 0x000fe80008000409 */
[----:B0-----:R-:W2:Y:S04]  /*21a10*/  LDL.LU R0, [R1+0xc8c] ;  /* 0x000c8c0001007983 */ /* 0x001ea80000300800 */
[----:B-1----:R-:W5:Y:S04]  /*21a20*/  LDL.LU R88, [R1+0xc88] ;  /* 0x000c880001587983 */ /* 0x002f680000300800 */
[----:B------:R0:W-:Y:S04]  /*21a30*/  STS.U16 [R86+UR9+0x15b00], R89 ;  /* 0x015b005956007988 */ /* 0x0001e80008000409 */
[----:B------:R1:W-:Y:S04]  /*21a40*/  STS.U16 [R86+UR9+0x11f00], R38 ;  /* 0x011f002656007988 */ /* 0x0003e80008000409 */
[----:B0-----:R-:W5:Y:S04]  /*21a50*/  LDL.LU R89, [R1+0xc84] ;  /* 0x000c840001597983 */ /* 0x001f680000300800 */
[----:B-1----:R-:W3:Y:S01]  /*21a60*/  LDL.LU R38, [R1+0xc80] ;  /* 0x000c800001267983 */ /* 0x002ee20000300800 */
[----:B------:R-:W-:-:S03]  /*21a70*/  LOP3.LUT R39, R2, 0x70, RZ, 0x3c, !PT ;  /* 0x0000007002277812 */ /* 0x000fc600078e3cff */
[----:B------:R0:W-:Y:S04]  /*21a80*/  STS.U16 [R86+UR9+0x15f00], R87 ;  /* 0x015f005756007988 */ /* 0x0001e80008000409 */
[----:B------:R1:W-:Y:S04]  /*21a90*/  STS.U16 [R39+UR9+0x10380], R76 ;  /* 0x0103804c27007988 */ /* 0x0003e80008000409 */
[----:B------:R1:W-:Y:S04]  /*21aa0*/  STS.U16 [R39+UR9+0x14380], R77 ;  /* 0x0143804d27007988 */ /* 0x0003e80008000409 */
[----:B0-----:R-:W5:Y:S04]  /*21ab0*/  LDL.LU R86, [R1+0xc7c] ;  /* 0x000c7c0001567983 */ /* 0x001f680000300800 */
[----:B------:R-:W5:Y:S04]  /*21ac0*/  LDL.LU R87, [R1+0xc78] ;  /* 0x000c780001577983 */ /* 0x000f680000300800 */
[----:B-1----:R-:W5:Y:S04]  /*21ad0*/  LDL.LU R76, [R1+0xc74] ;  /* 0x000c7400014c7983 */ /* 0x002f680000300800 */
[----:B------:R-:W5:Y:S04]  /*21ae0*/  LDL.LU R77, [R1+0xc70] ;  /* 0x000c7000014d7983 */ /* 0x000f680000300800 */
[----:B------:R0:W-:Y:S04]  /*21af0*/  STS.U16 [R39+UR9+0x10780], R74 ;  /* 0x0107804a27007988 */ /* 0x0001e80008000409 */
[----:B------:R1:W-:Y:S04]  /*21b00*/  STS.U16 [R39+UR9+0x14780], R75 ;  /* 0x0147804b27007988 */ /* 0x0003e80008000409 */
[----:B------:R1:W-:Y:S04]  /*21b10*/  STS.U16 [R39+UR9+0x10b80], R64 ;  /* 0x010b804027007988 */ /* 0x0003e80008000409 */
[----:B0-----:R-:W5:Y:S04]  /*21b20*/  LDL.LU R74, [R1+0xc6c] ;  /* 0x000c6c00014a7983 */ /* 0x001f680000300800 */
        /* <DEDUP_REMOVED lines=20> */
[----:B---3--:R0:W-:Y:S04]  /*21c70*/  STS.U16 [R39+UR9+0x11f80], R38 ;  /* 0x011f802627007988 */ /* 0x0081e80008000409 */
[----:B--2---:R1:W-:Y:S04]  /*21c80*/  STS.U16 [R39+UR9+0x15f80], R0 ;  /* 0x015f800027007988 */ /* 0x0043e80008000409 */
[----:B0-----:R-:W5:Y:S04]  /*21c90*/  LDL.LU R38, [R1+0xc3c] ;  /* 0x000c3c0001267983 */ /* 0x001f680000300800 */
[----:B-1----:R-:W5:Y:S04]  /*21ca0*/  LDL.LU R39, [R1+0xc38] ;  /* 0x000c380001277983 */ /* 0x002f680000300800 */
[----:B------:R-:W4:Y:S04]  /*21cb0*/  LDL.LU R0, [R1+0xc34] ;  /* 0x000c340001007983 */ /* 0x000f280000300800 */
[----:B----4-:R0:W-:Y:S04]  /*21cc0*/  STS.U16 [R0+UR9+0x18000], R73 ;  /* 0x0180004900007988 */ /* 0x0101e80008000409 */
[----:B------:R1:W-:Y:S04]  /*21cd0*/  STS.U16 [R0+UR9+0x18400], R72 ;  /* 0x0184004800007988 */ /* 0x0003e80008000409 */
[----:B------:R2:W-:Y:S04]  /*21ce0*/  STS.U16 [R0+UR9+0x18800], R71 ;  /* 0x0188004700007988 */ /* 0x0005e80008000409 */
[----:B0-----:R-:W3:Y:S04]  /*21cf0*/  LDL.LU R73, [R1+0xc30] ;  /* 0x000c300001497983 */ /* 0x001ee80000300800 */
[----:B-1----:R-:W5:Y:S04]  /*21d00*/  LDL.LU R72, [R1+0xc2c] ;  /* 0x000c2c0001487983 */ /* 0x002f680000300800 */
[----:B--2---:R-:W2:Y:S04]  /*21d10*/  LDL.LU R71, [R1+0xc28] ;  /* 0x000c280001477983 */ /* 0x004ea80000300800 */
[----:B------:R0:W-:Y:S04]  /*21d20*/  STS.U16 [R0+UR9+0x18c00], R70 ;  /* 0x018c004600007988 */ /* 0x0001e80008000409 */
[----:B------:R1:W-:Y:S04]  /*21d30*/  STS.U16 [R0+UR9+0x19000], R61 ;  /* 0x0190003d00007988 */ /* 0x0003e80008000409 */
[----:B------:R4:W-:Y:S04]  /*21d40*/  STS.U16 [R0+UR9+0x19400], R60 ;  /* 0x0194003c00007988 */ /* 0x0009e80008000409 */
[----:B0-----:R-:W2:Y:S04]  /*21d50*/  LDL.LU R70, [R1+0xc24] ;  /* 0x000c240001467983 */ /* 0x001ea80000300800 */
[----:B-1----:R-:W2:Y:S04]  /*21d60*/  LDL.LU R61, [R1+0xc20] ;  /* 0x000c2000013d7983 */ /* 0x002ea80000300800 */
[----:B----4-:R-:W4:Y:S04]  /*21d70*/  LDL.LU R60, [R1+0xc1c] ;  /* 0x000c1c00013c7983 */ /* 0x010f280000300800 */
        /* <DEDUP_REMOVED lines=33> */
[----:B0-----:R-:W2:Y:S01]  /*21f90*/  LDL.LU R18, [R1+0xbdc] ;  /* 0x000bdc0001127983 */ /* 0x001ea20000300800 */
[----:B-1----:R-:W-:-:S03]  /*21fa0*/  LOP3.LUT R83, R0, 0x20, RZ, 0x3c, !PT ;  /* 0x0000002000537812 */ /* 0x002fc600078e3cff */
[----:B------:R0:W-:Y:S04]  /*21fb0*/  STS.U16 [R0+UR9+0x1dc00], R16 ;  /* 0x01dc001000007988 */ /* 0x0001e80008000409 */
[----:B------:R-:W2:Y:S04]  /*21fc0*/  LDL.LU R17, [R1+0xbd8] ;  /* 0x000bd80001117983 */ /* 0x000ea80000300800 */
[----:B------:R1:W-:Y:S04]  /*21fd0*/  STS.U16 [R0+UR9+0x1e000], R81 ;  /* 0x01e0005100007988 */ /* 0x0003e80008000409 */
[----:B0-----:R-:W4:Y:S04]  /*21fe0*/  LDL.LU R16, [R1+0xbd4] ;  /* 0x000bd40001107983 */ /* 0x001f280000300800 */
[----:B------:R0:W-:Y:S04]  /*21ff0*/  STS.U16 [R0+UR9+0x1e400], R79 ;  /* 0x01e4004f00007988 */ /* 0x0001e80008000409 */
[----:B-1----:R-:W4:Y:S04]  /*22000*/  LDL.LU R81, [R1+0xbd0] ;  /* 0x000bd00001517983 */ /* 0x002f280000300800 */
[----:B------:R1:W-:Y:S04]  /*22010*/  STS.U16 [R0+UR9+0x1e800], R78 ;  /* 0x01e8004e00007988 */ /* 0x0003e80008000409 */
[----:B0-----:R-:W4:Y:S04]  /*22020*/  LDL.LU R79, [R1+0xbcc] ;  /* 0x000bcc00014f7983 */ /* 0x001f280000300800 */
[----:B------:R0:W-:Y:S04]  /*22030*/  STS.U16 [R0+UR9+0x1ec00], R69 ;  /* 0x01ec004500007988 */ /* 0x0001e80008000409 */
[----:B------:R0:W-:Y:S04]  /*22040*/  STS.U16 [R0+UR9+0x1f400], R68 ;  /* 0x01f4004400007988 */ /* 0x0001e80008000409 */
[----:B------:R0:W-:Y:S04]  /*22050*/  STS.U16 [R0+UR9+0x1f800], R67 ;  /* 0x01f8004300007988 */ /* 0x0001e80008000409 */
[----:B------:R0:W-:Y:S04]  /*22060*/  STS.U16 [R0+UR9+0x1fc00], R66 ;  /* 0x01fc004200007988 */ /* 0x0001e80008000409 */
[----:B-1----:R-:W4:Y:S04]  /*22070*/  LDL.LU R78, [R1+0xbc8] ;  /* 0x000bc800014e7983 */ /* 0x002f280000300800 */
[----:B------:R1:W-:Y:S04]  /*22080*/  STS.U16 [R83+UR9+0x18100], R57 ;  /* 0x0181003953007988 */ /* 0x0003e80008000409 */
[----:B0-----:R-:W4:Y:S04]  /*22090*/  LDL.LU R69, [R1+0xbc4] ;  /* 0x000bc40001457983 */ /* 0x001f280000300800 */
[----:B------:R0:W-:Y:S04]  /*220a0*/  STS.U16 [R83+UR9+0x18500], R56 ;  /* 0x0185003853007988 */ /* 0x0001e80008000409 */
[----:B------:R-:W4:Y:S04]  /*220b0*/  LDL.LU R68, [R1+0xbc0] ;  /* 0x000bc00001447983 */ /* 0x000f280000300800 */
[----:B------:R0:W-:Y:S04]  /*220c0*/  STS.U16 [R83+UR9+0x18900], R55 ;  /* 0x0189003753007988 */ /* 0x0001e80008000409 */
[----:B------:R-:W4:Y:S04]  /*220d0*/  LDL.LU R67, [R1+0xbbc] ;  /* 0x000bbc0001437983 */ /* 0x000f280000300800 */
[----:B------:R0:W-:Y:S04]  /*220e0*/  STS.U16 [R83+UR9+0x18d00], R54 ;  /* 0x018d003653007988 */ /* 0x0001e80008000409 */
[----:B------:R-:W4:Y:S04]  /*220f0*/  LDL.LU R66, [R1+0xbb8] ;  /* 0x000bb80001427983 */ /* 0x000f280000300800 */
        /* <DEDUP_REMOVED lines=38> */
[----:B------:R-:W-:Y:S04]  /*22360*/  STS.U16 [R83+UR9+0x1dd00], R92 ;  /* 0x01dd005c53007988 */ /* 0x000fe80008000409 */
[----:B------:R-:W4:Y:S04]  /*22370*/  LDL.LU R6, [R1+0xb68] ;  /* 0x000b680001067983 */ /* 0x000f280000300800 */
[----:B------:R-:W-:Y:S04]  /*22380*/  STS.U16 [R83+UR9+0x1e100], R91 ;  /* 0x01e1005b53007988 */ /* 0x000fe80008000409 */
[----:B-1----:R-:W4:Y:S04]  /*22390*/  LDL.LU R5, [R1+0xb64] ;  /* 0x000b640001057983 */ /* 0x002f280000300800 */
[----:B------:R-:W-:Y:S04]  /*223a0*/  STS.U16 [R83+UR9+0x1e500], R90 ;  /* 0x01e5005a53007988 */ /* 0x000fe80008000409 */
[----:B0-----:R-:W4:Y:S04]  /*223b0*/  LDL.LU R4, [R1+0xb60] ;  /* 0x000b600001047983 */ /* 0x001f280000300800 */
[----:B------:R0:W-:Y:S04]  /*223c0*/  STS.U16 [R83+UR9+0x1e900], R80 ;  /* 0x01e9005053007988 */ /* 0x0001e80008000409 */
[----:B------:R-:W4:Y:S04]  /*223d0*/  LDL.LU R3, [R1+0xb5c] ;  /* 0x000b5c0001037983 */ /* 0x000f280000300800 */
[----:B------:R1:W-:Y:S01]  /*223e0*/  STS.U16 [R83+UR9+0x1ed00], R21 ;  /* 0x01ed001553007988 */ /* 0x0003e20008000409 */
[----:B0-----:R-:W-:-:S03]  /*223f0*/  LOP3.LUT R80, R0, 0x40, RZ, 0x3c, !PT ;  /* 0x0000004000507812 */ /* 0x001fc600078e3cff */
[----:B------:R-:W4:Y:S04]  /*22400*/  LDL.LU R92, [R1+0xb58] ;  /* 0x000b5800015c7983 */ /* 0x000f280000300800 */
[----:B------:R0:W-:Y:S04]  /*22410*/  STS.U16 [R83+UR9+0x1f100], R20 ;  /* 0x01f1001453007988 */ /* 0x0001e80008000409 */
[----:B-1----:R-:W4:Y:S04]  /*22420*/  LDL R21, [R1+0x578] ;  /* 0x0005780001157983 */ /* 0x002f280000100800 */
[----:B------:R-:W-:Y:S04]  /*22430*/  STS.U16 [R83+UR9+0x1f500], R85 ;  /* 0x01f5005553007988 */ /* 0x000fe80008000409 */
[----:B0-----:R-:W4:Y:S04]  /*22440*/  LDL R20, [R1+0x57c] ;  /* 0x00057c0001147983 */ /* 0x001f280000100800 */
[----:B------:R-:W-:Y:S04]  /*22450*/  STS.U16 [R83+UR9+0x1f900], R84 ;  /* 0x01f9005453007988 */ /* 0x000fe80008000409 */
[----:B------:R0:W-:Y:S04]  /*22460*/  STS.U16 [R83+UR9+0x1fd00], R82 ;  /* 0x01fd005253007988 */ /* 0x0001e80008000409 */
[----:B------:R1:W-:Y:S04]  /*22470*/  STS.U16 [R80+UR9+0x18200], R29 ;  /* 0x0182001d50007988 */ /* 0x0003e80008000409 */
[----:B------:R1:W-:Y:S01]  /*22480*/  STS.U16 [R80+UR9+0x18600], R28 ;  /* 0x0186001c50007988 */ /* 0x0003e20008000409 */
[----:B---3--:R-:W-:-:S02]  /*22490*/  PRMT R73, RZ, 0x7610, R73 ;  /* 0x00007610ff497816 */ /* 0x008fc40000000049 */
[----:B--2---:R-:W-:Y:S01]  /*224a0*/  PRMT R70, RZ, 0x7610, R70 ;  /* 0x00007610ff467816 */ /* 0x004fe20000000046 */
[----:B0-----:R-:W2:Y:S04]  /*224b0*/  LDL R83, [R1+0x5a0] ;  /* 0x0005a00001537983 */ /* 0x001ea80000100800 */
[----:B-1----:R-:W3:Y:S04]  /*224c0*/  LDL R29, [R1+0x580] ;  /* 0x00058000011d7983 */ /* 0x002ee80000100800 */
[----:B------:R-:W3:Y:S04]  /*224d0*/  LDL R28, [R1+0x584] ;  /* 0x00058400011c7983 */ /* 0x000ee80000100800 */
[----:B------:R0:W-:Y:S04]  /*224e0*/  STS.U16 [R80+UR9+0x18a00], R31 ;  /* 0x018a001f50007988 */ /* 0x0001e80008000409 */
[----:B------:R-:W-:Y:S04]  /*224f0*/  STS.U16 [R80+UR9+0x18e00], R30 ;  /* 0x018e001e50007988 */ /* 0x000fe80008000409 */
[----:B------:R1:W-:Y:S01]  /*22500*/  STS.U16 [R80+UR9+0x19200], R23 ;  /* 0x0192001750007988 */ /* 0x0003e20008000409 */
[----:B----4-:R-:W-:-:S03]  /*22510*/  PRMT R79, RZ, 0x7610, R79 ;  /* 0x00007610ff4f7816 */ /* 0x010fc6000000004f */
[----:B------:R4:W-:Y:S04]  /*22520*/  STS.U16 [R80+UR9+0x19600], R22 ;  /* 0x0196001650007988 */ /* 0x0009e80008000409 */
[----:B0-----:R-:W2:Y:S04]  /*22530*/  LDL R31, [R1+0x5c0] ;  /* 0x0005c000011f7983 */ /* 0x001ea80000100800 */
[----:B-1----:R-:W2:Y:S04]  /*22540*/  LDL R23, [R1+0x590] ;  /* 0x0005900001177983 */ /* 0x002ea80000100800 */
[----:B----4-:R-:W2:Y:S01]  /*22550*/  LDL R22, [R1+0x594] ;  /* 0x0005940001167983 */ /* 0x010ea20000100800 */
[----:B------:R-:W-:-:S03]  /*22560*/  PRMT R78, RZ, 0x7610, R78 ;  /* 0x00007610ff4e7816 */ /* 0x000fc6000000004e */
[----:B------:R-:W4:Y:S01]  /*22570*/  LDL R30, [R1+0x5c4] ;  /* 0x0005c400011e7983 */ /* 0x000f220000100800 */
[----:B------:R-:W-:Y:S02]  /*22580*/  PRMT R71, RZ, 0x7610, R71 ;  /* 0x00007610ff477816 */ /* 0x000fe40000000047 */
[----:B------:R-:W-:Y:S01]  /*22590*/  PRMT R60, RZ, 0x7610, R60 ;  /* 0x00007610ff3c7816 */ /* 0x000fe2000000003c */
[----:B------:R-:W4:Y:S01]  /*225a0*/  LDL R82, [R1+0x5a4] ;  /* 0x0005a40001527983 */ /* 0x000f220000100800 */
[----:B------:R-:W-:Y:S02]  /*225b0*/  PRMT R61, RZ, 0x7610, R61 ;  /* 0x00007610ff3d7816 */ /* 0x000fe4000000003d */
[----:B------:R-:W-:Y:S01]  /*225c0*/  PRMT R59, RZ, 0x7610, R59 ;  /* 0x00007610ff3b7816 */ /* 0x000fe2000000003b */
[----:B------:R-:W4:Y:S01]  /*225d0*/  LDL R91, [R1+0x720] ;  /* 0x00072000015b7983 */ /* 0x000f220000100800 */
[----:B------:R-:W-:Y:S02]  /*225e0*/  PRMT R48, RZ, 0x7610, R48 ;  /* 0x00007610ff307816 */ /* 0x000fe40000000030 */
[----:B------:R-:W-:Y:S01]  /*225f0*/  PRMT R46, RZ, 0x7610, R46 ;  /* 0x00007610ff2e7816 */ /* 0x000fe2000000002e */
[----:B------:R-:W4:Y:S01]  /*22600*/  LDL R90, [R1+0x724] ;  /* 0x00072400015a7983 */ /* 0x000f220000100800 */
[----:B------:R-:W-:-:S03]  /*22610*/  PRMT R68, RZ, 0x7610, R68 ;  /* 0x00007610ff447816 */ /* 0x000fc60000000044 */
[----:B------:R-:W4:Y:S01]  /*22620*/  LDL R85, [R1+0x730] ;  /* 0x0007300001557983 */ /* 0x000f220000100800 */
[----:B------:R-:W-:Y:S02]  /*22630*/  PRMT R69, RZ, 0x7610, R69 ;  /* 0x00007610ff457816 */ /* 0x000fe40000000045 */
[----:B------:R-:W-:Y:S01]  /*22640*/  PRMT R49, RZ, 0x7610, R49 ;  /* 0x00007610ff317816 */ /* 0x000fe20000000031 */
[----:B------:R-:W4:Y:S04]  /*22650*/  LDL R84, [R1+0x734] ;  /* 0x0007340001547983 */ /* 0x000f280000100800 */
[----:B------:R-:W4:Y:S04]  /*22660*/  @!P6 LDG.E.U16 R78, desc[UR24][R20.64] ;  /* 0x00000018144ee981 */ /* 0x000f28000c1e1500 */
[----:B------:R-:W4:Y:S04]  /*22670*/  LDL R21, [R1+0x5b0] ;  /* 0x0005b00001157983 */ /* 0x000f280000100800 */
[----:B------:R-:W4:Y:S04]  /*22680*/  LDL R20, [R1+0x5b4] ;  /* 0x0005b40001147983 */ /* 0x000f280000100800 */
[----:B---3--:R-:W3:Y:S04]  /*22690*/  @!P6 LDG.E.U16 R79, desc[UR24][R28.64] ;  /* 0x000000181c4fe981 */ /* 0x008ee8000c1e1500 */
[----:B------:R-:W3:Y:S04]  /*226a0*/  LDL R29, [R1+0x5d0] ;  /* 0x0005d000011d7983 */ /* 0x000ee80000100800 */
[----:B------:R-:W3:Y:S01]  /*226b0*/  LDL R28, [R1+0x5d4] ;  /* 0x0005d400011c7983 */ /* 0x000ee20000100800 */
[----:B------:R-:W-:-:S02]  /*226c0*/  PRMT R66, RZ, 0x7610, R66 ;  /* 0x00007610ff427816 */ /* 0x000fc40000000042 */
[----:B------:R-:W-:Y:S01]  /*226d0*/  PRMT R67, RZ, 0x7610, R67 ;  /* 0x00007610ff437816 */ /* 0x000fe20000000043 */
[----:B--2---:R-:W2:Y:S05]  /*226e0*/  @!P6 LDG.E.U16 R68, desc[UR24][R22.64] ;  /* 0x000000181644e981 */ /* 0x004eaa000c1e1500 */
[----:B----4-:R3:W4:Y:S01]  /*226f0*/  @!P6 LDG.E.U16 R67, desc[UR24][R30.64] ;  /* 0x000000181e43e981 */ /* 0x010722000c1e1500 */
[----:B------:R-:W-:Y:S02]  /*22700*/  PRMT R56, RZ, 0x7610, R56 ;  /* 0x00007610ff387816 */ /* 0x000fe40000000038 */
[----:B------:R-:W-:Y:S01]  /*22710*/  PRMT R57, RZ, 0x7610, R57 ;  /* 0x00007610ff397816 */ /* 0x000fe20000000039 */
[----:B------:R-:W2:Y:S04]  /*22720*/  @!P6 LDG.E.U16 R69, desc[UR24][R82.64] ;  /* 0x000000185245e981 */ /* 0x000ea8000c1e1500 */
[----:B------:R-:W2:Y:S04]  /*22730*/  LDL R23, [R1+0x5d8] ;  /* 0x0005d80001177983 */ /* 0x000ea80000100800 */
[----:B------:R-:W2:Y:S01]  /*22740*/  LDL R22, [R1+0x5dc] ;  /* 0x0005dc0001167983 */ /* 0x000ea20000100800 */
[----:B------:R-:W-:-:S02]  /*22750*/  PRMT R55, RZ, 0x7610, R55 ;  /* 0x00007610ff377816 */ /* 0x000fc40000000037 */
[----:B------:R-:W-:Y:S01]  /*22760*/  PRMT R44, RZ, 0x7610, R44 ;  /* 0x00007610ff2c7816 */ /* 0x000fe2000000002c */
[----:B------:R-:W4:Y:S01]  /*22770*/  LDL R83, [R1+0x5f0] ;  /* 0x0005f00001537983 */ /* 0x000f220000100800 */
[----:B------:R-:W-:Y:S02]  /*22780*/  PRMT R45, RZ, 0x7610, R45 ;  /* 0x00007610ff2d7816 */ /* 0x000fe4000000002d */
[----:B------:R-:W-:Y:S01]  /*22790*/  PRMT R42, RZ, 0x7610, R42 ;  /* 0x00007610ff2a7816 */ /* 0x000fe2000000002a */
[----:B------:R-:W4:Y:S04]  /*227a0*/  LDL R82, [R1+0x5f4] ;  /* 0x0005f40001527983 */ /* 0x000f280000100800 */
[----:B------:R-:W4:Y:S04]  /*227b0*/  @!P6 LDG.E.U16 R66, desc[UR24][R20.64] ;  /* 0x000000181442e981 */ /* 0x000f28000c1e1500 */
[----:B------:R-:W4:Y:S04]  /*227c0*/  LDL R21, [R1+0x5e0] ;  /* 0x0005e00001157983 */ /* 0x000f280000100800 */
[----:B------:R-:W4:Y:S01]  /*227d0*/  LDL R20, [R1+0x5e4] ;  /* 0x0005e40001147983 */ /* 0x000f220000100800 */
[----:B---3--:R-:W-:-:S03]  /*227e0*/  @!P6 IMAD.MOV.U32 R31, RZ, RZ, R29 ;  /* 0x000000ffff1fe224 */ /* 0x008fc600078e001d */
[----:B------:R-:W3:Y:S01]  /*227f0*/  LDL R29, [R1+0x5e8] ;  /* 0x0005e800011d7983 */ /* 0x000ee20000100800 */
[----:B------:R-:W-:-:S03]  /*22800*/  @!P6 IMAD.MOV.U32 R30, RZ, RZ, R28 ;  /* 0x000000ffff1ee224 */ /* 0x000fc600078e001c */
[----:B------:R-:W3:Y:S04]  /*22810*/  LDL R28, [R1+0x5ec] ;  /* 0x0005ec00011c7983 */ /* 0x000ee80000100800 */
[----:B------:R-:W3:Y:S04]  /*22820*/  @!P6 LDG.E.U16 R56, desc[UR24][R30.64] ;  /* 0x000000181e38e981 */ /* 0x000ee8000c1e1500 */
[----:B------:R-:W3:Y:S04]  /*22830*/  LDL R31, [R1+0x600] ;  /* 0x00060000011f7983 */ /* 0x000ee80000100800 */
[----:B------:R-:W3:Y:S04]  /*22840*/  LDL R30, [R1+0x604] ;  /* 0x00060400011e7983 */ /* 0x000ee80000100800 */
[----:B--2---:R-:W2:Y:S04]  /*22850*/  @!P6 LDG.E.U16 R73, desc[UR24][R22.64] ;  /* 0x000000181649e981 */ /* 0x004ea8000c1e1500 */
[----:B------:R-:W2:Y:S04]  /*22860*/  LDL R23, [R1+0x5f8] ;  /* 0x0005f80001177983 */ /* 0x000ea80000100800 */
[----:B------:R-:W2:Y:S04]  /*22870*/  LDL R22, [R1+0x5fc] ;  /* 0x0005fc0001167983 */ /* 0x000ea80000100800 */
[----:B----4-:R-:W4:Y:S04]  /*22880*/  @!P6 LDG.E.U16 R57, desc[UR24][R20.64] ;  /* 0x000000181439e981 */ /* 0x010f28000c1e1500 */
[----:B------:R-:W4:Y:S04]  /*22890*/  LDL R21, [R1+0x608] ;  /* 0x0006080001157983 */ /* 0x000f280000100800 */
[----:B------:R-:W4:Y:S04]  /*228a0*/  LDL R20, [R1+0x60c] ;  /* 0x00060c0001147983 */ /* 0x000f280000100800 */
[----:B---3--:R-:W3:Y:S04]  /*228b0*/  @!P6 LDG.E.U16 R70, desc[UR24][R28.64] ;  /* 0x000000181c46e981 */ /* 0x008ee8000c1e1500 */
[----:B------:R-:W3:Y:S04]  /*228c0*/  LDL R29, [R1+0x610] ;  /* 0x00061000011d7983 */ /* 0x000ee80000100800 */
[----:B------:R-:W3:Y:S04]  /*228d0*/  LDL R28, [R1+0x614] ;  /* 0x00061400011c7983 */ /* 0x000ee80000100800 */
[----:B------:R4:W3:Y:S04]  /*228e0*/  @!P6 LDG.E.U16 R55, desc[UR24][R30.64] ;  /* 0x000000181e37e981 */ /* 0x0008e8000c1e1500 */
[----:B--2---:R-:W2:Y:S04]  /*228f0*/  @!P6 LDG.E.U16 R71, desc[UR24][R22.64] ;  /* 0x000000181647e981 */ /* 0x004ea8000c1e1500 */
[----:B------:R-:W2:Y:S04]  /*22900*/  LDL R23, [R1+0x618] ;  /* 0x0006180001177983 */ /* 0x000ea80000100800 */
[----:B------:R-:W2:Y:S01]  /*22910*/  LDL R22, [R1+0x61c] ;  /* 0x00061c0001167983 */ /* 0x000ea20000100800 */
[----:B----4-:R-:W-:-:S03]  /*22920*/  @!P6 IMAD.MOV.U32 R31, RZ, RZ, R21 ;  /* 0x000000ffff1fe224 */ /* 0x010fc600078e0015 */
[----:B------:R-:W4:Y:S01]  /*22930*/  LDL R21, [R1+0x620] ;  /* 0x0006200001157983 */ /* 0x000f220000100800 */
[----:B------:R-:W-:-:S03]  /*22940*/  @!P6 IMAD.MOV.U32 R30, RZ, RZ, R20 ;  /* 0x000000ffff1ee224 */ /* 0x000fc600078e0014 */
[----:B------:R-:W4:Y:S04]  /*22950*/  LDL R20, [R1+0x624] ;  /* 0x0006240001147983 */ /* 0x000f280000100800 */
[----:B------:R-:W4:Y:S04]  /*22960*/  @!P6 LDG.E.U16 R60, desc[UR24][R30.64] ;  /* 0x000000181e3ce981 */ /* 0x000f28000c1e1500 */
[----:B------:R-:W4:Y:S04]  /*22970*/  LDL R31, [R1+0x638] ;  /* 0x00063800011f7983 */ /* 0x000f280000100800 */
[----:B---3--:R-:W3:Y:S04]  /*22980*/  @!P6 LDG.E.U16 R44, desc[UR24][R28.64] ;  /* 0x000000181c2ce981 */ /* 0x008ee8000c1e1500 */
[----:B------:R-:W3:Y:S04]  /*22990*/  LDL R30, [R1+0x63c] ;  /* 0x00063c00011e7983 */ /* 0x000ee80000100800 */
[----:B------:R-:W3:Y:S04]  /*229a0*/  LDL R29, [R1+0x630] ;  /* 0x00063000011d7983 */ /* 0x000ee80000100800 */
[----:B------:R-:W3:Y:S04]  /*229b0*/  LDL R28, [R1+0x634] ;  /* 0x00063400011c7983 */ /* 0x000ee80000100800 */
[----:B--2---:R-:W2:Y:S04]  /*229c0*/  @!P6 LDG.E.U16 R61, desc[UR24][R22.64] ;  /* 0x00000018163de981 */ /* 0x004ea8000c1e1500 */
[----:B------:R-:W2:Y:S04]  /*229d0*/  LDL R23, [R1+0x640] ;  /* 0x0006400001177983 */ /* 0x000ea80000100800 */
[----:B------:R-:W2:Y:S04]  /*229e0*/  LDL R22, [R1+0x644] ;  /* 0x0006440001167983 */ /* 0x000ea80000100800 */
[----:B----4-:R-:W4:Y:S04]  /*229f0*/  @!P6 LDG.E.U16 R45, desc[UR24][R20.64] ;  /* 0x00000018142de981 */ /* 0x010f28000c1e1500 */
[----:B------:R-:W4:Y:S04]  /*22a00*/  LDL R21, [R1+0x648] ;  /* 0x0006480001157983 */ /* 0x000f280000100800 */
[----:B------:R-:W4:Y:S01]  /*22a10*/  LDL R20, [R1+0x64c] ;  /* 0x00064c0001147983 */ /* 0x000f220000100800 */
[----:B------:R-:W-:-:S02]  /*22a20*/  PRMT R43, RZ, 0x7610, R43 ;  /* 0x00007610ff2b7816 */ /* 0x000fc4000000002b */
[----:B------:R-:W-:Y:S01]  /*22a30*/  PRMT R32, RZ, 0x7610, R32 ;  /* 0x00007610ff207816 */ /* 0x000fe20000000020 */
[----:B---3--:R2:W3:Y:S04]  /*22a40*/  @!P6 LDG.E.U16 R59, desc[UR24][R30.64] ;  /* 0x000000181e3be981 */ /* 0x0084e8000c1e1500 */
[----:B------:R-:W3:Y:S04]  /*22a50*/  @!P6 LDG.E.U16 R42, desc[UR24][R28.64] ;  /* 0x000000181c2ae981 */ /* 0x000ee8000c1e1500 */
[----:B------:R-:W3:Y:S04]  /*22a60*/  LDL R29, [R1+0x650] ;  /* 0x00065000011d7983 */ /* 0x000ee80000100800 */
[----:B------:R-:W3:Y:S01]  /*22a70*/  LDL R28, [R1+0x654] ;  /* 0x00065400011c7983 */ /* 0x000ee20000100800 */
[----:B--2---:R-:W-:-:S03]  /*22a80*/  @!P6 IMAD.MOV.U32 R31, RZ, RZ, R23 ;  /* 0x000000ffff1fe224 */ /* 0x004fc600078e0017 */
[----:B------:R-:W2:Y:S01]  /*22a90*/  LDL R23, [R1+0x658] ;  /* 0x0006580001177983 */ /* 0x000ea20000100800 */
[----:B------:R-:W-:-:S03]  /*22aa0*/  @!P6 IMAD.MOV.U32 R30, RZ, RZ, R22 ;  /* 0x000000ffff1ee224 */ /* 0x000fc600078e0016 */
[----:B------:R-:W2:Y:S04]  /*22ab0*/  LDL R22, [R1+0x65c] ;  /* 0x00065c0001167983 */ /* 0x000ea80000100800 */
[----:B------:R-:W2:Y:S04]  /*22ac0*/  @!P6 LDG.E.U16 R43, desc[UR24][R30.64] ;  /* 0x000000181e2be981 */ /* 0x000ea8000c1e1500 */
[----:B------:R-:W2:Y:S04]  /*22ad0*/  LDL R31, [R1+0x670] ;  /* 0x00067000011f7983 */ /* 0x000ea80000100800 */
[----:B------:R-:W2:Y:S04]  /*22ae0*/  LDL R30, [R1+0x674] ;  /* 0x00067400011e7983 */ /* 0x000ea80000100800 */
[----:B----4-:R-:W4:Y:S04]  /*22af0*/  @!P6 LDG.E.U16 R48, desc[UR24][R20.64] ;  /* 0x000000181430e981 */ /* 0x010f28000c1e1500 */
[----:B------:R-:W4:Y:S04]  /*22b00*/  LDL R21, [R1+0x668] ;  /* 0x0006680001157983 */ /* 0x000f280000100800 */
[----:B------:R-:W4:Y:S04]  /*22b10*/  LDL R20, [R1+0x66c] ;  /* 0x00066c0001147983 */ /* 0x000f280000100800 */
[----:B---3--:R-:W3:Y:S04]  /*22b20*/  @!P6 LDG.E.U16 R32, desc[UR24][R28.64] ;  /* 0x000000181c20e981 */ /* 0x008ee8000c1e1500 */
[----:B------:R-:W3:Y:S04]  /*22b30*/  LDL R29, [R1+0x678] ;  /* 0x00067800011d7983 */ /* 0x000ee80000100800 */
[----:B------:R-:W3:Y:S01]  /*22b40*/  LDL R28, [R1+0x67c] ;  /* 0x00067c00011c7983 */ /* 0x000ee20000100800 */
[----:B------:R-:W-:-:S03]  /*22b50*/  PRMT R14, RZ, 0x7610, R14 ;  /* 0x00007610ff0e7816 */ /* 0x000fc6000000000e */
[----:B--2---:R-:W2:Y:S04]  /*22b60*/  @!P6 LDG.E.U16 R49, desc[UR24][R22.64] ;  /* 0x000000181631e981 */ /* 0x004ea8000c1e1500 */
[----:B------:R-:W2:Y:S04]  /*22b70*/  LDL R23, [R1+0x680] ;  /* 0x0006800001177983 */ /* 0x000ea80000100800 */
[----:B------:R-:W2:Y:S04]  /*22b80*/  LDL R22, [R1+0x684] ;  /* 0x0006840001167983 */ /* 0x000ea80000100800 */
[----:B------:R3:W2:Y:S04]  /*22b90*/  @!P6 LDG.E.U16 R14, desc[UR24][R30.64] ;  /* 0x000000181e0ee981 */ /* 0x0006a8000c1e1500 */
[----:B----4-:R-:W4:Y:S04]  /*22ba0*/  @!P6 LDG.E.U16 R46, desc[UR24][R20.64] ;  /* 0x00000018142ee981 */ /* 0x010f28000c1e1500 */
[----:B------:R-:W4:Y:S04]  /*22bb0*/  LDL R21, [R1+0x688] ;  /* 0x0006880001157983 */ /* 0x000f280000100800 */
[----:B------:R-:W4:Y:S01]  /*22bc0*/  LDL R20, [R1+0x68c] ;  /* 0x00068c0001147983 */ /* 0x000f220000100800 */
[----:B---3--:R-:W-:-:S03]  /*22bd0*/  @!P6 IMAD.MOV.U32 R31, RZ, RZ, R29 ;  /* 0x000000ffff1fe224 */ /* 0x008fc600078e001d */
[----:B------:R-:W3:Y:S01]  /*22be0*/  LDL R29, [R1+0x690] ;  /* 0x00069000011d7983 */ /* 0x000ee20000100800 */
[----:B------:R-:W-:-:S03]  /*22bf0*/  @!P6 IMAD.MOV.U32 R30, RZ, RZ, R28 ;  /* 0x000000ffff1ee224 */ /* 0x000fc600078e001c */
[----:B------:R-:W3:Y:S01]  /*22c00*/  LDL R28, [R1+0x694] ;  /* 0x00069400011c7983 */ /* 0x000ee20000100800 */
[----:B------:R-:W-:Y:S02]  /*22c10*/  PRMT R47, RZ, 0x7610, R47 ;  /* 0x00007610ff2f7816 */ /* 0x000fe4000000002f */
[----:B------:R-:W-:Y:S02]  /*22c20*/  PRMT R36, RZ, 0x7610, R36 ;  /* 0x00007610ff247816 */ /* 0x000fe40000000024 */
[----:B------:R-:W-:Y:S02]  /*22c30*/  PRMT R54, RZ, 0x7610, R54 ;  /* 0x00007610ff367816 */ /* 0x000fe40000000036 */
[----:B------:R-:W-:Y:S01]  /*22c40*/  PRMT R15, RZ, 0x7610, R15 ;  /* 0x00007610ff0f7816 */ /* 0x000fe2000000000f */
[----:B------:R-:W3:Y:S01]  /*22c50*/  @!P6 LDG.E.U16 R47, desc[UR24][R30.64] ;  /* 0x000000181e2fe981 */ /* 0x000ee2000c1e1500 */
[----:B------:R-:W-:-:S03]  /*22c60*/  PRMT R12, RZ, 0x7610, R12 ;  /* 0x00007610ff0c7816 */ /* 0x000fc6000000000c */
[----:B------:R-:W3:Y:S04]  /*22c70*/  @!P6 LDG.E.U16 R54, desc[UR24][R82.64] ;  /* 0x000000185236e981 */ /* 0x000ee8000c1e1500 */
[----:B------:R-:W3:Y:S04]  /*22c80*/  LDL R31, [R1+0x6a8] ;  /* 0x0006a800011f7983 */ /* 0x000ee80000100800 */
[----:B------:R-:W3:Y:S04]  /*22c90*/  LDL R30, [R1+0x6ac] ;  /* 0x0006ac00011e7983 */ /* 0x000ee80000100800 */
[----:B--2---:R-:W2:Y:S04]  /*22ca0*/  @!P6 LDG.E.U16 R15, desc[UR24][R22.64] ;  /* 0x00000018160fe981 */ /* 0x004ea8000c1e1500 */
[----:B------:R-:W2:Y:S04]  /*22cb0*/  LDL R83, [R1+0x628] ;  /* 0x0006280001537983 */ /* 0x000ea80000100800 */
[----:B------:R-:W2:Y:S04]  /*22cc0*/  LDL R82, [R1+0x62c] ;  /* 0x00062c0001527983 */ /* 0x000ea80000100800 */
        /* <DEDUP_REMOVED lines=8> */
[----:B------:R-:W-:-:S02]  /*22d50*/  PRMT R34, RZ, 0x7610, R34 ;  /* 0x00007610ff227816 */ /* 0x000fc40000000022 */
[----:B------:R-:W-:Y:S02]  /*22d60*/  PRMT R58, RZ, 0x7610, R58 ;  /* 0x00007610ff3a7816 */ /* 0x000fe4000000003a */
[----:B------:R-:W-:Y:S02]  /*22d70*/  PRMT R13, RZ, 0x7610, R13 ;  /* 0x00007610ff0d7816 */ /* 0x000fe4000000000d */
[----:B------:R-:W-:Y:S01]  /*22d80*/  PRMT R35, RZ, 0x7610, R35 ;  /* 0x00007610ff237816 */ /* 0x000fe20000000023 */
[----:B------:R4:W3:Y:S04]  /*22d90*/  @!P6 LDG.E.U16 R34, desc[UR24][R30.64] ;  /* 0x000000181e22e981 */ /* 0x0008e8000c1e1500 */
[----:B--2---:R-:W2:Y:S04]  /*22da0*/  @!P6 LDG.E.U16 R58, desc[UR24][R82.64] ;  /* 0x00000018523ae981 */ /* 0x004ea8000c1e1500 */
[----:B------:R-:W2:Y:S04]  /*22db0*/  @!P6 LDG.E.U16 R13, desc[UR24][R22.64] ;  /* 0x00000018160de981 */ /* 0x000ea8000c1e1500 */
[----:B------:R-:W2:Y:S04]  /*22dc0*/  LDL R83, [R1+0x660] ;  /* 0x0006600001537983 */ /* 0x000ea80000100800 */
[----:B------:R-:W2:Y:S04]  /*22dd0*/  LDL R82, [R1+0x664] ;  /* 0x0006640001527983 */ /* 0x000ea80000100800 */
[----:B------:R-:W2:Y:S04]  /*22de0*/  LDL R23, [R1+0x6c8] ;  /* 0x0006c80001177983 */ /* 0x000ea80000100800 */
[----:B------:R-:W2:Y:S01]  /*22df0*/  LDL R22, [R1+0x6cc] ;  /* 0x0006cc0001167983 */ /* 0x000ea20000100800 */
[----:B----4-:R-:W-:-:S03]  /*22e00*/  @!P6 IMAD.MOV.U32 R31, RZ, RZ, R21 ;  /* 0x000000ffff1fe224 */ /* 0x010fc600078e0015 */
[----:B------:R-:W4:Y:S01]  /*22e10*/  LDL R21, [R1+0x6d8] ;  /* 0x0006d80001157983 */ /* 0x000f220000100800 */
[----:B------:R-:W-:-:S03]  /*22e20*/  @!P6 IMAD.MOV.U32 R30, RZ, RZ, R20 ;  /* 0x000000ffff1ee224 */ /* 0x000fc600078e0014 */
[----:B------:R-:W4:Y:S04]  /*22e30*/  LDL R20, [R1+0x6dc] ;  /* 0x0006dc0001147983 */ /* 0x000f280000100800 */
[----:B---3--:R-:W3:Y:S04]  /*22e40*/  @!P6 LDG.E.U16 R35, desc[UR24][R28.64] ;  /* 0x000000181c23e981 */ /* 0x008ee8000c1e1500 */
[----:B------:R-:W3:Y:S04]  /*22e50*/  LDL R29, [R1+0x6f8] ;  /* 0x0006f800011d7983 */ /* 0x000ee80000100800 */
[----:B------:R-:W3:Y:S01]  /*22e60*/  LDL R28, [R1+0x6fc] ;  /* 0x0006fc00011c7983 */ /* 0x000ee20000100800 */
[----:B------:R-:W-:-:S02]  /*22e70*/  PRMT R27, RZ, 0x7610, R27 ;  /* 0x00007610ff1b7816 */ /* 0x000fc4000000001b */
[----:B------:R-:W-:Y:S02]  /*22e80*/  PRMT R10, RZ, 0x7610, R10 ;  /* 0x00007610ff0a7816 */ /* 0x000fe4000000000a */
[----:B------:R-:W-:Y:S02]  /*22e90*/  PRMT R33, RZ, 0x7610, R33 ;  /* 0x00007610ff217816 */ /* 0x000fe40000000021 */
[----:B------:R-:W-:Y:S02]  /*22ea0*/  PRMT R26, RZ, 0x7610, R26 ;  /* 0x00007610ff1a7816 */ /* 0x000fe4000000001a */
[----:B------:R-:W-:Y:S01]  /*22eb0*/  PRMT R25, RZ, 0x7610, R25 ;  /* 0x00007610ff197816 */ /* 0x000fe20000000019 */
[----:B------:R-:W3:Y:S04]  /*22ec0*/  @!P6 LDG.E.U16 R10, desc[UR24][R30.64] ;  /* 0x000000181e0ae981 */ /* 0x000ee8000c1e1500 */
[----:B------:R-:W3:Y:S04]  /*22ed0*/  LDL R31, [R1+0x708] ;  /* 0x00070800011f7983 */ /* 0x000ee80000100800 */
[----:B--2---:R-:W2:Y:S04]  /*22ee0*/  @!P6 LDG.E.U16 R33, desc[UR24][R82.64] ;  /* 0x000000185221e981 */ /* 0x004ea8000c1e1500 */
[----:B------:R-:W2:Y:S04]  /*22ef0*/  LDL R30, [R1+0x70c] ;  /* 0x00070c00011e7983 */ /* 0x000ea80000100800 */
[----:B------:R-:W2:Y:S04]  /*22f00*/  @!P6 LDG.E.U16 R26, desc[UR24][R22.64] ;  /* 0x00000018161ae981 */ /* 0x000ea8000c1e1500 */
        /* <DEDUP_REMOVED lines=14> */
[----:B--2---:R0:W2:Y:S04]  /*22ff0*/  @!P6 LDG.E.U16 R18, desc[UR24][R30.64] ;  /* 0x000000181e12e981 */ /* 0x0040a8000c1e1500 */
[----:B------:R-:W2:Y:S01]  /*23000*/  @!P6 LDG.E.U16 R37, desc[UR24][R82.64] ;  /* 0x000000185225e981 */ /* 0x000ea2000c1e1500 */
[----:B0-----:R-:W-:-:S03]  /*23010*/  @!P6 IMAD.MOV.U32 R31, RZ, RZ, R23 ;  /* 0x000000ffff1fe224 */ /* 0x001fc600078e0017 */
[----:B------:R-:W2:Y:S01]  /*23020*/  LDL R23, [R1+0x740] ;  /* 0x0007400001177983 */ /* 0x000ea20000100800 */
[----:B------:R-:W-:-:S03]  /*23030*/  @!P6 IMAD.MOV.U32 R30, RZ, RZ, R22 ;  /* 0x000000ffff1ee224 */ /* 0x000fc600078e0016 */
        /* <DEDUP_REMOVED lines=13> */
[----:B------:R-:W3:Y:S01]  /*23110*/  @!P6 LDG.E.U16 R19, desc[UR24][R30.64] ;  /* 0x000000181e13e981 */ /* 0x000ee2000c1e1500 */
[----:B------:R-:W-:-:S03]  /*23120*/  PRMT R9, RZ, 0x7610, R9 ;  /* 0x00007610ff097816 */ /* 0x000fc60000000009 */
[----:B------:R-:W3:Y:S04]  /*23130*/  LDL R31, [R1+0x6d0] ;  /* 0x0006d000011f7983 */ /* 0x000ee80000100800 */
[----:B------:R-:W3:Y:S04]  /*23140*/  LDL R30, [R1+0x6d4] ;  /* 0x0006d400011e7983 */ /* 0x000ee80000100800 */
[----:B--2---:R-:W2:Y:S04]  /*23150*/  @!P6 LDG.E.U16 R24, desc[UR24][R82.64] ;  /* 0x000000185218e981 */ /* 0x004ea8000c1e1500 */
        /* <DEDUP_REMOVED lines=15> */
[----:B------:R4:W3:Y:S01]  /*23250*/  @!P6 LDG.E.U16 R8, desc[UR24][R30.64] ;  /* 0x000000181e08e981 */ /* 0x0008e2000c1e1500 */
[----:B------:R-:W-:Y:S02]  /*23260*/  PRMT R4, RZ, 0x7610, R4 ;  /* 0x00007610ff047816 */ /* 0x000fe40000000004 */
[----:B------:R-:W-:-:S06]  /*23270*/  PRMT R5, RZ, 0x7610, R5 ;  /* 0x00007610ff057816 */ /* 0x000fcc0000000005 */
        /* <DEDUP_REMOVED lines=11> */
[----:B------:R-:W2:Y:S04]  /*23330*/  @!P6 LDG.E.U16 R7, desc[UR24][R30.64] ;  /* 0x000000181e07e981 */ /* 0x000ea8000c1e1500 */
[----:B------:R1:W5:Y:S04]  /*23340*/  LDL.LU.64 R30, [R1+0xb50] ;  /* 0x000b5000011e7983 */ /* 0x0003680000300a00 */
[----:B---3--:R-:W3:Y:S04]  /*23350*/  @!P6 LDG.E.U16 R4, desc[UR24][R28.64] ;  /* 0x000000181c04e981 */ /* 0x008ee8000c1e1500 */
[----:B------:R1:W5:Y:S04]  /*23360*/  LDL.LU.64 R28, [R1+0xb48] ;  /* 0x000b4800011c7983 */ /* 0x0003680000300a00 */
[----:B------:R-:W0:Y:S01]  /*23370*/  LDL.LU.64 R90, [R1+0xb40] ;  /* 0x000b4000015a7983 */ /* 0x000e220000300a00 */
[----:B------:R-:W-:-:S03]  /*23380*/  PRMT R92, RZ, 0x7610, R92 ;  /* 0x00007610ff5c7816 */ /* 0x000fc6000000005c */
[----:B------:R1:W-:Y:S04]  /*23390*/  STS.U16 [R80+UR9+0x19a00], R93 ;  /* 0x019a005d50007988 */ /* 0x0003e80008000409 */
[----:B------:R-:W3:Y:S01]  /*233a0*/  @!P6 LDG.E.U16 R92, desc[UR24][R84.64] ;  /* 0x00000018545ce981 */ /* 0x000ee2000c1e1500 */
[----:B-1----:R-:W-:-:S03]  /*233b0*/  PRMT R93, RZ, 0x7610, R93 ;  /* 0x00007610ff5d7816 */ /* 0x002fc6000000005d */
[----:B------:R1:W-:Y:S04]  /*233c0*/  STS.U16 [R80+UR9+0x19e00], R73 ;  /* 0x019e004950007988 */ /* 0x0003e80008000409 */
[----:B------:R0:W5:Y:S04]  /*233d0*/  LDL.LU.64 R84, [R1+0xb38] ;  /* 0x000b380001547983 */ /* 0x0001680000300a00 */
[----:B----4-:R-:W4:Y:S01]  /*233e0*/  @!P6 LDG.E.U16 R93, desc[UR24][R20.64] ;  /* 0x00000018145de981 */ /* 0x010f22000c1e1500 */
[----:B0-----:R-:W-:Y:S02]  /*233f0*/  PRMT R91, RZ, 0x7610, R91 ;  /* 0x00007610ff5b7816 */ /* 0x001fe4000000005b */
[----:B------:R-:W-:-:S04]  /*23400*/  PRMT R90, RZ, 0x7610, R90 ;  /* 0x00007610ff5a7816 */ /* 0x000fc8000000005a */
[----:B--2---:R-:W2:Y:S04]  /*23410*/  @!P6 LDG.E.U16 R91, desc[UR24][R22.64] ;  /* 0x00000018165be981 */ /* 0x004ea8000c1e1500 */
[----:B------:R-:W2:Y:S04]  /*23420*/  @!P6 LDG.E.U16 R90, desc[UR24][R82.64] ;  /* 0x00000018525ae981 */ /* 0x000ea8000c1e1500 */
[----:B------:R0:W-:Y:S04]  /*23430*/  STS.U16 [R80+UR9+0x1a200], R70 ;  /* 0x01a2004650007988 */ /* 0x0001e80008000409 */
[----:B------:R0:W5:Y:S04]  /*23440*/  LDL.LU.64 R22, [R1+0xb30] ;  /* 0x000b300001167983 */ /* 0x0001680000300a00 */
[----:B------:R0:W5:Y:S04]  /*23450*/  LDL.LU.64 R82, [R1+0xb28] ;  /* 0x000b280001527983 */ /* 0x0001680000300a00 */
[----:B------:R0:W5:Y:S04]  /*23460*/  LDL.LU.64 R20, [R1+0xb20] ;  /* 0x000b200001147983 */ /* 0x0001680000300a00 */
[----:B------:R0:W-:Y:S04]  /*23470*/  STS.U16 [R80+UR9+0x1a600], R71 ;  /* 0x01a6004750007988 */ /* 0x0001e80008000409 */
[----:B-1----:R1:W5:Y:S04]  /*23480*/  LDL.LU R73, [R1+0xb1c] ;  /* 0x000b1c0001497983 */ /* 0x0023680000300800 */
[----:B------:R1:W-:Y:S04]  /*23490*/  STS.U16 [R80+UR9+0x1aa00], R60 ;  /* 0x01aa003c50007988 */ /* 0x0003e80008000409 */
[----:B0-----:R0:W5:Y:S04]  /*234a0*/  LDL.LU R70, [R1+0xb18] ;  /* 0x000b180001467983 */ /* 0x0011680000300800 */
[----:B------:R0:W-:Y:S04]  /*234b0*/  STS.U16 [R80+UR9+0x1ae00], R61 ;  /* 0x01ae003d50007988 */ /* 0x0001e80008000409 */
[----:B------:R0:W5:Y:S04]  /*234c0*/  LDL.LU R71, [R1+0xb14] ;  /* 0x000b140001477983 */ /* 0x0001680000300800 */
        /* <DEDUP_REMOVED lines=34> */
[----:B------:R0:W5:Y:S01]  /*236f0*/  LDL.LU R19, [R1+0xacc] ;  /* 0x000acc0001137983 */ /* 0x0001620000300800 */
[----:B-1----:R-:W-:-:S03]  /*23700*/  LOP3.LUT R3, R0, 0x60, RZ, 0x3c, !PT ;  /* 0x0000006000037812 */ /* 0x002fc600078e3cff */
[----:B------:R1:W-:Y:S04]  /*23710*/  STS.U16 [R80+UR9+0x1f600], R16 ;  /* 0x01f6001050007988 */ /* 0x0003e80008000409 */
[----:B------:R0:W-:Y:S04]  /*23720*/  STS.U16 [R80+UR9+0x1fa00], R17 ;  /* 0x01fa001150007988 */ /* 0x0001e80008000409 */
[----:B------:R3:W-:Y:S04]  /*23730*/  STS.U16 [R80+UR9+0x1fe00], R81 ;  /* 0x01fe005150007988 */ /* 0x0007e80008000409 */
[----:B-1----:R1:W5:Y:S04]  /*23740*/  LDL.LU R16, [R1+0xac8] ;  /* 0x000ac80001107983 */ /* 0x0023680000300800 */
[----:B0-----:R1:W5:Y:S04]  /*23750*/  LDL.LU R17, [R1+0xac4] ;  /* 0x000ac40001117983 */ /* 0x0013680000300800 */
[----:B---3--:R1:W5:Y:S04]  /*23760*/  LDL.LU R80, [R1+0xac0] ;  /* 0x000ac00001507983 */ /* 0x0083680000300800 */
[----:B------:R1:W5:Y:S04]  /*23770*/  LDL.LU R81, [R1+0xabc] ;  /* 0x000abc0001517983 */ /* 0x0003680000300800 */
[----:B------:R0:W-:Y:S04]  /*23780*/  STS.U16 [R3+UR9+0x18300], R78 ;  /* 0x0183004e03007988 */ /* 0x0001e80008000409 */
[----:B------:R3:W-:Y:S04]  /*23790*/  STS.U16 [R3+UR9+0x18700], R79 ;  /* 0x0187004f03007988 */ /* 0x0007e80008000409 */
[----:B------:R1:W-:Y:S04]  /*237a0*/  STS.U16 [R3+UR9+0x18b00], R68 ;  /* 0x018b004403007988 */ /* 0x0003e80008000409 */
[----:B0-----:R0:W5:Y:S04]  /*237b0*/  LDL.LU R78, [R1+0xab8] ;  /* 0x000ab800014e7983 */ /* 0x0011680000300800 */
[----:B---3--:R0:W5:Y:S04]  /*237c0*/  LDL.LU R79, [R1+0xab4] ;  /* 0x000ab400014f7983 */ /* 0x0081680000300800 */
[----:B-1----:R0:W5:Y:S04]  /*237d0*/  LDL.LU R68, [R1+0xab0] ;  /* 0x000ab00001447983 */ /* 0x0021680000300800 */
[----:B------:R1:W-:Y:S04]  /*237e0*/  STS.U16 [R3+UR9+0x18f00], R69 ;  /* 0x018f004503007988 */ /* 0x0003e80008000409 */
[----:B------:R3:W-:Y:S04]  /*237f0*/  STS.U16 [R3+UR9+0x19300], R66 ;  /* 0x0193004203007988 */ /* 0x0007e80008000409 */
[----:B------:R0:W-:Y:S04]  /*23800*/  STS.U16 [R3+UR9+0x19700], R67 ;  /* 0x0197004303007988 */ /* 0x0001e80008000409 */
[----:B-1----:R1:W5:Y:S04]  /*23810*/  LDL.LU R69, [R1+0xaac] ;  /* 0x000aac0001457983 */ /* 0x0023680000300800 */
[----:B---3--:R1:W5:Y:S04]  /*23820*/  LDL.LU R66, [R1+0xaa8] ;  /* 0x000aa80001427983 */ /* 0x0083680000300800 */
[----:B0-----:R1:W5:Y:S04]  /*23830*/  LDL.LU R67, [R1+0xaa4] ;  /* 0x000aa40001437983 */ /* 0x0013680000300800 */
        /* <DEDUP_REMOVED lines=44> */
[----:B--2---:R2:W-:Y:S04]  /*23b00*/  STS.U16 [R3+UR9+0x1f700], R91 ;  /* 0x01f7005b03007988 */ /* 0x0045e80008000409 */
[----:B-1----:R0:W5:Y:S04]  /*23b10*/  LDL.LU R5, [R1+0xa4c] ;  /* 0x000a4c0001057983 */ /* 0x0021680000300800 */
[----:B---3--:R0:W5:Y:S04]  /*23b20*/  LDL.LU R92, [R1+0xa48] ;  /* 0x000a4800015c7983 */ /* 0x0081680000300800 */
[----:B--2---:R0:W5:Y:S04]  /*23b30*/  LDL.LU R91, [R1+0xa44] ;  /* 0x000a4400015b7983 */ /* 0x0041680000300800 */
[----:B------:R1:W-:Y:S04]  /*23b40*/  STS.U16 [R3+UR9+0x1fb00], R90 ;  /* 0x01fb005a03007988 */ /* 0x0003e80008000409 */
[----:B----4-:R2:W-:Y:S01]  /*23b50*/  STS.U16 [R3+UR9+0x1ff00], R93 ;  /* 0x01ff005d03007988 */ /* 0x0105e20008000409 */
[----:B------:R3:W-:Y:S06]  /*23b60*/  MEMBAR.ALL.CTA ;  /* 0x0000000000007992 */ /* 0x0007ec0000008000 */
[----:B---3--:R-:W3:Y:S04]  /*23b70*/  FENCE.VIEW.ASYNC.S ;  /* 0x00000000000073c6 */ /* 0x008ee80000000000 */
[----:B-1----:R0:W5:Y:S04]  /*23b80*/  LDL.LU R90, [R1+0xa40] ;  /* 0x000a4000015a7983 */ /* 0x0021680000300800 */
[----:B--2---:R0:W5:Y:S01]  /*23b90*/  LDL.LU R3, [R1+0xa3c] ;  /* 0x000a3c0001037983 */ /* 0x0041620000300800 */
[----:B------:R-:W-:-:S04]  /*23ba0*/  ULEA UR11, UR22, UR9, 0x3 ;  /* 0x00000009160b7291 */ /* 0x000fc8000f8e18ff */
[----:B------:R-:W-:Y:S01]  /*23bb0*/  UIADD3 UR11, UPT, UPT, UR11, 0x20000, URZ ;  /* 0x000200000b0b7890 */ /* 0x000fe2000fffe0ff */
[----:B---3--:R-:W-:Y:S06]  /*23bc0*/  BAR.SYNC.DEFER_BLOCKING 0x0 ;  /* 0x0000000000007b1d */ /* 0x008fec0000010000 */
[----:B------:R-:W-:Y:S05]  /*23bd0*/  @P1 BRA `(.L_x_9) ;  /* 0x0000000000881947 */ /* 0x000fea0003800000 */
[----:B------:R-:W-:Y:S02]  /*23be0*/  UIADD3 UR23, UPT, UPT, UR8, 0x100, URZ ;  /* 0x0000010008177890 */ /* 0x000fe4000fffe0ff */
[----:B------:R-:W-:Y:S02]  /*23bf0*/  UIADD3 UR50, UPT, UPT, UR8, 0x100, URZ ;  /* 0x0000010008327890 */ /* 0x000fe4000fffe0ff */
[----:B------:R-:W-:Y:S01]  /*23c00*/  UIADD3 UR51, UPT, UPT, UR8, 0x100, URZ ;  /* 0x0000010008337890 */ /* 0x000fe2000fffe0ff */
[----:B------:R-:W-:Y:S01]  /*23c10*/  UMOV UR20, 0x0 ;  /* 0x0000000000147882 */ /* 0x000fe20000000000 */
[----:B------:R-:W-:Y:S01]  /*23c20*/  UMOV UR21, 0x8408010 ;  /* 0x0840801000157882 */ /* 0x000fe20000000000 */
[----:B------:R-:W-:Y:S01]  /*23c30*/  UMOV UR19, 0x40004040 ;  /* 0x4000404000137882 */ /* 0x000fe20000000000 */
[----:B------:R-:W-:Y:S02]  /*23c40*/  UIADD3 UR56, UPT, UPT, UR8, 0x100, URZ ;  /* 0x0000010008387890 */ /* 0x000fe4000fffe0ff */
[----:B------:R1:W-:Y:S01]  /*23c50*/  UTCHMMA gdesc[UR18], gdesc[UR12], tmem[UR8], tmem[UR20], idesc[UR21], UPT ;  /* 0x00ff140c120075ea */ /* 0x0003e2000b800008 */
[----:B------:R-:W-:Y:S01]  /*23c60*/  UMOV UR42, 0x0 ;  /* 0x00000000002a7882 */ /* 0x000fe20000000000 */
[----:B------:R-:W-:Y:S01]  /*23c70*/  UMOV UR43, 0x8408010 ;  /* 0x08408010002b7882 */ /* 0x000fe20000000000 */
[----:B------:R-:W-:Y:S01]  /*23c80*/  UMOV UR44, 0x0 ;  /* 0x00000000002c7882 */ /* 0x000fe20000000000 */
[----:B------:R-:W-:Y:S01]  /*23c90*/  UMOV UR45, 0x8408010 ;  /* 0x08408010002d7882 */ /* 0x000fe20000000000 */
        /* <DEDUP_REMOVED lines=11> */
[----:B------:R-:W-:Y:S01]  /*23d50*/  UMOV UR6, UR11 ;  /* 0x0000000b00067c82 */ /* 0x000fe20008000000 */
[----:B------:R-:W-:Y:S01]  /*23d60*/  UMOV UR7, URZ ;  /* 0x000000ff00077c82 */ /* 0x000fe20008000000 */
[----:B------:R1:W-:Y:S01]  /*23d70*/  UTCHMMA gdesc[UR34], gdesc[UR12], tmem[UR23], tmem[UR48], idesc[UR49], UPT ;  /* 0x00ff300c220075ea */ /* 0x0003e2000b800017 */
[----:B------:R-:W-:Y:S01]  /*23d80*/  UMOV UR58, 0x0 ;  /* 0x00000000003a7882 */ /* 0x000fe20000000000 */
[----:B------:R-:W-:Y:S01]  /*23d90*/  UMOV UR59, 0x8408010 ;  /* 0x08408010003b7882 */ /* 0x000fe20000000000 */
[----:B------:R1:W-:Y:S01]  /*23da0*/  UTCHMMA gdesc[UR36], gdesc[UR16], tmem[UR50], tmem[UR52], idesc[UR53], UPT ;  /* 0x00ff3410240075ea */ /* 0x0003e2000b800032 */
[----:B------:R-:W-:Y:S01]  /*23db0*/  UMOV UR4, UR6 ;  /* 0x0000000600047c82 */ /* 0x000fe20008000000 */
[----:B------:R1:W-:Y:S01]  /*23dc0*/  UTCHMMA gdesc[UR38], gdesc[UR28], tmem[UR51], tmem[UR54], idesc[UR55], UPT ;  /* 0x00ff361c260075ea */ /* 0x0003e2000b800033 */
[----:B------:R1:W-:Y:S01]  /*23dd0*/  UTCHMMA gdesc[UR40], gdesc[UR32], tmem[UR56], tmem[UR58], idesc[UR59], UPT ;  /* 0x00ff3a20280075ea */ /* 0x0003e2000b800038 */
[----:B------:R1:W-:Y:S01]  /*23de0*/  UTCBAR [UR4], URZ ;  /* 0x000000ff040073e9 */ /* 0x0003e200080000ff */
[----:B------:R-:W-:Y:S01]  /*23df0*/  NOP ;  /* 0x0000000000007918 */ /* 0x000fe20000000000 */
.L_x_9:
[----:B------:R2:W-:Y:S04]  /*23e00*/  STL [R1+0xa3c], R0 ;  /* 0x000a3c0001007387 */ /* 0x0005e80000100800 */
[----:B------:R-:W3:Y:S04]  /*23e10*/  LDL R93, [R1+0x484] ;  /* 0x00048400015d7983 */ /* 0x000ee80000100800 */
[----:B--2---:R-:W3:Y:S01]  /*23e20*/  LDL R0, [R1+0xa18] ;  /* 0x000a180001007983 */ /* 0x004ee20000100800 */
[----:B------:R-:W-:-:S04]  /*23e30*/  UIADD3 UR22, UPT, UPT, UR22, 0x1, URZ ;  /* 0x0000000116167890 */ /* 0x000fc8000fffe0ff */
[----:B------:R-:W-:-:S04]  /*23e40*/  UISETP.GT.AND UP1, UPT, UR22, 0x1, UPT ;  /* 0x000000011600788c */ /* 0x000fc8000bf24270 */
[----:B-1----:R-:W-:-:S04]  /*23e50*/  USEL UR4, URZ, 0x1, !UP1 ;  /* 0x00000001ff047887 */ /* 0x002fc8000c800000 */
[----:B------:R-:W-:Y:S01]  /*23e60*/  ULOP3.LUT UR6, UR5, UR4, URZ, 0x3c, !UPT ;  /* 0x0000000405067292 */ /* 0x000fe2000f8e3cff */
[----:B---3--:R-:W-:Y:S02]  /*23e70*/  ISETP.NE.U32.AND P2, PT, R93, R0, PT ;  /* 0x000000005d00720c */ /* 0x008fe40003f45070 */
[----:B------:R2:W5:Y:S01]  /*23e80*/  LDL.LU R0, [R1+0xa3c] ;  /* 0x000a3c0001007983 */ /* 0x0005620000300800 */
[----:B------:R-:W-:Y:S01]  /*23e90*/  UMOV UR4, UR5 ;  /* 0x0000000500047c82 */ /* 0x000fe20008000000 */
[----:B------:R-:W-:Y:S02]  /*23ea0*/  USEL UR22, UR22, URZ, !UP1 ;  /* 0x000000ff16167287 */ /* 0x000fe4000c800000 */
[----:B------:R-:W-:-:S07]  /*23eb0*/  UMOV UR5, UR6 ;  /* 0x0000000600057c82 */ /* 0x000fce0008000000 */
[----:B--2---:R-:W-:Y:S05]  /*23ec0*/  @P2 BRA `(.L_x_10) ;  /* 0xfffffefc00c42947 */ /* 0x004fea000383ffff */
.L_x_7:
[----:B------:R-:W2:Y:S02]  /*23ed0*/  LDL.LU R93, [R1+0xa38] ;  /* 0x000a3800015d7983 */ /* 0x000ea40000300800 */
[----:B--2---:R-:W-:-:S13]  /*23ee0*/  ISETP.GE.AND P1, PT, R93, 0x40, PT ;  /* 0x000000405d00780c */ /* 0x004fda0003f26270 */
[----:B------:R-:W-:Y:S05]  /*23ef0*/  @!P1 BRA `(.L_x_11) ;  /* 0x0000000000109947 */ /* 0x000fea0003800000 */
[----:B------:R-:W-:-:S06]  /*23f00*/  USHF.L.U32 UR4, UR4, 0x1f, URZ ;  /* 0x0000001f04047899 */ /* 0x000fcc00080006ff */
[----:B-----5:R-:W-:-:S04]  /*23f10*/  IMAD.U32 R0, RZ, RZ, UR4 ;  /* 0x00000004ff007e24 */ /* 0x020fc8000f8e00ff */
[----:B------:R-:W2:Y:S02]  /*23f20*/  SYNCS.PHASECHK.TRANS64.TRYWAIT P1, [UR11], R0 ;  /* 0x00000000ff0075a7 */ /* 0x000ea4000802110b */
[----:B--2---:R-:W-:Y:S05]  /*23f30*/  @!P1 BRA `(.L_x_12) ;  /* 0x0000012c00d09947 */ /* 0x004fea0003800000 */
.L_x_11:
[----:B------:R-:W-:Y:S06]  /*23f40*/  BAR.SYNC.DEFER_BLOCKING 0x0 ;  /* 0x0000000000007b1d */ /* 0x000fec0000010000 */
[----:B------:R-:W2:Y:S01]  /*23f50*/  LDCU.128 UR12, c[0x0][0x390] ;  /* 0x00007200ff0c77ac */ /* 0x000ea20008000c00 */
[----:B-----5:R3:W-:Y:S01]  /*23f60*/  STL [R1+0xb20], R84 ;  /* 0x000b205401007387 */ /* 0x0207e20000100800 */
[----:B------:R-:W4:Y:S03]  /*23f70*/  LDCU.64 UR32, c[0x0][0x398] ;  /* 0x00007300ff2077ac */ /* 0x000f260008000a00 */
[----:B------:R0:W-:Y:S01]  /*23f80*/  STL [R1+0xb1c], R83 ;  /* 0x000b1c5301007387 */ /* 0x0001e20000100800 */
[----:B------:R-:W1:Y:S03]  /*23f90*/  LDCU UR30, c[0x0][0x3b8] ;  /* 0x00007700ff1e77ac */ /* 0x000e660008000800 */
[----:B------:R0:W-:Y:S01]  /*23fa0*/  STL [R1+0xb18], R82 ;  /* 0x000b185201007387 */ /* 0x0001e20000100800 */
[----:B------:R-:W0:Y:S03]  /*23fb0*/  LDCU.64 UR4, c[0x0][0x398] ;  /* 0x00007300ff0477ac */ /* 0x000e260008000a00 */
[----:B------:R0:W-:Y:S01]  /*23fc0*/  STL [R1+0xb14], R81 ;  /* 0x000b145101007387 */ /* 0x0001e20000100800 */
[----:B------:R-:W0:Y:S01]  /*23fd0*/  LDCU UR6, c[0x0][0x39c] ;  /* 0x00007380ff0677ac */ /* 0x000e220008000800 */
[----:B------:R-:W0:Y:S02]  /*23fe0*/  @!P0 SYNCS.CCTL.IV [UR9+0x20000] ;  /* 0x02000000ff0089b1 */ /* 0x000e240008000009 */
[----:B0-----:R-:W-:Y:S06]  /*23ff0*/  BAR.SYNC.DEFER_BLOCKING 0x0 ;  /* 0x0000000000007b1d */ /* 0x001fec0000010000 */
[----:B------:R-:W0:Y:S01]  /*24000*/  LDCU.64 UR26, c[0x0][0x398] ;  /* 0x00007300ff1a77ac */ /* 0x000e220008000a00 */
[----:B------:R-:W3:Y:S01]  /*24010*/  LDTM.x64 R4, tmem[UR10] ;  /* 0x0000000a000479ee */ /* 0x000ee20008340000 */
[----:B------:R-:W-:Y:S01]  /*24020*/  STL [R1+0xb10], R80 ;  /* 0x000b105001007387 */ /* 0x000fe20000100800 */
[----:B------:R-:W0:Y:S03]  /*24030*/  LDCU.64 UR20, c[0x0][0x398] ;  /* 0x00007300ff1477ac */ /* 0x000e260008000a00 */
[----:B------:R0:W-:Y:S01]  /*24040*/  STL [R1+0xb0c], R79 ;  /* 0x000b0c4f01007387 */ /* 0x0001e20000100800 */
[----:B------:R-:W0:Y:S03]  /*24050*/  LDCU.64 UR22, c[0x0][0x398] ;  /* 0x00007300ff1677ac */ /* 0x000e260008000a00 */
[----:B------:R0:W-:Y:S01]  /*24060*/  STL [R1+0xb08], R78 ;  /* 0x000b084e01007387 */ /* 0x0001e20000100800 */
[----:B------:R-:W0:Y:S03]  /*24070*/  LDCU.64 UR28, c[0x0][0x398] ;  /* 0x00007300ff1c77ac */ /* 0x000e260008000a00 */
[----:B------:R0:W-:Y:S01]  /*24080*/  STL [R1+0xb04], R77 ;  /* 0x000b044d01007387 */ /* 0x0001e20000100800 */
[----:B------:R-:W0:Y:S01]  /*24090*/  LDCU.64 UR16, c[0x0][0x398] ;  /* 0x00007300ff1077ac */ /* 0x000e220008000a00 */
[----:B------:R-:W1:Y:S02]  /*240a0*/  @!P0 SYNCS.CCTL.IV [UR9+0x20008] ;  /* 0x02000800ff0089b1 */ /* 0x000e640008000009 */
[----:B------:R0:W-:Y:S01]  /*240b0*/  STL [R1+0xb00], R76 ;  /* 0x000b004c01007387 */ /* 0x0001e20000100800 */
[----:B------:R-:W1:Y:S03]  /*240c0*/  LDCU.64 UR18, c[0x0][0x398] ;  /* 0x00007300ff1277ac */ /* 0x000e660008000a00 */
[----:B------:R0:W-:Y:S01]  /*240d0*/  STL [R1+0xafc], R75 ;  /* 0x000afc4b01007387 */ /* 0x0001e20000100800 */
[----:B------:R-:W1:Y:S01]  /*240e0*/  LDCU UR9, c[0x0][0x398] ;  /* 0x00007300ff0977ac */ /* 0x000e620008000800 */
[----:B---3--:R-:W-:-:S02]  /*240f0*/  IMAD.MOV.U32 R84, RZ, RZ, R67 ;  /* 0x000000ffff547224 */ /* 0x008fc400078e0043 */
[----:B------:R3:W-:Y:S01]  /*24100*/  STL [R1+0xaf8], R74 ;  /* 0x000af84a01007387 */ /* 0x0007e20000100800 */
[----:B------:R-:W-:Y:S01]  /*24110*/  IMAD.MOV.U32 R83, RZ, RZ, R66 ;  /* 0x000000ffff537224 */ /* 0x000fe200078e0042 */
[----:B------:R-:W1:Y:S01]  /*24120*/  LDCU UR44, c[0x0][0x398] ;  /* 0x00007300ff2c77ac */ /* 0x000e620008000800 */
[----:B------:R-:W-:Y:S01]  /*24130*/  IMAD.MOV.U32 R82, RZ, RZ, R65 ;  /* 0x000000ffff527224 */ /* 0x000fe200078e0041 */
[----:B------:R2:W-:Y:S01]  /*24140*/  STL [R1+0xaf4], R73 ;  /* 0x000af44901007387 */ /* 0x0005e20000100800 */
[----:B------:R-:W-:Y:S01]  /*24150*/  IMAD.MOV.U32 R81, RZ, RZ, R64 ;  /* 0x000000ffff517224 */ /* 0x000fe200078e0040 */
[----:B------:R-:W1:Y:S01]  /*24160*/  LDCU UR38, c[0x0][0x398] ;  /* 0x00007300ff2677ac */ /* 0x000e620008000800 */
[----:B0-----:R-:W-:Y:S01]  /*24170*/  IMAD.MOV.U32 R79, RZ, RZ, R60 ;  /* 0x000000ffff4f7224 */ /* 0x001fe200078e003c */
[----:B------:R0:W-:Y:S01]  /*24180*/  STL [R1+0xaf0], R72 ;  /* 0x000af04801007387 */ /* 0x0001e20000100800 */
[----:B------:R-:W-:Y:S01]  /*24190*/  IMAD.MOV.U32 R78, RZ, RZ, R59 ;  /* 0x000000ffff4e7224 */ /* 0x000fe200078e003b */
[----:B------:R-:W1:Y:S01]  /*241a0*/  LDCU UR68, c[0x0][0x398] ;  /* 0x00007300ff4477ac */ /* 0x000e620008000800 */
[----:B------:R-:W-:Y:S01]  /*241b0*/  IMAD.MOV.U32 R77, RZ, RZ, R58 ;  /* 0x000000ffff4d7224 */ /* 0x000fe200078e003a */
[----:B------:R4:W-:Y:S01]  /*241c0*/  STL [R1+0xaec], R71 ;  /* 0x000aec4701007387 */ /* 0x0009e20000100800 */
[----:B------:R-:W-:Y:S01]  /*241d0*/  IMAD.MOV.U32 R76, RZ, RZ, R57 ;  /* 0x000000ffff4c7224 */ /* 0x000fe200078e0039 */
[----:B------:R-:W1:Y:S01]  /*241e0*/  LDCU UR75, c[0x0][0x39c] ;  /* 0x00007380ff4b77ac */ /* 0x000e620008000800 */
[----:B------:R-:W-:Y:S01]  /*241f0*/  IMAD.MOV.U32 R75, RZ, RZ, R56 ;  /* 0x000000ffff4b7224 */ /* 0x000fe200078e0038 */
[----:B------:R4:W-:Y:S01]  /*24200*/  STL [R1+0xae8], R70 ;  /* 0x000ae84601007387 */ /* 0x0009e20000100800 */
[----:B---3--:R-:W-:Y:S01]  /*24210*/  IMAD.MOV.U32 R74, RZ, RZ, R55 ;  /* 0x000000ffff4a7224 */ /* 0x008fe200078e0037 */
[----:B------:R-:W3:Y:S01]  /*24220*/  LDCU UR34, c[0x0][0x398] ;  /* 0x00007300ff2277ac */ /* 0x000ee20008000800 */
[----:B--2---:R-:W-:Y:S01]  /*24230*/  IMAD.MOV.U32 R73, RZ, RZ, R54 ;  /* 0x000000ffff497224 */ /* 0x004fe200078e0036 */
[----:B------:R2:W-:Y:S01]  /*24240*/  STL [R1+0xae4], R69 ;  /* 0x000ae44501007387 */ /* 0x0005e20000100800 */
[----:B0-----:R-:W-:Y:S01]  /*24250*/  IMAD.MOV.U32 R72, RZ, RZ, R53 ;  /* 0x000000ffff487224 */ /* 0x001fe200078e0035 */
[----:B------:R-:W0:Y:S01]  /*24260*/  LDCU UR67, c[0x0][0x398] ;  /* 0x00007300ff4377ac */ /* 0x000e220008000800 */
[----:B----4-:R-:W-:Y:S01]  /*24270*/  IMAD.MOV.U32 R71, RZ, RZ, R52 ;  /* 0x000000ffff477224 */ /* 0x010fe200078e0034 */
[----:B------:R4:W-:Y:S01]  /*24280*/  STL [R1+0xae0], R68 ;  /* 0x000ae04401007387 */ /* 0x0009e20000100800 */
[----:B------:R-:W-:Y:S01]  /*24290*/  IMAD.MOV.U32 R70, RZ, RZ, R51 ;  /* 0x000000ffff467224 */ /* 0x000fe200078e0033 */
[----:B------:R-:W0:Y:S02]  /*242a0*/  LDCU UR48, c[0x0][0x39c] ;  /* 0x00007380ff3077ac */ /* 0x000e240008000800 */
[----:B------:R-:W-:Y:S01]  /*242b0*/  STL [R1+0xa88], R0 ;  /* 0x000a880001007387 */ /* 0x000fe20000100800 */
[----:B--2---:R-:W-:Y:S01]  /*242c0*/  IMAD.MOV.U32 R69, RZ, RZ, R50 ;  /* 0x000000ffff457224 */ /* 0x004fe200078e0032 */
[----:B------:R-:W2:Y:S02]  /*242d0*/  LDCU UR43, c[0x0][0x398] ;  /* 0x00007300ff2b77ac */ /* 0x000ea40008000800 */
[----:B------:R-:W-:Y:S01]  /*242e0*/  STL [R1+0xa90], R0 ;  /* 0x000a900001007387 */ /* 0x000fe20000100800 */
[----:B----4-:R-:W-:Y:S01]  /*242f0*/  IMAD.MOV.U32 R68, RZ, RZ, R49 ;  /* 0x000000ffff447224 */ /* 0x010fe200078e0031 */
[----:B------:R-:W4:Y:S02]  /*24300*/  LDCU UR52, c[0x0][0x39c] ;  /* 0x00007380ff3477ac */ /* 0x000f240008000800 */
[----:B------:R-:W-:Y:S01]  /*24310*/  STL.64 [R1+0x300], R4 ;  /* 0x0003000401007387 */ /* 0x000fe20000100a00 */
[----:B------:R-:W0:Y:S03]  /*24320*/  LDCU UR66, c[0x0][0x398] ;  /* 0x00007300ff4277ac */ /* 0x000e260008000800 */
        /* <DEDUP_REMOVED lines=42> */
[----:B------:R-:W-:Y:S01]  /*245d0*/  STL [R1+0x3b0], R48 ;  /* 0x0003b03001007387 */ /* 0x000fe20000100800 */
[----:B------:R-:W0:Y:S03]  /*245e0*/  LDCU UR71, c[0x0][0x39c] ;  /* 0x00007380ff4777ac */ /* 0x000e260008000800 */
[----:B------:R-:W-:Y:S01]  /*245f0*/  STL [R1+0x3e4], R61 ;  /* 0x0003e43d01007387 */ /* 0x000fe20000100800 */
[----:B------:R-:W0:Y:S03]  /*24600*/  LDCU UR45, c[0x0][0x398] ;  /* 0x00007300ff2d77ac */ /* 0x000e260008000800 */
[----:B------:R1:W-:Y:S01]  /*24610*/  STL.64 [R1+0x3e8], R62 ;  /* 0x0003e83e01007387 */ /* 0x0003e20000100a00 */
[----:B------:R-:W0:Y:S01]  /*24620*/  LDCU UR39, c[0x0][0x398] ;  /* 0x00007300ff2777ac */ /* 0x000e220008000800 */
[----:B------:R-:W0:Y:S01]  /*24630*/  LDCU UR56, c[0x0][0x39c] ;  /* 0x00007380ff3877ac */ /* 0x000e220008000800 */
[----:B------:R-:W0:Y:S01]  /*24640*/  LDCU UR70, c[0x0][0x39c] ;  /* 0x00007380ff4677ac */ /* 0x000e220008000800 */
[----:B-1----:R-:W1:Y:S01]  /*24650*/  LDTM.x64 R4, tmem[UR10+0x40] ;  /* 0x0000400a000479ee */ /* 0x002e620008340000 */
[----:B------:R-:W0:Y:S01]  /*24660*/  LDCU UR36, c[0x0][0x398] ;  /* 0x00007300ff2477ac */ /* 0x000e220008000800 */
[----:B------:R-:W0:Y:S01]  /*24670*/  LDCU UR55, c[0x0][0x398] ;  /* 0x00007300ff3777ac */ /* 0x000e220008000800 */
[----:B------:R-:W0:Y:S01]  /*24680*/  LDCU UR50, c[0x0][0x398] ;  /* 0x00007300ff3277ac */ /* 0x000e220008000800 */
[----:B------:R-:W0:Y:S01]  /*24690*/  LDCU UR62, c[0x0][0x39c] ;  /* 0x00007380ff3e77ac */ /* 0x000e220008000800 */
[----:B------:R-:W0:Y:S01]  /*246a0*/  LDCU UR61, c[0x0][0x398] ;  /* 0x00007300ff3d77ac */ /* 0x000e220008000800 */
[----:B------:R-:W0:Y:S01]  /*246b0*/  LDCU UR69, c[0x0][0x39c] ;  /* 0x00007380ff4577ac */ /* 0x000e220008000800 */
[----:B-1----:R-:W-:Y:S01]  /*246c0*/  STL.64 [R1+0x200], R4 ;  /* 0x0002000401007387 */ /* 0x002fe20000100a00 */
[----:B------:R-:W1:Y:S03]  /*246d0*/  LDCU UR54, c[0x0][0x398] ;  /* 0x00007300ff3677ac */ /* 0x000e660008000800 */
[----:B------:R-:W-:Y:S01]  /*246e0*/  STL.64 [R1+0x208], R6 ;  /* 0x0002080601007387 */ /* 0x000fe20000100a00 */
[----:B------:R-:W0:Y:S03]  /*246f0*/  LDCU UR60, c[0x0][0x398] ;  /* 0x00007300ff3c77ac */ /* 0x000e260008000800 */
[----:B------:R-:W-:Y:S01]  /*24700*/  STL.64 [R1+0x210], R8 ;  /* 0x0002100801007387 */ /* 0x000fe20000100a00 */
[----:B------:R-:W0:Y:S03]  /*24710*/  LDCU UR47, c[0x0][0x398] ;  /* 0x00007300ff2f77ac */ /* 0x000e260008000800 */
[----:B------:R-:W-:Y:S04]  /*24720*/  STL.64 [R1+0x218], R10 ;  /* 0x0002180a01007387 */ /* 0x000fe80000100a00 */
        /* <DEDUP_REMOVED lines=27> */
[----:B------:R0:W-:Y:S02]  /*248e0*/  STL.64 [R1+0x2f8], R66 ;  /* 0x0002f84201007387 */ /* 0x0001e40000100a00 */
[----:B0-----:R-:W0:Y:S02]  /*248f0*/  LDTM.x64 R4, tmem[UR10+0x80] ;  /* 0x0000800a000479ee */ /* 0x001e240008340000 */
[----:B0-----:R-:W-:Y:S04]  /*24900*/  STL.64 [R1+0x100], R4 ;  /* 0x0001000401007387 */ /* 0x001fe80000100a00 */
        /* <DEDUP_REMOVED lines=32> */
[----:B0-----:R-:W-:Y:S01]  /*24b10*/  STL [R1], R4 ;  /* 0x0000000401007387 */ /* 0x001fe20000100800 */
[----:B------:R-:W-:-:S02]  /*24b20*/  IMAD.MOV.U32 R0, RZ, RZ, R9 ;  /* 0x000000ffff007224 */ /* 0x000fc400078e0009 */
[----:B------:R-:W-:Y:S01]  /*24b30*/  IMAD.MOV.U32 R3, RZ, RZ, R7 ;  /* 0x000000ffff037224 */ /* 0x000fe200078e0007 */
[----:B------:R-:W-:Y:S01]  /*24b40*/  STL [R1+0x8], R6 ;  /* 0x0000080601007387 */ /* 0x000fe20000100800 */
[----:B------:R-:W-:-:S03]  /*24b50*/  IMAD.MOV.U32 R2, RZ, RZ, R5 ;  /* 0x000000ffff027224 */ /* 0x000fc600078e0005 */
[----:B------:R-:W-:Y:S04]  /*24b60*/  STL [R1+0x10], R8 ;  /* 0x0000100801007387 */ /* 0x000fe80000100800 */
        /* <DEDUP_REMOVED lines=28> */
[----:B------:R0:W-:Y:S04]  /*24d30*/  STL.64 [R1+0xf8], R66 ;  /* 0x0000f84201007387 */ /* 0x0001e80000100a00 */
[----:B------:R-:W-:Y:S04]  /*24d40*/  STL [R1+0xa98], R2 ;  /* 0x000a980201007387 */ /* 0x000fe80000100800 */
[----:B------:R-:W-:Y:S01]  /*24d50*/  STL [R1+0xa94], R0 ;  /* 0x000a940001007387 */ /* 0x000fe20000100800 */
[----:B0-----:R-:W0:Y:S03]  /*24d60*/  LDTM.x64 R4, tmem[UR10+0x100] ;  /* 0x0001000a000479ee */ /* 0x001e260008340000 */
[----:B------:R-:W-:Y:S04]  /*24d70*/  STL [R1+0xa9c], R0 ;  /* 0x000a9c0001007387 */ /* 0x000fe80000100800 */
[----:B------:R-:W-:Y:S04]  /*24d80*/  STL [R1+0xaa4], R0 ;  /* 0x000aa40001007387 */ /* 0x000fe80000100800 */
[----:B------:R-:W-:Y:S04]  /*24d90*/  STL [R1+0xaa8], R0 ;  /* 0x000aa80001007387 */ /* 0x000fe80000100800 */
[----:B------:R-:W-:Y:S04]  /*24da0*/  STL [R1+0xad8], R0 ;  /* 0x000ad80001007387 */ /* 0x000fe80000100800 */
[----:B------:R-:W-:Y:S04]  /*24db0*/  STL [R1+0xa8c], R3 ;  /* 0x000a8c0301007387 */ /* 0x000fe80000100800 */
[----:B------:R-:W-:Y:S01]  /*24dc0*/  STL [R1+0xaac], R3 ;  /* 0x000aac0301007387 */ /* 0x000fe20000100800 */
[----:B0-----:R-:W-:-:S02]  /*24dd0*/  F2FP.F16.F32.PACK_AB R67, R67, R84 ;  /* 0x000000544343723e */ /* 0x001fc400000000ff */
[----:B------:R-:W-:Y:S01]  /*24de0*/  F2FP.F16.F32.PACK_AB R66, R66, R83 ;  /* 0x000000534242723e */ /* 0x000fe200000000ff */
[----:B------:R0:W2:Y:S01]  /*24df0*/  LDL.LU R84, [R1+0xb20] ;  /* 0x000b200001547983 */ /* 0x0000a20000300800 */
[----:B------:R-:W-:-:S03]  /*24e00*/  F2FP.F16.F32.PACK_AB R65, R65, R82 ;  /* 0x000000524141723e */ /* 0x000fc600000000ff */
[----:B------:R0:W-:Y:S04]  /*24e10*/  STL [R1+0x3fc], R67 ;  /* 0x0003fc4301007387 */ /* 0x0001e80000100800 */
[----:B0-----:R-:W2:Y:S04]  /*24e20*/  LDL.LU R67, [R1+0x3e4] ;  /* 0x0003e40001437983 */ /* 0x001ea80000300800 */
[----:B------:R0:W2:Y:S04]  /*24e30*/  LDL.LU R83, [R1+0xb1c] ;  /* 0x000b1c0001537983 */ /* 0x0000a80000300800 */
[----:B------:R0:W-:Y:S04]  /*24e40*/  STL [R1+0x3f8], R66 ;  /* 0x0003f84201007387 */ /* 0x0001e80000100800 */
[----:B0-----:R-:W2:Y:S04]  /*24e50*/  LDL.LU R66, [R1+0x3e8] ;  /* 0x0003e80001427983 */ /* 0x001ea80000300800 */
[----:B------:R0:W3:Y:S04]  /*24e60*/  LDL.LU R82, [R1+0xb18] ;  /* 0x000b180001527983 */ /* 0x0000e80000300800 */
[----:B------:R0:W-:Y:S04]  /*24e70*/  STL [R1+0x3f4], R65 ;  /* 0x0003f44101007387 */ /* 0x0001e80000100800 */
[----:B0-----:R-:W3:Y:S01]  /*24e80*/  LDL.LU R65, [R1+0x3ec] ;  /* 0x0003ec0001417983 */ /* 0x001ee20000300800 */
[----:B------:R-:W-:-:S03]  /*24e90*/  F2FP.F16.F32.PACK_AB R80, R64, R81 ;  /* 0x000000514050723e */ /* 0x000fc600000000ff */
[----:B------:R0:W4:Y:S04]  /*24ea0*/  LDL.LU R81, [R1+0xb14] ;  /* 0x000b140001517983 */ /* 0x0001280000300800 */
[----:B------:R0:W-:Y:S01]  /*24eb0*/  STL [R1+0x3f0], R80 ;  /* 0x0003f05001007387 */ /* 0x0001e20000100800 */
[----:B------:R-:W-:-:S03]  /*24ec0*/  F2FP.F16.F32.PACK_AB R2, R60, R79 ;  /* 0x0000004f3c02723e */ /* 0x000fc600000000ff */
[----:B0-----:R0:W4:Y:S01]  /*24ed0*/  LDL.LU R80, [R1+0xb10] ;  /* 0x000b100001507983 */ /* 0x0011220000300800 */
[----:B------:R-:W-:Y:S02]  /*24ee0*/  F2FP.F16.F32.PACK_AB R59, R59, R78 ;  /* 0x0000004e3b3b723e */ /* 0x000fe400000000ff */
[----:B------:R-:W-:Y:S02]  /*24ef0*/  F2FP.F16.F32.PACK_AB R58, R58, R77 ;  /* 0x0000004d3a3a723e */ /* 0x000fe400000000ff */
[----:B------:R-:W-:Y:S02]  /*24f00*/  F2FP.F16.F32.PACK_AB R57, R57, R76 ;  /* 0x0000004c3939723e */ /* 0x000fe400000000ff */
[----:B------:R-:W-:Y:S02]  /*24f10*/  F2FP.F16.F32.PACK_AB R56, R56, R75 ;  /* 0x0000004b3838723e */ /* 0x000fe400000000ff */
[----:B------:R-:W-:Y:S02]  /*24f20*/  F2FP.F16.F32.PACK_AB R55, R55, R74 ;  /* 0x0000004a3737723e */ /* 0x000fe400000000ff */
[----:B------:R-:W-:-:S02]  /*24f30*/  F2FP.F16.F32.PACK_AB R54, R54, R73 ;  /* 0x000000493636723e */ /* 0x000fc400000000ff */
[----:B------:R-:W-:Y:S02]  /*24f40*/  F2FP.F16.F32.PACK_AB R53, R53, R72 ;  /* 0x000000483535723e */ /* 0x000fe400000000ff */
[----:B------:R-:W-:Y:S02]  /*24f50*/  F2FP.F16.F32.PACK_AB R52, R52, R71 ;  /* 0x000000473434723e */ /* 0x000fe400000000ff */
[----:B------:R-:W-:Y:S02]  /*24f60*/  F2FP.F16.F32.PACK_AB R51, R51, R70 ;  /* 0x000000463333723e */ /* 0x000fe400000000ff */
[----:B------:R-:W-:Y:S02]  /*24f70*/  F2FP.F16.F32.PACK_AB R50, R50, R69 ;  /* 0x000000453232723e */ /* 0x000fe400000000ff */
[----:B--2---:R-:W-:Y:S02]  /*24f80*/  F2FP.F16.F32.PACK_AB R62, R62, R66 ;  /* 0x000000423e3e723e */ /* 0x004fe400000000ff */
[----:B---3--:R-:W-:-:S02]  /*24f90*/  F2FP.F16.F32.PACK_AB R64, R63, R65 ;  /* 0x000000413f40723e */ /* 0x008fc400000000ff */
[----:B------:R-:W-:-:S03]  /*24fa0*/  F2FP.F16.F32.PACK_AB R63, R61, R67 ;  /* 0x000000433d3f723e */ /* 0x000fc600000000ff */
[----:B------:R-:W-:Y:S04]  /*24fb0*/  STL [R1+0x3ec], R64 ;  /* 0x0003ec4001007387 */ /* 0x000fe80000100800 */
[----:B------:R-:W2:Y:S04]  /*24fc0*/  LDL.LU R61, [R1+0x384] ;  /* 0x00038400013d7983 */ /* 0x000ea80000300800 */
[----:B------:R3:W-:Y:S04]  /*24fd0*/  STL [R1+0x3e8], R62 ;  /* 0x0003e83e01007387 */ /* 0x0007e80000100800 */
[----:B---3--:R-:W3:Y:S04]  /*24fe0*/  LDL.LU R62, [R1+0x380] ;  /* 0x00038000013e7983 */ /* 0x008ee80000300800 */
[----:B------:R0:W-:Y:S04]  /*24ff0*/  STL [R1+0x3e4], R63 ;  /* 0x0003e43f01007387 */ /* 0x0001e80000100800 */
[----:B0-----:R-:W4:Y:S04]  /*25000*/  LDL.LU R63, [R1+0x37c] ;  /* 0x00037c00013f7983 */ /* 0x001f280000300800 */
[----:B------:R-:W4:Y:S04]  /*25010*/  LDL.LU R64, [R1+0x378] ;  /* 0x0003780001407983 */ /* 0x000f280000300800 */
[----:B------:R-:W4:Y:S04]  /*25020*/  LDL.LU R65, [R1+0x374] ;  /* 0x0003740001417983 */ /* 0x000f280000300800 */
[----:B------:R-:W4:Y:S04]  /*25030*/  LDL.LU R66, [R1+0x370] ;  /* 0x0003700001427983 */ /* 0x000f280000300800 */
[----:B------:R-:W4:Y:S04]  /*25040*/  LDL.LU R67, [R1+0x36c] ;  /* 0x00036c0001437983 */ /* 0x000f280000300800 */
[----:B------:R0:W4:Y:S04]  /*25050*/  LDL.LU R79, [R1+0xb0c] ;  /* 0x000b0c00014f7983 */ /* 0x0001280000300800 */
[----:B------:R-:W4:Y:S04]  /*25060*/  LDL.LU R60, [R1+0x388] ;  /* 0x00038800013c7983 */ /* 0x000f280000300800 */
[----:B------:R0:W-:Y:S04]  /*25070*/  STL [R1+0x3e0], R2 ;  /* 0x0003e00201007387 */ /* 0x0001e80000100800 */
[----:B0-----:R-:W4:Y:S04]  /*25080*/  LDL.LU R2, [R1+0x368] ;  /* 0x0003680001027983 */ /* 0x001f280000300800 */
[----:B------:R0:W4:Y:S04]  /*25090*/  LDL.LU R78, [R1+0xb08] ;  /* 0x000b0800014e7983 */ /* 0x0001280000300800 */
        /* <DEDUP_REMOVED lines=28> */
[----:B0-----:R-:W4:Y:S01]  /*25260*/  LDL.LU R50, [R1+0x3b0] ;  /* 0x0003b00001327983 */ /* 0x001f220000300800 */
[----:B------:R-:W-:-:S03]  /*25270*/  F2FP.F16.F32.PACK_AB R49, R49, R68 ;  /* 0x000000443131723e */ /* 0x000fc600000000ff */
[----:B------:R0:W4:Y:S04]  /*25280*/  LDL.LU R68, [R1+0xae0] ;  /* 0x000ae00001447983 */ /* 0x0001280000300800 */
[----:B------:R-:W-:Y:S01]  /*25290*/  STL [R1+0x3b4], R49 ;  /* 0x0003b43101007387 */ /* 0x000fe20000100800 */
[----:B--2---:R-:W-:Y:S02]  /*252a0*/  F2FP.F16.F32.PACK_AB R37, R37, R61 ;  /* 0x0000003d2525723e */ /* 0x004fe400000000ff */
[----:B---3--:R-:W-:Y:S02]  /*252b0*/  F2FP.F16.F32.PACK_AB R36, R36, R62 ;  /* 0x0000003e2424723e */ /* 0x008fe400000000ff */
[----:B----4-:R-:W-:Y:S02]  /*252c0*/  F2FP.F16.F32.PACK_AB R35, R35, R63 ;  /* 0x0000003f2323723e */ /* 0x010fe400000000ff */
[----:B------:R-:W-:-:S02]  /*252d0*/  F2FP.F16.F32.PACK_AB R34, R34, R64 ;  /* 0x000000402222723e */ /* 0x000fc400000000ff */
        /* <DEDUP_REMOVED lines=14> */
[----:B------:R-:W-:-:S05]  /*253c0*/  F2FP.F16.F32.PACK_AB R48, R48, R50 ;  /* 0x000000323030723e */ /* 0x000fca00000000ff */
        /* <DEDUP_REMOVED lines=16> */
[----:B--2---:R-:W2:Y:S04]  /*254d0*/  LDL.LU R43, [R1+0x364] ;  /* 0x00036400012b7983 */ /* 0x004ea80000300800 */
[----:B------:R-:W-:Y:S04]  /*254e0*/  STL [R1+0x370], R32 ;  /* 0x0003702001007387 */ /* 0x000fe80000100800 */
[----:B------:R3:W-:Y:S04]  /*254f0*/  STL [R1+0x36c], R3 ;  /* 0x00036c0301007387 */ /* 0x0007e80000100800 */
[----:B------:R-:W4:Y:S04]  /*25500*/  LDL.LU R44, [R1+0x360] ;  /* 0x00036000012c7983 */ /* 0x000f280000300800 */
[----:B------:R-:W2:Y:S04]  /*25510*/  LDL.LU R45, [R1+0x35c] ;  /* 0x00035c00012d7983 */ /* 0x000ea80000300800 */
[----:B------:R-:W-:Y:S04]  /*25520*/  STL [R1+0x368], R0 ;  /* 0x0003680001007387 */ /* 0x000fe80000100800 */
        /* <DEDUP_REMOVED lines=23> */
[----:B------:R-:W2:Y:S04]  /*256a0*/  LDL.LU R2, [R1+0x2f4] ;  /* 0x0002f40001027983 */ /* 0x000ea80000300800 */
[----:B--2---:R2:W-:Y:S04]  /*256b0*/  STL [R1+0xadc], R2 ;  /* 0x000adc0201007387 */ /* 0x0045e80000100800 */
[----:B--2---:R-:W2:Y:S01]  /*256c0*/  LDL.LU R2, [R1+0x2fc] ;  /* 0x0002fc0001027983 */ /* 0x004ea20000300800 */
[----:B------:R-:W-:-:S02]  /*256d0*/  F2FP.F16.F32.PACK_AB R93, R29, R43 ;  /* 0x0000002b1d5d723e */ /* 0x000fc400000000ff */
[----:B----4-:R-:W-:Y:S01]  /*256e0*/  F2FP.F16.F32.PACK_AB R92, R28, R44 ;  /* 0x0000002c1c5c723e */ /* 0x010fe200000000ff */
[----:B------:R-:W4:Y:S01]  /*256f0*/  LDL.LU R0, [R1+0x2e4] ;  /* 0x0002e40001007983 */ /* 0x000f220000300800 */
[----:B------:R-:W-:Y:S02]  /*25700*/  F2FP.F16.F32.PACK_AB R91, R27, R45 ;  /* 0x0000002d1b5b723e */ /* 0x000fe400000000ff */
[----:B------:R-:W-:Y:S01]  /*25710*/  F2FP.F16.F32.PACK_AB R90, R26, R46 ;  /* 0x0000002e1a5a723e */ /* 0x000fe200000000ff */
[----:B------:R-:W-:Y:S01]  /*25720*/  STL [R1+0xa80], R93 ;  /* 0x000a805d01007387 */ /* 0x000fe20000100800 */
[----:B------:R-:W-:Y:S02]  /*25730*/  F2FP.F16.F32.PACK_AB R89, R25, R47 ;  /* 0x0000002f1959723e */ /* 0x000fe400000000ff */
[----:B------:R-:W-:Y:S01]  /*25740*/  F2FP.F16.F32.PACK_AB R88, R24, R48 ;  /* 0x000000301858723e */ /* 0x000fe200000000ff */
[----:B------:R-:W-:Y:S01]  /*25750*/  STL [R1+0xaa0], R93 ;  /* 0x000aa05d01007387 */ /* 0x000fe20000100800 */
[----:B------:R-:W-:-:S02]  /*25760*/  F2FP.F16.F32.PACK_AB R87, R23, R49 ;  /* 0x000000311757723e */ /* 0x000fc400000000ff */
[----:B------:R-:W-:Y:S01]  /*25770*/  F2FP.F16.F32.PACK_AB R86, R22, R50 ;  /* 0x000000321656723e */ /* 0x000fe200000000ff */
[----:B------:R-:W-:Y:S01]  /*25780*/  STL [R1+0xad4], R93 ;  /* 0x000ad45d01007387 */ /* 0x000fe20000100800 */
[----:B------:R-:W-:Y:S02]  /*25790*/  F2FP.F16.F32.PACK_AB R85, R21, R51 ;  /* 0x000000331555723e */ /* 0x000fe400000000ff */
[----:B------:R-:W-:Y:S01]  /*257a0*/  F2FP.F16.F32.PACK_AB R84, R20, R52 ;  /* 0x000000341454723e */ /* 0x000fe200000000ff */
[----:B------:R0:W-:Y:S01]  /*257b0*/  STL [R1+0xa84], R92 ;  /* 0x000a845c01007387 */ /* 0x0001e20000100800 */
[----:B------:R-:W-:Y:S02]  /*257c0*/  F2FP.F16.F32.PACK_AB R83, R19, R53 ;  /* 0x000000351353723e */ /* 0x000fe400000000ff */
[----:B------:R-:W-:Y:S02]  /*257d0*/  F2FP.F16.F32.PACK_AB R82, R18, R54 ;  /* 0x000000361252723e */ /* 0x000fe400000000ff */
[----:B------:R-:W-:-:S02]  /*257e0*/  F2FP.F16.F32.PACK_AB R81, R17, R55 ;  /* 0x000000371151723e */ /* 0x000fc400000000ff */
[----:B------:R-:W-:Y:S02]  /*257f0*/  F2FP.F16.F32.PACK_AB R80, R16, R56 ;  /* 0x000000381050723e */ /* 0x000fe400000000ff */
[----:B------:R-:W-:Y:S01]  /*25800*/  F2FP.F16.F32.PACK_AB R79, R15, R57 ;  /* 0x000000390f4f723e */ /* 0x000fe200000000ff */
[----:B0-----:R-:W4:Y:S01]  /*25810*/  LDL.LU R92, [R1+0x2f0] ;  /* 0x0002f000015c7983 */ /* 0x001f220000300800 */
[----:B------:R-:W-:Y:S02]  /*25820*/  F2FP.F16.F32.PACK_AB R78, R14, R58 ;  /* 0x0000003a0e4e723e */ /* 0x000fe400000000ff */
[----:B------:R-:W-:Y:S01]  /*25830*/  F2FP.F16.F32.PACK_AB R77, R13, R59 ;  /* 0x0000003b0d4d723e */ /* 0x000fe200000000ff */
[----:B------:R-:W-:Y:S01]  /*25840*/  STL [R1+0xab0], R91 ;  /* 0x000ab05b01007387 */ /* 0x000fe20000100800 */
[----:B------:R-:W-:Y:S02]  /*25850*/  F2FP.F16.F32.PACK_AB R76, R12, R60 ;  /* 0x0000003c0c4c723e */ /* 0x000fe400000000ff */
[----:B------:R-:W-:Y:S01]  /*25860*/  F2FP.F16.F32.PACK_AB R75, R11, R61 ;  /* 0x0000003d0b4b723e */ /* 0x000fe200000000ff */
[----:B------:R0:W-:Y:S01]  /*25870*/  STL [R1+0xab4], R90 ;  /* 0x000ab45a01007387 */ /* 0x0001e20000100800 */
[----:B------:R-:W-:-:S02]  /*25880*/  F2FP.F16.F32.PACK_AB R74, R10, R62 ;  /* 0x0000003e0a4a723e */ /* 0x000fc400000000ff */
[----:B------:R-:W-:Y:S02]  /*25890*/  F2FP.F16.F32.PACK_AB R73, R9, R63 ;  /* 0x0000003f0949723e */ /* 0x000fe400000000ff */
[----:B------:R-:W-:Y:S02]  /*258a0*/  F2FP.F16.F32.PACK_AB R72, R8, R64 ;  /* 0x000000400848723e */ /* 0x000fe400000000ff */
[----:B------:R-:W-:Y:S02]  /*258b0*/  F2FP.F16.F32.PACK_AB R71, R7, R65 ;  /* 0x000000410747723e */ /* 0x000fe400000000ff */
[----:B------:R-:W-:Y:S01]  /*258c0*/  F2FP.F16.F32.PACK_AB R70, R6, R66 ;  /* 0x000000420646723e */ /* 0x000fe200000000ff */
[----:B0-----:R-:W4:Y:S01]  /*258d0*/  LDL.LU R90, [R1+0x2d8] ;  /* 0x0002d800015a7983 */ /* 0x001f220000300800 */
[----:B------:R-:W-:Y:S02]  /*258e0*/  F2FP.F16.F32.PACK_AB R69, R5, R67 ;  /* 0x000000430545723e */ /* 0x000fe400000000ff */
[----:B---3--:R-:W-:Y:S01]  /*258f0*/  F2FP.F16.F32.PACK_AB R68, R4, R3 ;  /* 0x000000030444723e */ /* 0x008fe200000000ff */
[----:B------:R0:W-:Y:S01]  /*25900*/  STL [R1+0xab8], R89 ;  /* 0x000ab85901007387 */ /* 0x0001e20000100800 */
[----:B------:R-:W2:Y:S03]  /*25910*/  LDTM.x64 R4, tmem[UR10+0x140] ;  /* 0x0001400a000479ee */ /* 0x000ea60008340000 */
[----:B0-----:R-:W3:Y:S04]  /*25920*/  LDL.LU R89, [R1+0x2dc] ;  /* 0x0002dc0001597983 */ /* 0x001ee80000300800 */
[----:B------:R0:W-:Y:S04]  /*25930*/  STL [R1+0xabc], R88 ;  /* 0x000abc5801007387 */ /* 0x0001e80000100800 */
[----:B0-----:R-:W3:Y:S04]  /*25940*/  LDL.LU R88, [R1+0x2e0] ;  /* 0x0002e00001587983 */ /* 0x001ee80000300800 */
[----:B------:R-:W-:Y:S04]  /*25950*/  STL [R1+0xac0], R87 ;  /* 0x000ac05701007387 */ /* 0x000fe80000100800 */
[----:B------:R0:W-:Y:S04]  /*25960*/  STL [R1+0xac4], R86 ;  /* 0x000ac45601007387 */ /* 0x0001e80000100800 */
[----:B0-----:R-:W3:Y:S04]  /*25970*/  LDL.LU R86, [R1+0x2e8] ;  /* 0x0002e80001567983 */ /* 0x001ee80000300800 */
[----:B------:R0:W-:Y:S04]  /*25980*/  STL [R1+0xac8], R85 ;  /* 0x000ac85501007387 */ /* 0x0001e80000100800 */
[----:B0-----:R-:W3:Y:S04]  /*25990*/  LDL.LU R85, [R1+0x2ec] ;  /* 0x0002ec0001557983 */ /* 0x001ee80000300800 */
[----:B------:R0:W-:Y:S04]  /*259a0*/  STL [R1+0xacc], R84 ;  /* 0x000acc5401007387 */ /* 0x0001e80000100800 */
[----:B0-----:R-:W3:Y:S04]  /*259b0*/  LDL.LU R84, [R1+0x2f8] ;  /* 0x0002f80001547983 */ /* 0x001ee80000300800 */
[----:B------:R-:W-:Y:S04]  /*259c0*/  STL [R1+0xad0], R83 ;  /* 0x000ad05301007387 */ /* 0x000fe80000100800 */
[----:B------:R-:W3:Y:S04]  /*259d0*/  LDL.LU R91, [R1+0x2d4] ;  /* 0x0002d400015b7983 */ /* 0x000ee80000300800 */
[----:B------:R-:W3:Y:S01]  /*259e0*/  LDL.LU R3, [R1+0x2d0] ;  /* 0x0002d00001037983 */ /* 0x000ee20000300800 */
[----:B--2---:R-:W-:-:S03]  /*259f0*/  F2FP.F16.F32.PACK_AB R93, R67, R2 ;  /* 0x00000002435d723e */ /* 0x004fc600000000ff */
[----:B------:R-:W2:Y:S04]  /*25a00*/  LDL.LU R2, [R1+0xadc] ;  /* 0x000adc0001027983 */ /* 0x000ea80000300800 */
[----:B------:R0:W-:Y:S04]  /*25a10*/  STL [R1+0x2fc], R93 ;  /* 0x0002fc5d01007387 */ /* 0x0001e80000100800 */
[----:B0-----:R-:W2:Y:S01]  /*25a20*/  LDL.LU R93, [R1+0x2cc] ;  /* 0x0002cc00015d7983 */ /* 0x001ea20000300800 */
[----:B----4-:R-:W-:Y:S02]  /*25a30*/  F2FP.F16.F32.PACK_AB R87, R61, R0 ;  /* 0x000000003d57723e */ /* 0x010fe400000000ff */
[----:B------:R-:W-:-:S02]  /*25a40*/  F2FP.F16.F32.PACK_AB R58, R58, R90 ;  /* 0x0000005a3a3a723e */ /* 0x000fc400000000ff */
[----:B---3--:R-:W-:Y:S02]  /*25a50*/  F2FP.F16.F32.PACK_AB R59, R59, R89 ;  /* 0x000000593b3b723e */ /* 0x008fe400000000ff */
[----:B------:R-:W-:Y:S02]  /*25a60*/  F2FP.F16.F32.PACK_AB R60, R60, R88 ;  /* 0x000000583c3c723e */ /* 0x000fe400000000ff */
[----:B------:R-:W-:Y:S02]  /*25a70*/  F2FP.F16.F32.PACK_AB R83, R66, R84 ;  /* 0x000000544253723e */ /* 0x000fe400000000ff */
[----:B------:R-:W3:Y:S01]  /*25a80*/  LDL.LU R84, [R1+0x2c0] ;  /* 0x0002c00001547983 */ /* 0x000ee20000300800 */
[----:B------:R-:W-:-:S03]  /*25a90*/  F2FP.F16.F32.PACK_AB R66, R64, R92 ;  /* 0x0000005c4042723e */ /* 0x000fc600000000ff */
[----:B------:R-:W-:Y:S01]  /*25aa0*/  STL [R1+0x2f8], R83 ;  /* 0x0002f85301007387 */ /* 0x000fe20000100800 */
[----:B------:R-:W-:Y:S02]  /*25ab0*/  F2FP.F16.F32.PACK_AB R64, R63, R85 ;  /* 0x000000553f40723e */ /* 0x000fe400000000ff */
[----:B------:R-:W-:Y:S02]  /*25ac0*/  F2FP.F16.F32.PACK_AB R57, R57, R91 ;  /* 0x0000005b3939723e */ /* 0x000fe400000000ff */
[----:B------:R-:W-:Y:S02]  /*25ad0*/  F2FP.F16.F32.PACK_AB R56, R56, R3 ;  /* 0x000000033838723e */ /* 0x000fe400000000ff */
[----:B--2---:R-:W-:Y:S02]  /*25ae0*/  F2FP.F16.F32.PACK_AB R67, R65, R2 ;  /* 0x000000024143723e */ /* 0x004fe400000000ff */
[----:B------:R-:W2:Y:S01]  /*25af0*/  LDL.LU R2, [R1+0x2b8] ;  /* 0x0002b80001027983 */ /* 0x000ea20000300800 */
[----:B------:R-:W-:-:S03]  /*25b00*/  F2FP.F16.F32.PACK_AB R65, R62, R86 ;  /* 0x000000563e41723e */ /* 0x000fc600000000ff */
[----:B------:R-:W-:Y:S04]  /*25b10*/  STL [R1+0x2f4], R67 ;  /* 0x0002f44301007387 */ /* 0x000fe80000100800 */
[----:B------:R-:W4:Y:S04]  /*25b20*/  LDL.LU R92, [R1+0x2b4] ;  /* 0x0002b400015c7983 */ /* 0x000f280000300800 */
[----:B------:R-:W-:Y:S04]  /*25b30*/  STL [R1+0x2f0], R66 ;  /* 0x0002f04201007387 */ /* 0x000fe80000100800 */
[----:B------:R-:W4:Y:S04]  /*25b40*/  LDL.LU R63, [R1+0x2bc] ;  /* 0x0002bc00013f7983 */ /* 0x000f280000300800 */
[----:B------:R-:W4:Y:S04]  /*25b50*/  LDL.LU R85, [R1+0x2b0] ;  /* 0x0002b00001557983 */ /* 0x000f280000300800 */
[----:B------:R0:W-:Y:S04]  /*25b60*/  STL [R1+0x2ec], R64 ;  /* 0x0002ec4001007387 */ /* 0x0001e80000100800 */
[----:B------:R-:W4:Y:S04]  /*25b70*/  LDL.LU R62, [R1+0x2c4] ;  /* 0x0002c400013e7983 */ /* 0x000f280000300800 */
[----:B0-----:R-:W4:Y:S04]  /*25b80*/  LDL.LU R64, [R1+0x2ac] ;  /* 0x0002ac0001407983 */ /* 0x001f280000300800 */
        /* <DEDUP_REMOVED lines=10> */
[----:B------:R-:W4:Y:S04]  /*25c30*/  LDL.LU R88, [R1+0x290] ;  /* 0x0002900001587983 */ /* 0x000f280000300800 */
[----:B------:R-:W-:Y:S04]  /*25c40*/  STL [R1+0x2e0], R60 ;  /* 0x0002e03c01007387 */ /* 0x000fe80000100800 */
[----:B------:R-:W4:Y:S04]  /*25c50*/  LDL.LU R89, [R1+0x28c] ;  /* 0x00028c0001597983 */ /* 0x000f280000300800 */
[----:B------:R-:W-:Y:S04]  /*25c60*/  STL [R1+0x2dc], R59 ;  /* 0x0002dc3b01007387 */ /* 0x000fe80000100800 */
[----:B------:R-:W4:Y:S04]  /*25c70*/  LDL.LU R90, [R1+0x288] ;  /* 0x00028800015a7983 */ /* 0x000f280000300800 */
[----:B------:R-:W-:Y:S04]  /*25c80*/  STL [R1+0x2d8], R58 ;  /* 0x0002d83a01007387 */ /* 0x000fe80000100800 */
[----:B------:R-:W4:Y:S04]  /*25c90*/  LDL.LU R91, [R1+0x284] ;  /* 0x00028400015b7983 */ /* 0x000f280000300800 */
[----:B------:R-:W-:Y:S04]  /*25ca0*/  STL [R1+0x2d4], R57 ;  /* 0x0002d43901007387 */ /* 0x000fe80000100800 */
[----:B------:R-:W4:Y:S01]  /*25cb0*/  LDL.LU R3, [R1+0x280] ;  /* 0x0002800001037983 */ /* 0x000f220000300800 */
[----:B------:R-:W-:-:S03]  /*25cc0*/  F2FP.F16.F32.PACK_AB R55, R55, R93 ;  /* 0x0000005d3737723e */ /* 0x000fc600000000ff */
[----:B------:R-:W-:Y:S04]  /*25cd0*/  STL [R1+0x2d0], R56 ;  /* 0x0002d03801007387 */ /* 0x000fe80000100800 */
[----:B------:R-:W4:Y:S01]  /*25ce0*/  LDL.LU R93, [R1+0x27c] ;  /* 0x00027c00015d7983 */ /* 0x000f220000300800 */
[----:B---3--:R-:W-:-:S03]  /*25cf0*/  F2FP.F16.F32.PACK_AB R52, R52, R84 ;  /* 0x000000543434723e */ /* 0x008fc600000000ff */
[----:B------:R-:W-:Y:S01]  /*25d00*/  STL [R1+0x2cc], R55 ;  /* 0x0002cc3701007387 */ /* 0x000fe20000100800 */
[----:B--2---:R-:W-:Y:S02]  /*25d10*/  F2FP.F16.F32.PACK_AB R50, R50, R2 ;  /* 0x000000023232723e */ /* 0x004fe400000000ff */
[----:B----4-:R-:W-:Y:S02]  /*25d20*/  F2FP.F16.F32.PACK_AB R49, R49, R92 ;  /* 0x0000005c3131723e */ /* 0x010fe400000000ff */
[----:B------:R-:W-:Y:S02]  /*25d30*/  F2FP.F16.F32.PACK_AB R51, R51, R63 ;  /* 0x0000003f3333723e */ /* 0x000fe400000000ff */
[----:B------:R-:W-:Y:S02]  /*25d40*/  F2FP.F16.F32.PACK_AB R53, R53, R62 ;  /* 0x0000003e3535723e */ /* 0x000fe400000000ff */
[----:B------:R-:W-:Y:S02]  /*25d50*/  F2FP.F16.F32.PACK_AB R48, R48, R85 ;  /* 0x000000553030723e */ /* 0x000fe400000000ff */
[----:B------:R-:W-:-:S02]  /*25d60*/  F2FP.F16.F32.PACK_AB R47, R47, R64 ;  /* 0x000000402f2f723e */ /* 0x000fc400000000ff */
[----:B------:R-:W-:Y:S02]  /*25d70*/  F2FP.F16.F32.PACK_AB R46, R46, R65 ;  /* 0x000000412e2e723e */ /* 0x000fe400000000ff */
[----:B------:R-:W-:Y:S02]  /*25d80*/  F2FP.F16.F32.PACK_AB R45, R45, R66 ;  /* 0x000000422d2d723e */ /* 0x000fe400000000ff */
[----:B------:R-:W-:Y:S02]  /*25d90*/  F2FP.F16.F32.PACK_AB R44, R44, R67 ;  /* 0x000000432c2c723e */ /* 0x000fe400000000ff */
[----:B------:R-:W-:-:S05]  /*25da0*/  F2FP.F16.F32.PACK_AB R54, R54, R61 ;  /* 0x0000003d3636723e */ /* 0x000fca00000000ff */
[----:B------:R-:W-:Y:S04]  /*25db0*/  STL [R1+0x2c8], R54 ;  /* 0x0002c83601007387 */ /* 0x000fe80000100800 */
[----:B------:R-:W2:Y:S04]  /*25dc0*/  LDL.LU R84, [R1+0x278] ;  /* 0x0002780001547983 */ /* 0x000ea80000300800 */
[----:B------:R-:W-:Y:S04]  /*25dd0*/  STL [R1+0x2c4], R53 ;  /* 0x0002c43501007387 */ /* 0x000fe80000100800 */
[----:B------:R-:W-:Y:S04]  /*25de0*/  STL [R1+0x2c0], R52 ;  /* 0x0002c03401007387 */ /* 0x000fe80000100800 */
[----:B------:R-:W3:Y:S04]  /*25df0*/  LDL.LU R2, [R1+0x274] ;  /* 0x0002740001027983 */ /* 0x000ee80000300800 */
[----:B------:R-:W-:Y:S04]  /*25e00*/  STL [R1+0x2bc], R51 ;  /* 0x0002bc3301007387 */ /* 0x000fe80000100800 */
[----:B------:R-:W-:Y:S04]  /*25e10*/  STL [R1+0x2b8], R50 ;  /* 0x0002b83201007387 */ /* 0x000fe80000100800 */
[----:B------:R-:W4:Y:S04]  /*25e20*/  LDL.LU R92, [R1+0x270] ;  /* 0x00027000015c7983 */ /* 0x000f280000300800 */
[----:B------:R-:W-:Y:S01]  /*25e30*/  STL [R1+0x2b4], R49 ;  /* 0x0002b43101007387 */ /* 0x000fe20000100800 */
[----:B------:R-:W-:-:S03]  /*25e40*/  F2FP.F16.F32.PACK_AB R43, R43, R83 ;  /* 0x000000532b2b723e */ /* 0x000fc600000000ff */
[----:B------:R-:W4:Y:S01]  /*25e50*/  LDL.LU R85, [R1+0x26c] ;  /* 0x00026c0001557983 */ /* 0x000f220000300800 */
[----:B------:R-:W-:-:S03]  /*25e60*/  F2FP.F16.F32.PACK_AB R42, R42, R86 ;  /* 0x000000562a2a723e */ /* 0x000fc600000000ff */
[----:B------:R-:W-:Y:S01]  /*25e70*/  STL [R1+0x2b0], R48 ;  /* 0x0002b03001007387 */ /* 0x000fe20000100800 */
[----:B------:R-:W-:-:S03]  /*25e80*/  F2FP.F16.F32.PACK_AB R41, R41, R87 ;  /* 0x000000572929723e */ /* 0x000fc600000000ff */
[----:B------:R-:W-:Y:S04]  /*25e90*/  STL [R1+0x2ac], R47 ;  /* 0x0002ac2f01007387 */ /* 0x000fe80000100800 */
[----:B------:R-:W-:Y:S01]  /*25ea0*/  STL [R1+0x2a8], R46 ;  /* 0x0002a82e01007387 */ /* 0x000fe20000100800 */
[----:B------:R-:W-:-:S03]  /*25eb0*/  F2FP.F16.F32.PACK_AB R40, R40, R88 ;  /* 0x000000582828723e */ /* 0x000fc600000000ff */
[----:B------:R-:W-:Y:S04]  /*25ec0*/  STL [R1+0x2a4], R45 ;  /* 0x0002a42d01007387 */ /* 0x000fe80000100800 */
[----:B------:R-:W-:Y:S01]  /*25ed0*/  STL [R1+0x2a0], R44 ;  /* 0x0002a02c01007387 */ /* 0x000fe20000100800 */
[----:B------:R-:W-:-:S03]  /*25ee0*/  F2FP.F16.F32.PACK_AB R39, R39, R89 ;  /* 0x000000592727723e */ /* 0x000fc600000000ff */
[----:B------:R-:W4:Y:S04]  /*25ef0*/  LDL.LU R86, [R1+0x268] ;  /* 0x0002680001567983 */ /* 0x000f280000300800 */
[----:B------:R-:W-:Y:S04]  /*25f00*/  STL [R1+0x29c], R43 ;  /* 0x00029c2b01007387 */ /* 0x000fe80000100800 */
[----:B------:R-:W-:Y:S01]  /*25f10*/  STL [R1+0x298], R42 ;  /* 0x0002982a01007387 */ /* 0x000fe20000100800 */
[----:B------:R-:W-:-:S03]  /*25f20*/  F2FP.F16.F32.PACK_AB R38, R38, R90 ;  /* 0x0000005a2626723e */ /* 0x000fc600000000ff */
[----:B------:R-:W4:Y:S04]  /*25f30*/  LDL.LU R87, [R1+0x264] ;  /* 0x0002640001577983 */ /* 0x000f280000300800 */
[----:B------:R-:W-:Y:S04]  /*25f40*/  STL [R1+0x294], R41 ;  /* 0x0002942901007387 */ /* 0x000fe80000100800 */
[----:B------:R-:W4:Y:S04]  /*25f50*/  LDL.LU R88, [R1+0x260] ;  /* 0x0002600001587983 */ /* 0x000f280000300800 */
[----:B------:R-:W-:Y:S04]  /*25f60*/  STL [R1+0x290], R40 ;  /* 0x0002902801007387 */ /* 0x000fe80000100800 */
[----:B------:R-:W4:Y:S01]  /*25f70*/  LDL.LU R89, [R1+0x25c] ;  /* 0x00025c0001597983 */ /* 0x000f220000300800 */
[----:B------:R-:W-:-:S03]  /*25f80*/  F2FP.F16.F32.PACK_AB R37, R37, R91 ;  /* 0x0000005b2525723e */ /* 0x000fc600000000ff */
[----:B------:R-:W-:Y:S04]  /*25f90*/  STL [R1+0x28c], R39 ;  /* 0x00028c2701007387 */ /* 0x000fe80000100800 */
[----:B------:R-:W4:Y:S04]  /*25fa0*/  LDL.LU R90, [R1+0x258] ;  /* 0x00025800015a7983 */ /* 0x000f280000300800 */
[----:B------:R-:W-:Y:S04]  /*25fb0*/  STL [R1+0x288], R38 ;  /* 0x0002882601007387 */ /* 0x000fe80000100800 */
[----:B------:R-:W4:Y:S01]  /*25fc0*/  LDL.LU R91, [R1+0x254] ;  /* 0x00025400015b7983 */ /* 0x000f220000300800 */
[----:B------:R-:W-:-:S03]  /*25fd0*/  F2FP.F16.F32.PACK_AB R36, R36, R3 ;  /* 0x000000032424723e */ /* 0x000fc600000000ff */
[----:B------:R-:W-:Y:S04]  /*25fe0*/  STL [R1+0x284], R37 ;  /* 0x0002842501007387 */ /* 0x000fe80000100800 */
[----:B------:R-:W4:Y:S01]  /*25ff0*/  LDL.LU R3, [R1+0x250] ;  /* 0x0002500001037983 */ /* 0x000f220000300800 */
[----:B------:R-:W-:-:S03]  /*26000*/  F2FP.F16.F32.PACK_AB R35, R35, R93 ;  /* 0x0000005d2323723e */ /* 0x000fc600000000ff */
[----:B------:R-:W-:Y:S04]  /*26010*/  STL [R1+0x280], R36 ;  /* 0x0002802401007387 */ /* 0x000fe80000100800 */
[----:B------:R-:W4:Y:S04]  /*26020*/  LDL.LU R61, [R1+0x24c] ;  /* 0x00024c00013d7983 */ /* 0x000f280000300800 */
[----:B------:R-:W4:Y:S04]  /*26030*/  LDL.LU R62, [R1+0x248] ;  /* 0x00024800013e7983 */ /* 0x000f280000300800 */
[----:B------:R-:W-:Y:S04]  /*26040*/  STL [R1+0x27c], R35 ;  /* 0x00027c2301007387 */ /* 0x000fe80000100800 */
[----:B------:R-:W4:Y:S04]  /*26050*/  LDL.LU R93, [R1+0x244] ;  /* 0x00024400015d7983 */ /* 0x000f280000300800 */
[----:B------:R-:W4:Y:S04]  /*26060*/  LDL.LU R63, [R1+0x240] ;  /* 0x00024000013f7983 */ /* 0x000f280000300800 */
[----:B------:R-:W4:Y:S01]  /*26070*/  LDL.LU R83, [R1+0x23c] ;  /* 0x00023c0001537983 */ /* 0x000f220000300800 */
[----:B--2---:R-:W-:-:S05]  /*26080*/  F2FP.F16.F32.PACK_AB R34, R34, R84 ;  /* 0x000000542222723e */ /* 0x004fca00000000ff */
[----:B------:R-:W-:Y:S01]  /*26090*/  STL [R1+0x278], R34 ;  /* 0x0002782201007387 */ /* 0x000fe20000100800 */
[----:B---3--:R-:W-:-:S03]  /*260a0*/  F2FP.F16.F32.PACK_AB R33, R33, R2 ;  /* 0x000000022121723e */ /* 0x008fc600000000ff */
[----:B------:R-:W2:Y:S04]  /*260b0*/  LDL.LU R2, [R1+0x238] ;  /* 0x0002380001027983 */ /* 0x000ea80000300800 */
[----:B------:R-:W-:Y:S01]  /*260c0*/  STL [R1+0x274], R33 ;  /* 0x0002742101007387 */ /* 0x000fe20000100800 */
[----:B----4-:R-:W-:-:S03]  /*260d0*/  F2FP.F16.F32.PACK_AB R32, R32, R92 ;  /* 0x0000005c2020723e */ /* 0x010fc600000000ff */
[----:B------:R-:W3:Y:S04]  /*260e0*/  LDL.LU R92, [R1+0x234] ;  /* 0x00023400015c7983 */ /* 0x000ee80000300800 */
[----:B------:R-:W-:Y:S01]  /*260f0*/  STL [R1+0x270], R32 ;  /* 0x0002702001007387 */ /* 0x000fe20000100800 */
[----:B------:R-:W-:-:S03]  /*26100*/  F2FP.F16.F32.PACK_AB R31, R31, R85 ;  /* 0x000000551f1f723e */ /* 0x000fc600000000ff */
[----:B------:R-:W4:Y:S04]  /*26110*/  LDL.LU R64, [R1+0x230] ;  /* 0x0002300001407983 */ /* 0x000f280000300800 */
[----:B------:R-:W4:Y:S04]  /*26120*/  LDL.LU R65, [R1+0x22c] ;  /* 0x00022c0001417983 */ /* 0x000f280000300800 */
[----:B------:R-:W-:Y:S04]  /*26130*/  STL [R1+0x26c], R31 ;  /* 0x00026c1f01007387 */ /* 0x000fe80000100800 */
[----:B------:R-:W4:Y:S04]  /*26140*/  LDL.LU R66, [R1+0x228] ;  /* 0x0002280001427983 */ /* 0x000f280000300800 */
[----:B------:R-:W4:Y:S04]  /*26150*/  LDL.LU R67, [R1+0x224] ;  /* 0x0002240001437983 */ /* 0x000f280000300800 */
[----:B------:R-:W4:Y:S01]  /*26160*/  LDL.LU R84, [R1+0x220] ;  /* 0x0002200001547983 */ /* 0x000f220000300800 */
[----:B------:R-:W-:-:S03]  /*26170*/  F2FP.F16.F32.PACK_AB R30, R30, R86 ;  /* 0x000000561e1e723e */ /* 0x000fc600000000ff */
[----:B------:R-:W4:Y:S04]  /*26180*/  LDL.LU R85, [R1+0x21c] ;  /* 0x00021c0001557983 */ /* 0x000f280000300800 */
[----:B------:R-:W4:Y:S01]  /*26190*/  LDL.LU R86, [R1+0x218] ;  /* 0x0002180001567983 */ /* 0x000f220000300800 */
[----:B------:R-:W-:-:S03]  /*261a0*/  F2FP.F16.F32.PACK_AB R29, R29, R87 ;  /* 0x000000571d1d723e */ /* 0x000fc600000000ff */
[----:B------:R-:W-:Y:S04]  /*261b0*/  STL [R1+0x268], R30 ;  /* 0x0002681e01007387 */ /* 0x000fe80000100800 */
        /* <DEDUP_REMOVED lines=18> */
[----:B------:R-:W-:Y:S01]  /*262e0*/  STL [R1+0x24c], R23 ;  /* 0x00024c1701007387 */ /* 0x000fe20000100800 */
[----:B------:R-:W-:-:S03]  /*262f0*/  F2FP.F16.F32.PACK_AB R21, R21, R93 ;  /* 0x0000005d1515723e */ /* 0x000fc600000000ff */
[----:B------:R-:W4:Y:S01]  /*26300*/  LDL.LU R93, [R1+0x1fc] ;  /* 0x0001fc00015d7983 */ /* 0x000f220000300800 */
[----:B------:R-:W-:Y:S02]  /*26310*/  F2FP.F16.F32.PACK_AB R22, R22, R62 ;  /* 0x0000003e1616723e */ /* 0x000fe400000000ff */
[----:B------:R-:W-:Y:S02]  /*26320*/  F2FP.F16.F32.PACK_AB R20, R20, R63 ;  /* 0x0000003f1414723e */ /* 0x000fe400000000ff */
[----:B------:R-:W-:Y:S01]  /*26330*/  F2FP.F16.F32.PACK_AB R19, R19, R83 ;  /* 0x000000531313723e */ /* 0x000fe200000000ff */
[----:B------:R-:W-:Y:S04]  /*26340*/  STL [R1+0x248], R22 ;  /* 0x0002481601007387 */ /* 0x000fe80000100800 */
[----:B------:R-:W-:Y:S04]  /*26350*/  STL [R1+0x244], R21 ;  /* 0x0002441501007387 */ /* 0x000fe80000100800 */
[----:B------:R-:W4:Y:S04]  /*26360*/  LDL.LU R83, [R1+0x1f8] ;  /* 0x0001f80001537983 */ /* 0x000f280000300800 */
[----:B------:R-:W-:Y:S04]  /*26370*/  STL [R1+0x240], R20 ;  /* 0x0002401401007387 */ /* 0x000fe80000100800 */
[----:B------:R-:W-:Y:S01]  /*26380*/  STL [R1+0x23c], R19 ;  /* 0x00023c1301007387 */ /* 0x000fe20000100800 */
[----:B--2---:R-:W-:-:S03]  /*26390*/  F2FP.F16.F32.PACK_AB R18, R18, R2 ;  /* 0x000000021212723e */ /* 0x004fc600000000ff */
[----:B------:R-:W2:Y:S04]  /*263a0*/  LDL.LU R2, [R1+0x1f4] ;  /* 0x0001f40001027983 */ /* 0x000ea80000300800 */
[----:B------:R-:W-:Y:S01]  /*263b0*/  STL [R1+0x238], R18 ;  /* 0x0002381201007387 */ /* 0x000fe20000100800 */
[----:B---3--:R-:W-:-:S03]  /*263c0*/  F2FP.F16.F32.PACK_AB R17, R17, R92 ;  /* 0x0000005c1111723e */ /* 0x008fc600000000ff */
[----:B------:R-:W3:Y:S01]  /*263d0*/  LDL.LU R92, [R1+0x1f0] ;  /* 0x0001f000015c7983 */ /* 0x000ee20000300800 */
[----:B----4-:R-:W-:-:S03]  /*263e0*/  F2FP.F16.F32.PACK_AB R16, R16, R64 ;  /* 0x000000401010723e */ /* 0x010fc600000000ff */
[----:B------:R-:W-:Y:S01]  /*263f0*/  STL [R1+0x234], R17 ;  /* 0x0002341101007387 */ /* 0x000fe20000100800 */
[----:B------:R-:W-:-:S03]  /*26400*/  F2FP.F16.F32.PACK_AB R15, R15, R65 ;  /* 0x000000410f0f723e */ /* 0x000fc600000000ff */
        /* <DEDUP_REMOVED lines=8> */
[----:B------:R-:W4:Y:S01]  /*26490*/  LDL.LU R84, [R1+0x1e8] ;  /* 0x0001e80001547983 */ /* 0x000f220000300800 */
[----:B------:R-:W-:-:S03]  /*264a0*/  F2FP.F16.F32.PACK_AB R10, R10, R86 ;  /* 0x000000560a0a723e */ /* 0x000fc600000000ff */
[----:B------:R-:W-:Y:S04]  /*264b0*/  STL [R1+0x220], R12 ;  /* 0x0002200c01007387 */ /* 0x000fe80000100800 */
[----:B------:R-:W-:Y:S04]  /*264c0*/  STL [R1+0x21c], R11 ;  /* 0x00021c0b01007387 */ /* 0x000fe80000100800 */
[----:B------:R-:W2:Y:S01]  /*264d0*/  LDL.LU R85, [R1+0x1e4] ;  /* 0x0001e40001557983 */ /* 0x000ea20000300800 */
[----:B------:R-:W-:-:S03]  /*264e0*/  F2FP.F16.F32.PACK_AB R9, R9, R87 ;  /* 0x000000570909723e */ /* 0x000fc600000000ff */
        /* <DEDUP_REMOVED lines=16> */
[----:B------:R-:W2:Y:S04]  /*265f0*/  LDL.LU R91, [R1+0x1cc] ;  /* 0x0001cc00015b7983 */ /* 0x000ea80000300800 */
[----:B------:R-:W2:Y:S04]  /*26600*/  LDL.LU R3, [R1+0x1c8] ;  /* 0x0001c80001037983 */ /* 0x000ea80000300800 */
[----:B------:R0:W-:Y:S02]  /*26610*/  STL [R1+0x200], R4 ;  /* 0x0002000401007387 */ /* 0x0001e40000100800 */
[----:B0-----:R-:W0:Y:S02]  /*26620*/  LDTM.x64 R4, tmem[UR10+0x180] ;  /* 0x0001800a000479ee */ /* 0x001e240008340000 */
[----:B0-----:R-:W-:-:S02]  /*26630*/  F2FP.F16.F32.PACK_AB R0, R67, R93 ;  /* 0x0000005d4300723e */ /* 0x001fc400000000ff */
[----:B------:R0:W2:Y:S04]  /*26640*/  LDL.LU R93, [R1+0xad4] ;  /* 0x000ad400015d7983 */ /* 0x0000a80000300800 */
[----:B------:R-:W2:Y:S04]  /*26650*/  LDL.LU R67, [R1+0x1ec] ;  /* 0x0001ec0001437983 */ /* 0x000ea80000300800 */
[----:B------:R0:W-:Y:S04]  /*26660*/  STL [R1+0x1fc], R0 ;  /* 0x0001fc0001007387 */ /* 0x0001e80000100800 */
[----:B0-----:R-:W2:Y:S01]  /*26670*/  LDL.LU R0, [R1+0x1c4] ;  /* 0x0001c40001007983 */ /* 0x001ea20000300800 */
[----:B---3--:R-:W-:-:S02]  /*26680*/  F2FP.F16.F32.PACK_AB R64, R64, R92 ;  /* 0x0000005c4040723e */ /* 0x008fc400000000ff */
[----:B----4-:R-:W-:Y:S02]  /*26690*/  F2FP.F16.F32.PACK_AB R62, R62, R84 ;  /* 0x000000543e3e723e */ /* 0x010fe400000000ff */
[----:B--2---:R-:W-:Y:S02]  /*266a0*/  F2FP.F16.F32.PACK_AB R61, R61, R85 ;  /* 0x000000553d3d723e */ /* 0x004fe400000000ff */
        /* <DEDUP_REMOVED lines=8> */
[----:B------:R-:W-:Y:S01]  /*26730*/  F2FP.F16.F32.PACK_AB R66, R65, R2 ;  /* 0x000000024142723e */ /* 0x000fe200000000ff */
[----:B------:R-:W2:Y:S01]  /*26740*/  LDL.LU R83, [R1+0xad0] ;  /* 0x000ad00001537983 */ /* 0x000ea20000300800 */
[----:B------:R-:W-:-:S03]  /*26750*/  F2FP.F16.F32.PACK_AB R65, R63, R67 ;  /* 0x000000433f41723e */ /* 0x000fc600000000ff */
[----:B------:R0:W-:Y:S04]  /*26760*/  STL [R1+0x1f8], R93 ;  /* 0x0001f85d01007387 */ /* 0x0001e80000100800 */
[----:B0-----:R-:W3:Y:S04]  /*26770*/  LDL.LU R93, [R1+0x19c] ;  /* 0x00019c00015d7983 */ /* 0x001ee80000300800 */
[----:B------:R-:W4:Y:S04]  /*26780*/  LDL.LU R2, [R1+0x198] ;  /* 0x0001980001027983 */ /* 0x000f280000300800 */
[----:B------:R-:W-:Y:S04]  /*26790*/  STL [R1+0x1f4], R66 ;  /* 0x0001f44201007387 */ /* 0x000fe80000100800 */
[----:B------:R-:W2:Y:S04]  /*267a0*/  LDL.LU R92, [R1+0x190] ;  /* 0x00019000015c7983 */ /* 0x000ea80000300800 */
[----:B------:R0:W-:Y:S04]  /*267b0*/  STL [R1+0x1f0], R64 ;  /* 0x0001f04001007387 */ /* 0x0001e80000100800 */
[----:B------:R-:W2:Y:S04]  /*267c0*/  LDL.LU R63, [R1+0x18c] ;  /* 0x00018c00013f7983 */ /* 0x000ea80000300800 */
[----:B0-----:R-:W2:Y:S04]  /*267d0*/  LDL.LU R64, [R1+0x188] ;  /* 0x0001880001407983 */ /* 0x001ea80000300800 */
[----:B------:R0:W-:Y:S04]  /*267e0*/  STL [R1+0x1ec], R65 ;  /* 0x0001ec4101007387 */ /* 0x0001e80000100800 */
[----:B0-----:R-:W2:Y:S04]  /*267f0*/  LDL.LU R65, [R1+0x184] ;  /* 0x0001840001417983 */ /* 0x001ea80000300800 */
[----:B------:R-:W2:Y:S04]  /*26800*/  LDL.LU R66, [R1+0x180] ;  /* 0x0001800001427983 */ /* 0x000ea80000300800 */
[----:B------:R-:W2:Y:S04]  /*26810*/  LDL.LU R67, [R1+0x17c] ;  /* 0x00017c0001437983 */ /* 0x000ea80000300800 */
[----:B------:R-:W2:Y:S04]  /*26820*/  LDL.LU R84, [R1+0xacc] ;  /* 0x000acc0001547983 */ /* 0x000ea80000300800 */
[----:B------:R0:W-:Y:S04]  /*26830*/  STL [R1+0x1e8], R62 ;  /* 0x0001e83e01007387 */ /* 0x0001e80000100800 */
[----:B0-----:R-:W2:Y:S04]  /*26840*/  LDL.LU R62, [R1+0x194] ;  /* 0x00019400013e7983 */ /* 0x001ea80000300800 */
        /* <DEDUP_REMOVED lines=10> */
[----:B------:R0:W-:Y:S01]  /*268f0*/  STL [R1+0x1d8], R58 ;  /* 0x0001d83a01007387 */ /* 0x0001e20000100800 */
[----:B------:R-:W-:-:S03]  /*26900*/  F2FP.F16.F32.PACK_AB R53, R53, R0 ;  /* 0x000000003535723e */ /* 0x000fc600000000ff */
        /* <DEDUP_REMOVED lines=10> */
[----:B------:R0:W2:Y:S04]  /*269b0*/  LDL.LU R3, [R1+0xaac] ;  /* 0x000aac0001037983 */ /* 0x0000a80000300800 */
[----:B------:R0:W-:Y:S04]  /*269c0*/  STL [R1+0x1c8], R54 ;  /* 0x0001c83601007387 */ /* 0x0001e80000100800 */
[----:B0-----:R-:W2:Y:S04]  /*269d0*/  LDL.LU R54, [R1+0x1bc] ;  /* 0x0001bc0001367983 */ /* 0x001ea80000300800 */
[----:B------:R0:W2:Y:S04]  /*269e0*/  LDL.LU R0, [R1+0xaa8] ;  /* 0x000aa80001007983 */ /* 0x0000a80000300800 */
        /* <DEDUP_REMOVED lines=26> */
[----:B------:R-:W2:Y:S04]  /*26b90*/  LDL.LU R93, [R1+0x178] ;  /* 0x00017800015d7983 */ /* 0x000ea80000300800 */
[----:B------:R-:W-:Y:S04]  /*26ba0*/  STL [R1+0x1a0], R44 ;  /* 0x0001a02c01007387 */ /* 0x000fe80000100800 */
[----:B------:R-:W-:Y:S04]  /*26bb0*/  STL [R1+0x19c], R43 ;  /* 0x00019c2b01007387 */ /* 0x000fe80000100800 */
[----:B------:R-:W3:Y:S04]  /*26bc0*/  LDL.LU R2, [R1+0x174] ;  /* 0x0001740001027983 */ /* 0x000ee80000300800 */
[----:B------:R-:W-:Y:S04]  /*26bd0*/  STL [R1+0x198], R42 ;  /* 0x0001982a01007387 */ /* 0x000fe80000100800 */
[----:B------:R-:W4:Y:S01]  /*26be0*/  LDL.LU R92, [R1+0x170] ;  /* 0x00017000015c7983 */ /* 0x000f220000300800 */
[----:B------:R-:W-:-:S02]  /*26bf0*/  F2FP.F16.F32.PACK_AB R41, R41, R62 ;  /* 0x0000003e2929723e */ /* 0x000fc400000000ff */
[----:B------:R-:W-:-:S03]  /*26c00*/  F2FP.F16.F32.PACK_AB R0, R35, R67 ;  /* 0x000000432300723e */ /* 0x000fc600000000ff */
[----:B------:R-:W-:Y:S04]  /*26c10*/  STL [R1+0x194], R41 ;  /* 0x0001942901007387 */ /* 0x000fe80000100800 */
[----:B------:R-:W-:Y:S04]  /*26c20*/  STL [R1+0x190], R40 ;  /* 0x0001902801007387 */ /* 0x000fe80000100800 */
[----:B------:R-:W-:Y:S04]  /*26c30*/  STL [R1+0x18c], R39 ;  /* 0x00018c2701007387 */ /* 0x000fe80000100800 */
[----:B------:R-:W-:Y:S04]  /*26c40*/  STL [R1+0x188], R38 ;  /* 0x0001882601007387 */ /* 0x000fe80000100800 */
[----:B------:R-:W-:Y:S04]  /*26c50*/  STL [R1+0x184], R37 ;  /* 0x0001842501007387 */ /* 0x000fe80000100800 */
[----:B0-----:R-:W4:Y:S04]  /*26c60*/  LDL.LU R45, [R1+0x16c] ;  /* 0x00016c00012d7983 */ /* 0x001f280000300800 */
        /* <DEDUP_REMOVED lines=20> */
[----:B0-----:R-:W4:Y:S01]  /*26db0*/  LDL.LU R0, [R1+0x120] ;  /* 0x0001200001007983 */ /* 0x001f220000300800 */
[----:B--2---:R-:W-:-:S03]  /*26dc0*/  F2FP.F16.F32.PACK_AB R34, R34, R93 ;  /* 0x0000005d2222723e */ /* 0x004fc600000000ff */
[----:B------:R-:W2:Y:S04]  /*26dd0*/  LDL.LU R93, [R1+0x11c] ;  /* 0x00011c00015d7983 */ /* 0x000ea80000300800 */
[----:B------:R-:W-:Y:S04]  /*26de0*/  STL [R1+0x178], R34 ;  /* 0x0001782201007387 */ /* 0x000fe80000100800 */
[----:B------:R-:W2:Y:S01]  /*26df0*/  LDL.LU R64, [R1+0x118] ;  /* 0x0001180001407983 */ /* 0x000ea20000300800 */
[----:B---3--:R-:W-:-:S03]  /*26e00*/  F2FP.F16.F32.PACK_AB R33, R33, R2 ;  /* 0x000000022121723e */ /* 0x008fc600000000ff */
[----:B------:R-:W3:Y:S04]  /*26e10*/  LDL.LU R2, [R1+0x114] ;  /* 0x0001140001027983 */ /* 0x000ee80000300800 */
[----:B------:R-:W-:Y:S01]  /*26e20*/  STL [R1+0x174], R33 ;  /* 0x0001742101007387 */ /* 0x000fe20000100800 */
[----:B----4-:R-:W-:-:S03]  /*26e30*/  F2FP.F16.F32.PACK_AB R3, R32, R92 ;  /* 0x0000005c2003723e */ /* 0x010fc600000000ff */
[----:B------:R-:W4:Y:S04]  /*26e40*/  LDL.LU R65, [R1+0x110] ;  /* 0x0001100001417983 */ /* 0x000f280000300800 */
[----:B------:R-:W4:Y:S04]  /*26e50*/  LDL.LU R66, [R1+0x10c] ;  /* 0x00010c0001427983 */ /* 0x000f280000300800 */
[----:B------:R0:W-:Y:S04]  /*26e60*/  STL [R1+0x170], R3 ;  /* 0x0001700301007387 */ /* 0x0001e80000100800 */
[----:B------:R-:W4:Y:S04]  /*26e70*/  LDL.LU R67, [R1+0x108] ;  /* 0x0001080001437983 */ /* 0x000f280000300800 */
[----:B------:R-:W4:Y:S04]  /*26e80*/  LDL.LU R92, [R1+0x104] ;  /* 0x00010400015c7983 */ /* 0x000f280000300800 */
[----:B0-----:R-:W4:Y:S01]  /*26e90*/  LDL.LU R3, [R1+0x100] ;  /* 0x0001000001037983 */ /* 0x001f220000300800 */
[----:B------:R-:W-:-:S02]  /*26ea0*/  F2FP.F16.F32.PACK_AB R31, R31, R45 ;  /* 0x0000002d1f1f723e */ /* 0x000fc400000000ff */
        /* <DEDUP_REMOVED lines=33> */
[----:B------:R-:W-:Y:S04]  /*270c0*/  STL [R1+0x12c], R15 ;  /* 0x00012c0f01007387 */ /* 0x000fe80000100800 */
[----:B------:R-:W-:Y:S01]  /*270d0*/  STL [R1+0x128], R14 ;  /* 0x0001280e01007387 */ /* 0x000fe20000100800 */
[----:B------:R-:W-:-:S03]  /*270e0*/  F2FP.F16.F32.PACK_AB R12, R12, R0 ;  /* 0x000000000c0c723e */ /* 0x000fc600000000ff */
[----:B------:R-:W4:Y:S01]  /*270f0*/  LDL.LU R0, [R1+0xfc] ;  /* 0x0000fc0001007983 */ /* 0x000f220000300800 */
[----:B------:R-:W-:-:S05]  /*27100*/  F2FP.F16.F32.PACK_AB R13, R13, R63 ;  /* 0x0000003f0d0d723e */ /* 0x000fca00000000ff */
[----:B------:R-:W-:Y:S04]  /*27110*/  STL [R1+0x124], R13 ;  /* 0x0001240d01007387 */ /* 0x000fe80000100800 */
[----:B------:R-:W-:Y:S01]  /*27120*/  STL [R1+0x120], R12 ;  /* 0x0001200c01007387 */ /* 0x000fe20000100800 */
[----:B--2---:R-:W-:-:S03]  /*27130*/  F2FP.F16.F32.PACK_AB R11, R11, R93 ;  /* 0x0000005d0b0b723e */ /* 0x004fc600000000ff */
[----:B------:R-:W2:Y:S01]  /*27140*/  LDL.LU R93, [R1+0x1c] ;  /* 0x00001c00015d7983 */ /* 0x000ea20000300800 */
[----:B------:R-:W-:-:S03]  /*27150*/  F2FP.F16.F32.PACK_AB R10, R10, R64 ;  /* 0x000000400a0a723e */ /* 0x000fc600000000ff */
[----:B------:R-:W-:Y:S01]  /*27160*/  STL [R1+0x11c], R11 ;  /* 0x00011c0b01007387 */ /* 0x000fe20000100800 */
[----:B---3--:R-:W-:-:S03]  /*27170*/  F2FP.F16.F32.PACK_AB R9, R9, R2 ;  /* 0x000000020909723e */ /* 0x008fc600000000ff */
[----:B------:R-:W3:Y:S01]  /*27180*/  LDL.LU R2, [R1+0x18] ;  /* 0x0000180001027983 */ /* 0x000ee20000300800 */
[----:B----4-:R-:W-:-:S03]  /*27190*/  F2FP.F16.F32.PACK_AB R8, R8, R65 ;  /* 0x000000410808723e */ /* 0x010fc600000000ff */
[----:B------:R-:W-:Y:S01]  /*271a0*/  STL [R1+0x118], R10 ;  /* 0x0001180a01007387 */ /* 0x000fe20000100800 */
[----:B------:R-:W-:-:S03]  /*271b0*/  F2FP.F16.F32.PACK_AB R7, R7, R66 ;  /* 0x000000420707723e */ /* 0x000fc600000000ff */
[----:B------:R-:W-:Y:S04]  /*271c0*/  STL [R1+0x114], R9 ;  /* 0x0001140901007387 */ /* 0x000fe80000100800 */
[----:B------:R-:W-:Y:S01]  /*271d0*/  STL [R1+0x110], R8 ;  /* 0x0001100801007387 */ /* 0x000fe20000100800 */
[----:B------:R-:W-:-:S03]  /*271e0*/  F2FP.F16.F32.PACK_AB R6, R6, R67 ;  /* 0x000000430606723e */ /* 0x000fc600000000ff */
[----:B------:R-:W-:Y:S01]  /*271f0*/  STL [R1+0x10c], R7 ;  /* 0x00010c0701007387 */ /* 0x000fe20000100800 */
[----:B------:R-:W-:-:S03]  /*27200*/  F2FP.F16.F32.PACK_AB R5, R5, R92 ;  /* 0x0000005c0505723e */ /* 0x000fc600000000ff */
[----:B------:R-:W-:Y:S01]  /*27210*/  STL [R1+0x108], R6 ;  /* 0x0001080601007387 */ /* 0x000fe20000100800 */
[----:B------:R-:W-:-:S03]  /*27220*/  F2FP.F16.F32.PACK_AB R4, R4, R3 ;  /* 0x000000030404723e */ /* 0x000fc600000000ff */
[----:B------:R-:W4:Y:S04]  /*27230*/  LDL.LU R3, [R1+0x10] ;  /* 0x0000100001037983 */ /* 0x000f280000300800 */
[----:B------:R-:W-:Y:S04]  /*27240*/  STL [R1+0x104], R5 ;  /* 0x0001040501007387 */ /* 0x000fe80000100800 */
[----:B------:R-:W2:Y:S04]  /*27250*/  LDL.LU R92, [R1+0x8] ;  /* 0x00000800015c7983 */ /* 0x000ea80000300800 */
[----:B------:R0:W-:Y:S02]  /*27260*/  STL [R1+0x100], R4 ;  /* 0x0001000401007387 */ /* 0x0001e40000100800 */
[----:B0-----:R-:W0:Y:S01]  /*27270*/  LDTM.x64 R4, tmem[UR10+0x1c0] ;  /* 0x0001c00a000479ee */ /* 0x001e220008340000 */
[----:B------:R-:W-:Y:S01]  /*27280*/  NOP ;  /* 0x0000000000007918 */ /* 0x000fe20000000000 */
[----:B------:R-:W0:Y:S02]  /*27290*/  LDCU.64 UR10, c[0x0][0x398] ;  /* 0x00007300ff0a77ac */ /* 0x000e240008000a00 */
[----:B0-----:R-:W-:Y:S04]  /*272a0*/  STL [R1+0xa7c], R50 ;  /* 0x000a7c3201007387 */ /* 0x001fe80000100800 */
        /* <DEDUP_REMOVED lines=15> */
[----:B------:R0:W-:Y:S02]  /*273a0*/  STL [R1+0xa3c], R66 ;  /* 0x000a3c4201007387 */ /* 0x0001e40000100800 */
[----:B0-----:R-:W-:-:S02]  /*273b0*/  F2FP.F16.F32.PACK_AB R66, R67, R0 ;  /* 0x000000004342723e */ /* 0x001fc400000000ff */
[----:B------:R0:W2:Y:S04]  /*273c0*/  LDL.LU R0, [R1+0xaa4] ;  /* 0x000aa40001007983 */ /* 0x0000a80000300800 */
[----:B------:R0:W-:Y:S04]  /*273d0*/  STL [R1+0xfc], R66 ;  /* 0x0000fc4201007387 */ /* 0x0001e80000100800 */
[----:B0-----:R-:W3:Y:S01]  /*273e0*/  LDL.LU R66, [R1+0x400] ;  /* 0x0004000001427983 */ /* 0x001ee20000300800 */
[----:B--2---:R-:W-:-:S03]  /*273f0*/  F2FP.F16.F32.PACK_AB R0, R11, R93 ;  /* 0x0000005d0b00723e */ /* 0x004fc600000000ff */
[----:B------:R0:W2:Y:S01]  /*27400*/  LDL.LU R93, [R1+0xaa0] ;  /* 0x000aa000015d7983 */ /* 0x0000a20000300800 */
[C---:B------:R-:W-:Y:S02]  /*27410*/  PRMT R64, R0.reuse, 0x7610, R64 ;  /* 0x0000761000407816 */ /* 0x040fe40000000040 */
[----:B------:R-:W-:Y:S02]  /*27420*/  PRMT R65, R0, 0x7632, R65 ;  /* 0x0000763200417816 */ /* 0x000fe40000000041 */
[----:B------:R0:W3:Y:S02]  /*27430*/  LDL.LU R0, [R1+0xa9c] ;  /* 0x000a9c0001007983 */ /* 0x0000e40000300800 */
[----:B---3--:R-:W-:Y:S02]  /*27440*/  F2FP.F16.F32.PACK_AB R0, R10, R2 ;  /* 0x000000020a00723e */ /* 0x008fe400000000ff */
[----:B------:R-:W3:Y:S02]  /*27450*/  LDL.LU R2, [R1+0xa98] ;  /* 0x000a980001027983 */ /* 0x000ee40000300800 */
[----:B------:R-:W-:-:S02]  /*27460*/  PRMT R62, R0, 0x7610, R62 ;  /* 0x00007610003e7816 */ /* 0x000fc4000000003e */
[----:B------:R-:W-:Y:S02]  /*27470*/  PRMT R63, R0, 0x7632, R63 ;  /* 0x00007632003f7816 */ /* 0x000fe4000000003f */
[----:B------:R-:W2:Y:S02]  /*27480*/  LDL.LU R0, [R1+0xa94] ;  /* 0x000a940001007983 */ /* 0x000ea40000300800 */
[----:B--2---:R-:W-:Y:S02]  /*27490*/  F2FP.F16.F32.PACK_AB R93, R9, R0 ;  /* 0x00000000095d723e */ /* 0x004fe400000000ff */
[----:B------:R0:W4:Y:S02]  /*274a0*/  LDL.LU R0, [R1+0xa90] ;  /* 0x000a900001007983 */ /* 0x0001240000300800 */
[C---:B------:R-:W-:Y:S02]  /*274b0*/  PRMT R60, R93.reuse, 0x7610, R60 ;  /* 0x000076105d3c7816 */ /* 0x040fe4000000003c */
[----:B------:R-:W-:-:S02]  /*274c0*/  PRMT R61, R93, 0x7632, R61 ;  /* 0x000076325d3d7816 */ /* 0x000fc4000000003d */
[----:B------:R-:W2:Y:S01]  /*274d0*/  LDL R93, [R1+0x404] ;  /* 0x00040400015d7983 */ /* 0x000ea20000100800 */
[----:B----4-:R-:W-:-:S03]  /*274e0*/  F2FP.F16.F32.PACK_AB R0, R8, R3 ;  /* 0x000000030800723e */ /* 0x010fc600000000ff */
[----:B------:R-:W4:Y:S01]  /*274f0*/  LDL.LU R3, [R1+0xa8c] ;  /* 0x000a8c0001037983 */ /* 0x000f220000300800 */
[C---:B------:R-:W-:Y:S02]  /*27500*/  PRMT R58, R0.reuse, 0x7610, R58 ;  /* 0x00007610003a7816 */ /* 0x040fe4000000003a */
[----:B------:R-:W-:Y:S02]  /*27510*/  PRMT R59, R0, 0x7632, R59 ;  /* 0x00007632003b7816 */ /* 0x000fe4000000003b */
[----:B------:R0:W3:Y:S01]  /*27520*/  LDL.LU R0, [R1+0xa88] ;  /* 0x000a880001007983 */ /* 0x0000e20000300800 */
[----:B--2---:R-:W-:-:S04]  /*27530*/  ISETP.GE.AND P1, PT, R93, UR14, PT ;  /* 0x0000000e5d007c0c */ /* 0x004fc8000bf26270 */
[----:B------:R-:W-:Y:S01]  /*27540*/  ISETP.LT.AND P1, PT, R66, UR33, !P1 ;  /* 0x0000002142007c0c */ /* 0x000fe2000cf21270 */
[----:B------:R-:W2:Y:S01]  /*27550*/  LDCU UR33, c[0x0][0x398] ;  /* 0x00007300ff2177ac */ /* 0x000ea20008000800 */
[----:B------:R-:W-:Y:S02]  /*27560*/  F2FP.F16.F32.PACK_AB R6, R6, R92 ;  /* 0x0000005c0606723e */ /* 0x000fe400000000ff */
[----:B------:R-:W2:Y:S02]  /*27570*/  LDL R92, [R1+0x408] ;  /* 0x00040800015c7983 */ /* 0x000ea40000100800 */
[C---:B------:R-:W-:Y:S02]  /*27580*/  PRMT R54, R6.reuse, 0x7610, R54 ;  /* 0x0000761006367816 */ /* 0x040fe40000000036 */
[----:B------:R-:W-:Y:S02]  /*27590*/  PRMT R55, R6, 0x7632, R55 ;  /* 0x0000763206377816 */ /* 0x000fe40000000037 */
[----:B----4-:R-:W-:-:S02]  /*275a0*/  F2FP.F16.F32.PACK_AB R7, R7, R3 ;  /* 0x000000030707723e */ /* 0x010fc400000000ff */
[----:B------:R-:W4:Y:S01]  /*275b0*/  LDC R3, c[0x0][0x3b4] ;  /* 0x0000ed00ff037b82 */ /* 0x000f220000000800 */
[----:B---3--:R-:W-:-:S04]  /*275c0*/  F2FP.F16.F32.PACK_AB R0, R5, R2 ;  /* 0x000000020500723e */ /* 0x008fc800000000ff */
[C---:B------:R-:W-:Y:S02]  /*275d0*/  PRMT R52, R0.reuse, 0x7610, R52 ;  /* 0x0000761000347816 */ /* 0x040fe40000000034 */
[----:B------:R-:W-:Y:S01]  /*275e0*/  PRMT R53, R0, 0x7632, R53 ;  /* 0x0000763200357816 */ /* 0x000fe20000000035 */
[----:B----4-:R-:W-:-:S05]  /*275f0*/  IMAD R0, R93, R3, RZ ;  /* 0x000000035d007224 */ /* 0x010fca00078e02ff */
[----:B------:R-:W-:Y:S01]  /*27600*/  LEA R2, P2, R0, UR12, 0x1 ;  /* 0x0000000c00027c11 */ /* 0x000fe2000f8408ff */
[----:B------:R-:W-:-:S03]  /*27610*/  IMAD R5, R3, 0x80, R0 ;  /* 0x0000008003057824 */ /* 0x000fc600078e0200 */
[----:B------:R-:W-:Y:S01]  /*27620*/  LEA.HI.X.SX32 R3, R0, UR13, 0x1, P2 ;  /* 0x0000000d00037c11 */ /* 0x000fe200090f0eff */
[----:B------:R-:W-:Y:S01]  /*27630*/  IMAD R0, R66, UR30, RZ ;  /* 0x0000001e42007c24 */ /* 0x000fe2000f8e02ff */
[C---:B------:R-:W-:Y:S02]  /*27640*/  PRMT R56, R7.reuse, 0x7610, R56 ;  /* 0x0000761007387816 */ /* 0x040fe40000000038 */
[----:B------:R-:W-:Y:S01]  /*27650*/  PRMT R57, R7, 0x7632, R57 ;  /* 0x0000763207397816 */ /* 0x000fe20000000039 */
[----:B------:R-:W-:-:S05]  /*27660*/  IMAD.WIDE R6, R0, 0x2, R2 ;  /* 0x0000000200067825 */ /* 0x000fca00078e0202 */
[----:B------:R3:W-:Y:S04]  /*27670*/  @P1 STG.E.U16 desc[UR24][R6.64], R68 ;  /* 0x0000004406001986 */ /* 0x0007e8000c101518 */
[----:B---3--:R-:W3:Y:S01]  /*27680*/  LDL.LU R7, [R1] ;  /* 0x0000000001077983 */ /* 0x008ee20000300800 */
[----:B------:R-:W-:Y:S01]  /*27690*/  ISETP.GE.AND P0, PT, R66, UR15, PT ;  /* 0x0000000f42007c0c */ /* 0x000fe2000bf06270 */
[----:B------:R-:W4:Y:S03]  /*276a0*/  LDCU.64 UR14, c[0x0][0x398] ;  /* 0x00007300ff0e77ac */ /* 0x000f260008000a00 */
[----:B--2---:R-:W-:Y:S01]  /*276b0*/  ISETP.LT.AND P0, PT, R92, UR4, !P0 ;  /* 0x000000045c007c0c */ /* 0x004fe2000c701270 */
[----:B------:R-:W2:Y:S01]  /*276c0*/  LDCU UR4, c[0x0][0x39c] ;  /* 0x00007380ff0477ac */ /* 0x000ea20008000800 */
[----:B------:R-:W-:-:S02]  /*276d0*/  PRMT R8, R68, 0x7632, R8 ;  /* 0x0000763244087816 */ /* 0x000fc40000000008 */
[----:B---3--:R-:W-:-:S04]  /*276e0*/  F2FP.F16.F32.PACK_AB R4, R4, R7 ;  /* 0x000000070404723e */ /* 0x008fc800000000ff */
[C---:B------:R-:W-:Y:S02]  /*276f0*/  PRMT R50, R4.reuse, 0x7610, R50 ;  /* 0x0000761004327816 */ /* 0x040fe40000000032 */
[----:B------:R-:W-:Y:S02]  /*27700*/  PRMT R51, R4, 0x7632, R51 ;  /* 0x0000763204337816 */ /* 0x000fe40000000033 */
[----:B------:R-:W-:-:S04]  /*27710*/  LEA R4, P1, R5, UR12, 0x1 ;  /* 0x0000000c05047c11 */ /* 0x000fc8000f8208ff */
[----:B------:R-:W-:Y:S01]  /*27720*/  LEA.HI.X.SX32 R5, R5, UR13, 0x1, P1 ;  /* 0x0000000d05057c11 */ /* 0x000fe200088f0eff */
[----:B------:R-:W3:Y:S02]  /*27730*/  LDCU.64 UR12, c[0x0][0x398] ;  /* 0x00007300ff0c77ac */ /* 0x000ee40008000a00 */
[----:B------:R-:W-:-:S05]  /*27740*/  IMAD.WIDE R6, R0, 0x2, R4 ;  /* 0x0000000200067825 */ /* 0x000fca00078e0204 */
[----:B------:R0:W-:Y:S02]  /*27750*/  @P0 STG.E.U16 desc[UR24][R6.64], R8 ;  /* 0x0000000806000986 */ /* 0x0001e4000c101518 */
[----:B0-----:R-:W-:-:S05]  /*27760*/  VIADD R6, R66, 0x1 ;  /* 0x0000000142067836 */ /* 0x001fca0000000000 */
[----:B------:R-:W-:Y:S01]  /*27770*/  ISETP.GE.AND P0, PT, R6, UR6, PT ;  /* 0x0000000606007c0c */ /* 0x000fe2000bf06270 */
[----:B------:R-:W-:Y:S01]  /*27780*/  VIADD R0, R0, UR30 ;  /* 0x0000001e00007c36 */ /* 0x000fe20008000000 */
[----:B------:R-:W-:Y:S01]  /*27790*/  PRMT R8, R69, 0x7632, R8 ;  /* 0x0000763245087816 */ /* 0x000fe20000000008 */
[----:B------:R-:W0:Y:S01]  /*277a0*/  LDCU.64 UR6, c[0x0][0x398] ;  /* 0x00007300ff0677ac */ /* 0x000e220008000a00 */
[----:B----4-:R-:W-:Y:S02]  /*277b0*/  ISETP.LT.AND P1, PT, R93, UR14, !P0 ;  /* 0x0000000e5d007c0c */ /* 0x010fe4000c721270 */
[----:B------:R-:W-:Y:S01]  /*277c0*/  ISETP.LT.AND P0, PT, R92, UR26, !P0 ;  /* 0x0000001a5c007c0c */ /* 0x000fe2000c701270 */
[----:B------:R-:W-:Y:S01]  /*277d0*/  IMAD.WIDE R6, R0, 0x2, R2 ;  /* 0x0000000200067825 */ /* 0x000fe200078e0202 */
[----:B------:R-:W-:Y:S01]  /*277e0*/  PRMT R9, R89, 0x7610, R9 ;  /* 0x0000761059097816 */ /* 0x000fe20000000009 */
[----:B------:R-:W4:Y:S01]  /*277f0*/  LDCU UR26, c[0x0][0x398] ;  /* 0x00007300ff1a77ac */ /* 0x000f220008000800 */
[----:B------:R-:W-:-:S02]  /*27800*/  PRMT R11, R91, 0x7610, R11 ;  /* 0x000076105b0b7816 */ /* 0x000fc4000000000b */
[----:B------:R-:W-:Y:S01]  /*27810*/  PRMT R10, R91, 0x7632, R10 ;  /* 0x000076325b0a7816 */ /* 0x000fe2000000000a */
[----:B------:R-:W0:Y:S04]  /*27820*/  LDCU UR14, c[0x0][0x398] ;  /* 0x00007300ff0e77ac */ /* 0x000e280008000800 */
[----:B------:R1:W-:Y:S02]  /*27830*/  @P1 STG.E.U16 desc[UR24][R6.64], R69 ;  /* 0x0000004506001986 */ /* 0x0003e4000c101518 */
[----:B-1----:R-:W-:-:S05]  /*27840*/  IMAD.WIDE R6, R0, 0x2, R4 ;  /* 0x0000000200067825 */ /* 0x002fca00078e0204 */
[----:B------:R1:W-:Y:S02]  /*27850*/  @P0 STG.E.U16 desc[UR24][R6.64], R8 ;  /* 0x0000000806000986 */ /* 0x0003e4000c101518 */
[----:B-1----:R-:W-:-:S05]  /*27860*/  VIADD R6, R66, 0x2 ;  /* 0x0000000242067836 */ /* 0x002fca0000000000 */
[----:B--2---:R-:W-:Y:S01]  /*27870*/  ISETP.GE.AND P0, PT, R6, UR4, PT ;  /* 0x0000000406007c0c */ /* 0x004fe2000bf06270 */
[----:B------:R-:W-:Y:S01]  /*27880*/  VIADD R0, R0, UR30 ;  /* 0x0000001e00007c36 */ /* 0x000fe20008000000 */
[----:B------:R-:W1:Y:S02]  /*27890*/  LDCU UR4, c[0x0][0x39c] ;  /* 0x00007380ff0477ac */ /* 0x000e640008000800 */
[----:B------:R-:W-:Y:S02]  /*278a0*/  ISETP.LT.AND P1, PT, R93, UR20, !P0 ;  /* 0x000000145d007c0c */ /* 0x000fe4000c721270 */
[----:B---3--:R-:W-:Y:S01]  /*278b0*/  ISETP.LT.AND P0, PT, R92, UR12, !P0 ;  /* 0x0000000c5c007c0c */ /* 0x008fe2000c701270 */
[----:B------:R-:W-:Y:S01]  /*278c0*/  IMAD.WIDE R6, R0, 0x2, R2 ;  /* 0x0000000200067825 */ /* 0x000fe200078e0202 */
[----:B------:R-:W-:Y:S01]  /*278d0*/  PRMT R8, R70, 0x7632, R8 ;  /* 0x0000763246087816 */ /* 0x000fe20000000008 */
[----:B------:R-:W2:Y:S01]  /*278e0*/  LDCU UR20, c[0x0][0x398] ;  /* 0x00007300ff1477ac */ /* 0x000ea20008000800 */
[----:B------:R-:W3:Y:S07]  /*278f0*/  LDCU UR12, c[0x0][0x398] ;  /* 0x00007300ff0c77ac */ /* 0x000eee0008000800 */
[----:B------:R0:W-:Y:S02]  /*27900*/  @P1 STG.E.U16 desc[UR24][R6.64], R70 ;  /* 0x0000004606001986 */ /* 0x0001e4000c101518 */
[----:B0-----:R-:W-:-:S05]  /*27910*/  IMAD.WIDE R6, R0, 0x2, R4 ;  /* 0x0000000200067825 */ /* 0x001fca00078e0204 */
[----:B------:R0:W-:Y:S02]  /*27920*/  @P0 STG.E.U16 desc[UR24][R6.64], R8 ;  /* 0x0000000806000986 */ /* 0x0001e4000c101518 */
[----:B0-----:R-:W-:-:S05]  /*27930*/  VIADD R6, R66, 0x3 ;  /* 0x0000000342067836 */ /* 0x001fca0000000000 */
[----:B-1----:R-:W-:Y:S01]  /*27940*/  ISETP.GE.AND P0, PT, R6, UR4, PT ;  /* 0x0000000406007c0c */ /* 0x002fe2000bf06270 */
[----:B------:R-:W-:Y:S01]  /*27950*/  VIADD R0, R0, UR30 ;  /* 0x0000001e00007c36 */ /* 0x000fe20008000000 */
[----:B------:R-:W0:Y:S02]  /*27960*/  LDCU UR4, c[0x0][0x39c] ;  /* 0x00007380ff0477ac */ /* 0x000e240008000800 */
[----:B------:R-:W-:Y:S02]  /*27970*/  ISETP.LT.AND P1, PT, R93, UR6, !P0 ;  /* 0x000000065d007c0c */ /* 0x000fe4000c721270 */
[----:B------:R-:W-:Y:S01]  /*27980*/  ISETP.LT.AND P0, PT, R92, UR22, !P0 ;  /* 0x000000165c007c0c */ /* 0x000fe2000c701270 */
[C---:B------:R-:W-:Y:S01]  /*27990*/  IMAD.WIDE R6, R0.reuse, 0x2, R2 ;  /* 0x0000000200067825 */ /* 0x040fe200078e0202 */
[----:B------:R-:W-:Y:S01]  /*279a0*/  PRMT R8, R71, 0x7632, R8 ;  /* 0x0000763247087816 */ /* 0x000fe20000000008 */
[----:B------:R-:W1:Y:S01]  /*279b0*/  LDCU UR6, c[0x0][0x398] ;  /* 0x00007300ff0677ac */ /* 0x000e620008000800 */
[----:B------:R-:W0:Y:S07]  /*279c0*/  LDCU UR22, c[0x0][0x398] ;  /* 0x00007300ff1677ac */ /* 0x000e2e0008000800 */
[----:B------:R0:W-:Y:S02]  /*279d0*/  @P1 STG.E.U16 desc[UR24][R6.64], R71 ;  /* 0x0000004706001986 */ /* 0x0001e4000c101518 */
[----:B0-----:R-:W-:-:S05]  /*279e0*/  IMAD.WIDE R6, R0, 0x2, R4 ;  /* 0x0000000200067825 */ /* 0x001fca00078e0204 */
[----:B------:R0:W-:Y:S02]  /*279f0*/  @P0 STG.E.U16 desc[UR24][R6.64], R8 ;  /* 0x0000000806000986 */ /* 0x0001e4000c101518 */
[----:B0-----:R-:W-:-:S05]  /*27a00*/  VIADD R6, R66, 0x4 ;  /* 0x0000000442067836 */ /* 0x001fca0000000000 */
[----:B------:R-:W-:Y:S01]  /*27a10*/  ISETP.GE.AND P0, PT, R6, UR4, PT ;  /* 0x0000000406007c0c */ /* 0x000fe2000bf06270 */
[----:B------:R-:W-:Y:S01]  /*27a20*/  VIADD R0, R0, UR30 ;  /* 0x0000001e00007c36 */ /* 0x000fe20008000000 */
[----:B------:R-:W0:Y:S02]  /*27a30*/  LDCU UR4, c[0x0][0x39c] ;  /* 0x00007380ff0477ac */ /* 0x000e240008000800 */
[----:B------:R-:W-:Y:S02]  /*27a40*/  ISETP.LT.AND P1, PT, R93, UR28, !P0 ;  /* 0x0000001c5d007c0c */ /* 0x000fe4000c721270 */
[----:B------:R-:W-:Y:S01]  /*27a50*/  ISETP.LT.AND P0, PT, R92, UR16, !P0 ;  /* 0x000000105c007c0c */ /* 0x000fe2000c701270 */
[----:B------:R-:W-:Y:S01]  /*27a60*/  IMAD.WIDE R6, R0, 0x2, R2 ;  /* 0x0000000200067825 */ /* 0x000fe200078e0202 */
[C---:B------:R-:W-:Y:S01]  /*27a70*/  PRMT R8, R72.reuse, 0x7610, R8 ;  /* 0x0000761048087816 */ /* 0x040fe20000000008 */
[----:B------:R-:W0:Y:S01]  /*27a80*/  LDCU UR28, c[0x0][0x39c] ;  /* 0x00007380ff1c77ac */ /* 0x000e220008000800 */
[----:B------:R-:W0:Y:S07]  /*27a90*/  LDCU UR16, c[0x0][0x398] ;  /* 0x00007300ff1077ac */ /* 0x000e2e0008000800 */
[----:B------:R0:W-:Y:S02]  /*27aa0*/  @P1 STG.E.U16 desc[UR24][R6.64], R8 ;  /* 0x0000000806001986 */ /* 0x0001e4000c101518 */
[----:B0-----:R-:W-:Y:S01]  /*27ab0*/  PRMT R8, R72, 0x7632, R8 ;  /* 0x0000763248087816 */ /* 0x001fe20000000008 */
[----:B------:R-:W-:-:S05]  /*27ac0*/  IMAD.WIDE R6, R0, 0x2, R4 ;  /* 0x0000000200067825 */ /* 0x000fca00078e0204 */
[----:B------:R0:W-:Y:S02]  /*27ad0*/  @P0 STG.E.U16 desc[UR24][R6.64], R8 ;  /* 0x0000000806000986 */ /* 0x0001e4000c101518 */
[----:B0-----:R-:W-:-:S05]  /*27ae0*/  VIADD R6, R66, 0x5 ;  /* 0x0000000542067836 */ /* 0x001fca0000000000 */
[----:B------:R-:W-:Y:S01]  /*27af0*/  ISETP.GE.AND P0, PT, R6, UR4, PT ;  /* 0x0000000406007c0c */ /* 0x000fe2000bf06270 */
[----:B------:R-:W-:Y:S01]  /*27b00*/  VIADD R0, R0, UR30 ;  /* 0x0000001e00007c36 */ /* 0x000fe20008000000 */
[----:B------:R-:W0:Y:S02]  /*27b10*/  LDCU UR4, c[0x0][0x39c] ;  /* 0x00007380ff0477ac */ /* 0x000e240008000800 */
[----:B------:R-:W-:Y:S02]  /*27b20*/  ISETP.LT.AND P1, PT, R93, UR10, !P0 ;  /* 0x0000000a5d007c0c */ /* 0x000fe4000c721270 */
[----:B------:R-:W-:Y:S01]  /*27b30*/  ISETP.LT.AND P0, PT, R92, UR18, !P0 ;  /* 0x000000125c007c0c */ /* 0x000fe2000c701270 */
[C---:B------:R-:W-:Y:S01]  /*27b40*/  IMAD.WIDE R6, R0.reuse, 0x2, R2 ;  /* 0x0000000200067825 */ /* 0x040fe200078e0202 */
[C---:B------:R-:W-:Y:S01]  /*27b50*/  PRMT R8, R73.reuse, 0x7610, R8 ;  /* 0x0000761049087816 */ /* 0x040fe20000000008 */
[----:B------:R-:W2:Y:S01]  /*27b60*/  LDL.LU R92, [R1+0xa84] ;  /* 0x000a8400015c7983 */ /* 0x000ea20000300800 */
[----:B------:R-:W0:Y:S01]  /*27b70*/  LDCU UR18, c[0x0][0x39c] ;  /* 0x00007380ff1277ac */ /* 0x000e220008000800 */
[----:B------:R-:W0:Y:S06]  /*27b80*/  LDCU UR10, c[0x0][0x398] ;  /* 0x00007300ff0a77ac */ /* 0x000e2c0008000800 */
[----:B------:R0:W-:Y:S02]  /*27b90*/  @P1 STG.E.U16 desc[UR24][R6.64], R8 ;  /* 0x0000000806001986 */ /* 0x0001e4000c101518 */
[----:B0-----:R-:W-:Y:S01]  /*27ba0*/  PRMT R8, R73, 0x7632, R8 ;  /* 0x0000763249087816 */ /* 0x001fe20000000008 */
[----:B------:R-:W-:Y:S01]  /*27bb0*/  IMAD.WIDE R6, R0, 0x2, R4 ;  /* 0x0000000200067825 */ /* 0x000fe200078e0204 */
[----:B------:R-:W1:Y:S04]  /*27bc0*/  LDL.LU R73, [R1+0x408] ;  /* 0x0004080001497983 */ /* 0x000e680000300800 */
[----:B------:R0:W-:Y:S02]  /*27bd0*/  @P0 STG.E.U16 desc[UR24][R6.64], R8 ;  /* 0x0000000806000986 */ /* 0x0001e4000c101518 */
[----:B0-----:R-:W-:-:S05]  /*27be0*/  VIADD R6, R66, 0x6 ;  /* 0x0000000642067836 */ /* 0x001fca0000000000 */
[----:B------:R-:W-:Y:S01]  /*27bf0*/  ISETP.GE.AND P0, PT, R6, UR4, PT ;  /* 0x0000000406007c0c */ /* 0x000fe2000bf06270 */
[----:B------:R-:W-:Y:S01]  /*27c00*/  VIADD R0, R0, UR30 ;  /* 0x0000001e00007c36 */ /* 0x000fe20008000000 */
[----:B------:R-:W-:Y:S01]  /*27c10*/  PRMT R8, R74, 0x7610, R8 ;  /* 0x000076104a087816 */ /* 0x000fe20000000008 */
[----:B------:R-:W0:Y:S01]  /*27c20*/  LDCU UR4, c[0x0][0x39c] ;  /* 0x00007380ff0477ac */ /* 0x000e220008000800 */
[----:B------:R-:W-:Y:S01]  /*27c30*/  ISETP.LT.AND P1, PT, R93, UR32, !P0 ;  /* 0x000000205d007c0c */ /* 0x000fe2000c721270 */
[----:B------:R-:W-:Y:S01]  /*27c40*/  IMAD.WIDE R6, R0, 0x2, R2 ;  /* 0x0000000200067825 */ /* 0x000fe200078e0202 */
[----:B------:R-:W2:Y:S01]  /*27c50*/  LDL.LU R93, [R1+0xa80] ;  /* 0x000a8000015d7983 */ /* 0x000ea20000300800 */
[----:B------:R-:W0:Y:S03]  /*27c60*/  LDCU UR32, c[0x0][0x398] ;  /* 0x00007300ff2077ac */ /* 0x000e260008000800 */
[----:B------:R-:W2:Y:S04]  /*27c70*/  LDL.S16 R71, [R1+0x368] ;  /* 0x0003680001477983 */ /* 0x000ea80000100600 */
[----:B------:R-:W2:Y:S04]  /*27c80*/  LDL.LU.S16 R70, [R1+0x36a] ;  /* 0x00036a0001467983 */ /* 0x000ea80000300600 */
[----:B------:R-:W2:Y:S04]  /*27c90*/  LDL.S16 R72, [R1+0x36c] ;  /* 0x00036c0001487983 */ /* 0x000ea80000100600 */
[----:B------:R0:W-:Y:S04]  /*27ca0*/  @P1 STG.E.U16 desc[UR24][R6.64], R8 ;  /* 0x0000000806001986 */ /* 0x0001e8000c101518 */
[----:B------:R-:W2:Y:S01]  /*27cb0*/  LDL.LU.S16 R69, [R1+0x36e] ;  /* 0x00036e0001457983 */ /* 0x000ea20000300600 */
[----:B0-----:R-:W-:-:S03]  /*27cc0*/  PRMT R8, R74, 0x7632, R8 ;  /* 0x000076324a087816 */ /* 0x001fc60000000008 */
[----:B------:R-:W2:Y:S01]  /*27cd0*/  LDL.LU R74, [R1+0x404] ;  /* 0x00040400014a7983 */ /* 0x000ea20000300800 */
[----:B------:R-:W-:-:S04]  /*27ce0*/  IMAD.WIDE R6, R0, 0x2, R4 ;  /* 0x0000000200067825 */ /* 0x000fc800078e0204 */
[----:B------:R-:W-:Y:S01]  /*27cf0*/  VIADD R0, R0, UR30 ;  /* 0x0000001e00007c36 */ /* 0x000fe20008000000 */
[----:B-1----:R-:W-:Y:S01]  /*27d00*/  ISETP.LT.AND P0, PT, R73, UR6, !P0 ;  /* 0x0000000649007c0c */ /* 0x002fe2000c701270 */
[----:B------:R-:W2:-:S12]  /*27d10*/  LDCU UR6, c[0x0][0x398] ;  /* 0x00007300ff0677ac */ /* 0x000e980008000800 */
[----:B------:R0:W-:Y:S02]  /*27d20*/  @P0 STG.E.U16 desc[UR24][R6.64], R8 ;  /* 0x0000000806000986 */ /* 0x0001e4000c101518 */
[----:B0-----:R-:W-:-:S05]  /*27d30*/  VIADD R6, R66, 0x7 ;  /* 0x0000000742067836 */ /* 0x001fca0000000000 */
[----:B------:R-:W-:Y:S01]  /*27d40*/  ISETP.GE.AND P0, PT, R6, UR4, PT ;  /* 0x0000000406007c0c */ /* 0x000fe2000bf06270 */
[----:B------:R-:W0:Y:S01]  /*27d50*/  LDCU UR4, c[0x0][0x39c] ;  /* 0x00007380ff0477ac */ /* 0x000e220008000800 */
[----:B------:R-:W-:Y:S01]  /*27d60*/  PRMT R8, R75, 0x7610, R8 ;  /* 0x000076104b087816 */ /* 0x000fe20000000008 */
[----:B------:R-:W-:Y:S01]  /*27d70*/  IMAD.WIDE R6, R0, 0x2, R2 ;  /* 0x0000000200067825 */ /* 0x000fe200078e0202 */
[----:B--2---:R-:W-:Y:S01]  /*27d80*/  ISETP.LT.AND P1, PT, R74, UR6, !P0 ;  /* 0x000000064a007c0c */ /* 0x004fe2000c721270 */
[----:B------:R-:W1:Y:S01]  /*27d90*/  LDCU UR6, c[0x0][0x398] ;  /* 0x00007300ff0677ac */ /* 0x000e620008000800 */
[----:B------:R-:W-:Y:S01]  /*27da0*/  ISETP.LT.AND P0, PT, R73, UR9, !P0 ;  /* 0x0000000949007c0c */ /* 0x000fe2000c701270 */
[----:B------:R-:W2:Y:S10]  /*27db0*/  LDCU UR9, c[0x0][0x398] ;  /* 0x00007300ff0977ac */ /* 0x000eb40008000800 */
[----:B------:R0:W-:Y:S02]  /*27dc0*/  @P1 STG.E.U16 desc[UR24][R6.64], R8 ;  /* 0x0000000806001986 */ /* 0x0001e4000c101518 */
[----:B0-----:R-:W-:Y:S01]  /*27dd0*/  PRMT R8, R75, 0x7632, R8 ;  /* 0x000076324b087816 */ /* 0x001fe20000000008 */
[----:B------:R-:W-:Y:S01]  /*27de0*/  IMAD.WIDE R6, R0, 0x2, R4 ;  /* 0x0000000200067825 */ /* 0x000fe200078e0204 */
[----:B------:R-:W-:Y:S01]  /*27df0*/  PRMT R67, R92, 0x7632, R67 ;  /* 0x000076325c437816 */ /* 0x000fe20000000043 */
[----:B------:R-:W3:Y:S04]  /*27e00*/  LDL.S16 R75, [R1+0x370] ;  /* 0x00037000014b7983 */ /* 0x000ee80000100600 */
[----:B------:R0:W-:Y:S02]  /*27e10*/  @P0 STG.E.U16 desc[UR24][R6.64], R8 ;  /* 0x0000000806000986 */ /* 0x0001e4000c101518 */
[----:B0-----:R-:W-:-:S05]  /*27e20*/  VIADD R6, R66, 0x8 ;  /* 0x0000000842067836 */ /* 0x001fca0000000000 */
[----:B------:R-:W-:Y:S01]  /*27e30*/  ISETP.GE.AND P0, PT, R6, UR4, PT ;  /* 0x0000000406007c0c */ /* 0x000fe2000bf06270 */
[----:B------:R-:W-:Y:S01]  /*27e40*/  VIADD R0, R0, UR30 ;  /* 0x0000001e00007c36 */ /* 0x000fe20008000000 */
[----:B------:R-:W0:Y:S02]  /*27e50*/  LDCU UR4, c[0x0][0x39c] ;  /* 0x00007380ff0477ac */ /* 0x000e240008000800 */
[----:B-1----:R-:W-:Y:S02]  /*27e60*/  ISETP.LT.AND P1, PT, R74, UR6, !P0 ;  /* 0x000000064a007c0c */ /* 0x002fe4000c721270 */
[----:B--2---:R-:W-:Y:S01]  /*27e70*/  ISETP.LT.AND P0, PT, R73, UR9, !P0 ;  /* 0x0000000949007c0c */ /* 0x004fe2000c701270 */
[----:B------:R-:W-:Y:S01]  /*27e80*/  IMAD.WIDE R6, R0, 0x2, R2 ;  /* 0x0000000200067825 */ /* 0x000fe200078e0202 */
[C---:B------:R-:W-:Y:S01]  /*27e90*/  PRMT R8, R76.reuse, 0x7610, R8 ;  /* 0x000076104c087816 */ /* 0x040fe20000000008 */
[----:B------:R-:W1:Y:S01]  /*27ea0*/  LDCU UR6, c[0x0][0x398] ;  /* 0x00007300ff0677ac */ /* 0x000e620008000800 */
[----:B------:R-:W2:Y:S07]  /*27eb0*/  LDCU UR9, c[0x0][0x398] ;  /* 0x00007300ff0977ac */ /* 0x000eae0008000800 */
        /* <DEDUP_REMOVED lines=8> */
[----:B-1----:R-:W-:Y:S02]  /*27f40*/  ISETP.LT.AND P1, PT, R74, UR6, !P0 ;  /* 0x000000064a007c0c */ /* 0x002fe4000c721270 */
[----:B--2---:R-:W-:Y:S01]  /*27f50*/  ISETP.LT.AND P0, PT, R73, UR9, !P0 ;  /* 0x0000000949007c0c */ /* 0x004fe2000c701270 */
[C---:B------:R-:W-:Y:S01]  /*27f60*/  IMAD.WIDE R6, R0.reuse, 0x2, R2 ;  /* 0x0000000200067825 */ /* 0x040fe200078e0202 */
        /* <DEDUP_REMOVED lines=136> */
[----:B------:R-:W-:Y:S01]  /*287f0*/  PRMT R8, R87, 0x7610, R8 ;  /* 0x0000761057087816 */ /* 0x000fe20000000008 */
[----:B------:R-:W0:Y:S01]  /*28800*/  LDCU UR4, c[0x0][0x398] ;  /* 0x00007300ff0477ac */ /* 0x000e220008000800 */
[----:B-1----:R-:W-:Y:S02]  /*28810*/  ISETP.LT.AND P1, PT, R74, UR6, !P0 ;  /* 0x000000064a007c0c */ /* 0x002fe4000c721270 */
[----:B--2---:R-:W-:Y:S01]  /*28820*/  ISETP.LT.AND P0, PT, R73, UR9, !P0 ;  /* 0x0000000949007c0c */ /* 0x004fe2000c701270 */
[C---:B------:R-:W-:Y:S01]  /*28830*/  IMAD.WIDE R6, R0.reuse, 0x2, R2 ;  /* 0x0000000200067825 */ /* 0x040fe200078e0202 */
[----:B------:R-:W1:Y:S01]  /*28840*/  LDCU UR9, c[0x0][0x39c] ;  /* 0x00007380ff0977ac */ /* 0x000e620008000800 */
[----:B------:R-:W2:Y:S08]  /*28850*/  LDCU UR6, c[0x0][0x398] ;  /* 0x00007300ff0677ac */ /* 0x000eb00008000800 */
        /* <DEDUP_REMOVED lines=11> */
[----:B------:R-:W-:Y:S01]  /*28910*/  ISETP.LT.AND P3, PT, R73, UR38, !P0 ;  /* 0x0000002649007c0c */ /* 0x000fe2000c761270 */
[----:B------:R-:W0:Y:S01]  /*28920*/  LDCU UR44, c[0x0][0x39c] ;  /* 0x00007380ff2c77ac */ /* 0x000e220008000800 */
[----:B------:R-:W0:Y:S09]  /*28930*/  LDCU UR38, c[0x0][0x398] ;  /* 0x00007300ff2677ac */ /* 0x000e320008000800 */
[----:B------:R0:W-:Y:S02]  /*28940*/  @P1 STG.E.U16 desc[UR24][R6.64], R8 ;  /* 0x0000000806001986 */ /* 0x0001e4000c101518 */
[----:B0-----:R-:W-:-:S05]  /*28950*/  VIADD R6, R66, 0x15 ;  /* 0x0000001542067836 */ /* 0x001fca0000000000 */
[----:B------:R-:W-:Y:S01]  /*28960*/  ISETP.GE.AND P2, PT, R6, UR18, PT ;  /* 0x0000001206007c0c */ /* 0x000fe2000bf46270 */
[----:B------:R-:W-:Y:S01]  /*28970*/  VIADD R6, R66, 0x16 ;  /* 0x0000001642067836 */ /* 0x000fe20000000000 */
[----:B------:R-:W-:Y:S01]  /*28980*/  PRMT R8, R88, 0x7632, R8 ;  /* 0x0000763258087816 */ /* 0x000fe20000000008 */
[----:B------:R-:W0:Y:S01]  /*28990*/  LDCU UR18, c[0x0][0x398] ;  /* 0x00007300ff1277ac */ /* 0x000e220008000800 */
[----:B------:R-:W-:Y:S02]  /*289a0*/  ISETP.LT.AND P0, PT, R74, UR68, !P2 ;  /* 0x000000444a007c0c */ /* 0x000fe4000d701270 */
[----:B------:R-:W-:Y:S01]  /*289b0*/  ISETP.GE.AND P1, PT, R6, UR75, PT ;  /* 0x0000004b06007c0c */ /* 0x000fe2000bf26270 */
[C---:B------:R-:W-:Y:S01]  /*289c0*/  IMAD.WIDE R6, R0.reuse, 0x2, R4 ;  /* 0x0000000200067825 */ /* 0x040fe200078e0204 */
[----:B------:R-:W-:Y:S01]  /*289d0*/  ISETP.LT.AND P2, PT, R73, UR34, !P2 ;  /* 0x0000002249007c0c */ /* 0x000fe2000d741270 */
[----:B------:R-:W0:Y:S02]  /*289e0*/  LDCU UR68, c[0x0][0x39c] ;  /* 0x00007380ff4477ac */ /* 0x000e240008000800 */
[----:B------:R-:W-:Y:S01]  /*289f0*/  VIADD R0, R0, UR30 ;  /* 0x0000001e00007c36 */ /* 0x000fe20008000000 */
[----:B------:R1:W-:Y:S01]  /*28a00*/  @P3 STG.E.U16 desc[UR24][R6.64], R8 ;  /* 0x0000000806003986 */ /* 0x0003e2000c101518 */
[----:B------:R-:W-:Y:S01]  /*28a10*/  ISETP.LT.AND P3, PT, R74, UR67, !P1 ;  /* 0x000000434a007c0c */ /* 0x000fe2000cf61270 */
[----:B------:R-:W0:Y:S01]  /*28a20*/  LDCU UR67, c[0x0][0x39c] ;  /* 0x00007380ff4377ac */ /* 0x000e220008000800 */
[----:B------:R-:W0:Y:S01]  /*28a30*/  LDCU UR34, c[0x0][0x398] ;  /* 0x00007300ff2277ac */ /* 0x000e220008000800 */
[----:B------:R-:W0:Y:S01]  /*28a40*/  LDCU UR75, c[0x0][0x398] ;  /* 0x00007300ff4b77ac */ /* 0x000e220008000800 */
[----:B-1----:R-:W-:-:S02]  /*28a50*/  VIADD R8, R66, 0x17 ;  /* 0x0000001742087836 */ /* 0x002fc40000000000 */
[----:B------:R-:W-:-:S03]  /*28a60*/  IMAD.WIDE R6, R0, 0x2, R2 ;  /* 0x0000000200067825 */ /* 0x000fc600078e0202 */
[----:B------:R-:W-:Y:S01]  /*28a70*/  ISETP.GE.AND P5, PT, R8, UR48, PT ;  /* 0x0000003008007c0c */ /* 0x000fe2000bfa6270 */
[----:B------:R-:W-:Y:S01]  /*28a80*/  VIADD R8, R66, 0x18 ;  /* 0x0000001842087836 */ /* 0x000fe20000000000 */
[----:B------:R1:W-:Y:S01]  /*28a90*/  @P0 STG.E.U16 desc[UR24][R6.64], R9 ;  /* 0x0000000906000986 */ /* 0x0003e2000c101518 */
[----:B------:R-:W-:Y:S01]  /*28aa0*/  ISETP.LT.AND P1, PT, R73, UR43, !P1 ;  /* 0x0000002b49007c0c */ /* 0x000fe2000cf21270 */
[----:B------:R-:W0:Y:S02]  /*28ab0*/  LDCU UR43, c[0x0][0x398] ;  /* 0x00007300ff2b77ac */ /* 0x000e240008000800 */
[----:B------:R-:W-:Y:S02]  /*28ac0*/  ISETP.GE.AND P4, PT, R8, UR52, PT ;  /* 0x0000003408007c0c */ /* 0x000fe4000bf86270 */
[----:B------:R-:W-:Y:S01]  /*28ad0*/  PRMT R8, R90, 0x7610, R8 ;  /* 0x000076105a087816 */ /* 0x000fe20000000008 */
[----:B------:R-:W0:Y:S01]  /*28ae0*/  LDCU UR48, c[0x0][0x398] ;  /* 0x00007300ff3077ac */ /* 0x000e220008000800 */
[----:B-1----:R-:W-:Y:S01]  /*28af0*/  PRMT R9, R89, 0x7632, R9 ;  /* 0x0000763259097816 */ /* 0x002fe20000000009 */
[----:B------:R-:W-:Y:S01]  /*28b00*/  IMAD.WIDE R6, R0, 0x2, R4 ;  /* 0x0000000200067825 */ /* 0x000fe200078e0204 */
[----:B------:R-:W-:Y:S01]  /*28b10*/  ISETP.LT.AND P0, PT, R74, UR22, !P5 ;  /* 0x000000164a007c0c */ /* 0x000fe2000ef01270 */
[----:B------:R-:W1:Y:S02]  /*28b20*/  LDCU UR22, c[0x0][0x39c] ;  /* 0x00007380ff1677ac */ /* 0x000e640008000800 */
[----:B------:R-:W-:Y:S01]  /*28b30*/  VIADD R0, R0, UR30 ;  /* 0x0000001e00007c36 */ /* 0x000fe20008000000 */
[----:B------:R0:W-:Y:S01]  /*28b40*/  @P2 STG.E.U16 desc[UR24][R6.64], R9 ;  /* 0x0000000906002986 */ /* 0x0001e2000c101518 */
[----:B------:R-:W-:Y:S01]  /*28b50*/  ISETP.LT.AND P5, PT, R73, UR33, !P5 ;  /* 0x0000002149007c0c */ /* 0x000fe2000efa1270 */
[----:B------:R-:W1:Y:S01]  /*28b60*/  LDCU UR33, c[0x0][0x398] ;  /* 0x00007300ff2177ac */ /* 0x000e620008000800 */
[----:B------:R-:W1:Y:S01]  /*28b70*/  LDCU UR52, c[0x0][0x398] ;  /* 0x00007300ff3477ac */ /* 0x000e620008000800 */
[----:B0-----:R-:W-:Y:S01]  /*28b80*/  IMAD.WIDE R6, R0, 0x2, R2 ;  /* 0x0000000200067825 */ /* 0x001fe200078e0202 */
[----:B------:R-:W-:-:S04]  /*28b90*/  PRMT R9, R90, 0x7632, R9 ;  /* 0x000076325a097816 */ /* 0x000fc80000000009 */
[----:B------:R0:W-:Y:S01]  /*28ba0*/  @P3 STG.E.U16 desc[UR24][R6.64], R8 ;  /* 0x0000000806003986 */ /* 0x0001e2000c101518 */
[----:B------:R-:W-:Y:S01]  /*28bb0*/  ISETP.LT.AND P2, PT, R74, UR66, !P4 ;  /* 0x000000424a007c0c */ /* 0x000fe2000e741270 */
[----:B------:R-:W1:Y:S01]  /*28bc0*/  LDCU UR66, c[0x0][0x39c] ;  /* 0x00007380ff4277ac */ /* 0x000e620008000800 */
[----:B0-----:R-:W-:-:S04]  /*28bd0*/  IMAD.WIDE R6, R0, 0x2, R4 ;  /* 0x0000000200067825 */ /* 0x001fc800078e0204 */
[----:B------:R-:W-:Y:S01]  /*28be0*/  VIADD R8, R66, 0x19 ;  /* 0x0000001942087836 */ /* 0x000fe20000000000 */
[----:B------:R0:W-:Y:S01]  /*28bf0*/  @P1 STG.E.U16 desc[UR24][R6.64], R9 ;  /* 0x0000000906001986 */ /* 0x0001e2000c101518 */
[----:B------:R-:W-:-:S03]  /*28c00*/  VIADD R0, R0, UR30 ;  /* 0x0000001e00007c36 */ /* 0x000fc60008000000 */
[----:B------:R-:W-:Y:S01]  /*28c10*/  ISETP.GE.AND P3, PT, R8, UR76, PT ;  /* 0x0000004c08007c0c */ /* 0x000fe2000bf66270 */
[----:B------:R-:W1:Y:S01]  /*28c20*/  LDCU UR76, c[0x0][0x398] ;  /* 0x00007300ff4c77ac */ /* 0x000e620008000800 */
[----:B0-----:R-:W-:Y:S02]  /*28c30*/  VIADD R6, R66, 0x1a ;  /* 0x0000001a42067836 */ /* 0x001fe40000000000 */
[----:B------:R-:W-:-:S03]  /*28c40*/  IMAD.WIDE R8, R0, 0x2, R2 ;  /* 0x0000000200087825 */ /* 0x000fc600078e0202 */
[----:B------:R-:W-:Y:S01]  /*28c50*/  ISETP.GE.AND P6, PT, R6, UR35, PT ;  /* 0x0000002306007c0c */ /* 0x000fe2000bfc6270 */
[C---:B------:R-:W-:Y:S01]  /*28c60*/  IMAD.WIDE R6, R0.reuse, 0x2, R4 ;  /* 0x0000000200067825 */ /* 0x040fe200078e0204 */
[----:B------:R0:W-:Y:S01]  /*28c70*/  @P0 STG.E.U16 desc[UR24][R8.64], R11 ;  /* 0x0000000b08000986 */ /* 0x0001e2000c101518 */
[----:B------:R-:W-:Y:S01]  /*28c80*/  ISETP.LT.AND P4, PT, R73, UR77, !P4 ;  /* 0x0000004d49007c0c */ /* 0x000fe2000e781270 */
[----:B------:R-:W1:Y:S01]  /*28c90*/  LDCU UR77, c[0x0][0x398] ;  /* 0x00007300ff4d77ac */ /* 0x000e620008000800 */
[----:B------:R-:W-:Y:S01]  /*28ca0*/  VIADD R0, R0, UR30 ;  /* 0x0000001e00007c36 */ /* 0x000fe20008000000 */
[----:B------:R2:W-:Y:S01]  /*28cb0*/  @P5 STG.E.U16 desc[UR24][R6.64], R10 ;  /* 0x0000000a06005986 */ /* 0x0005e2000c101518 */
[----:B------:R-:W-:Y:S01]  /*28cc0*/  ISETP.LT.AND P1, PT, R74, UR53, !P3 ;  /* 0x000000354a007c0c */ /* 0x000fe2000df21270 */
[----:B------:R-:W1:Y:S01]  /*28cd0*/  LDCU UR53, c[0x0][0x39c] ;  /* 0x00007380ff3577ac */ /* 0x000e620008000800 */
[----:B------:R-:W1:Y:S01]  /*28ce0*/  LDCU UR35, c[0x0][0x398] ;  /* 0x00007300ff2377ac */ /* 0x000e620008000800 */
[----:B0-----:R-:W-:Y:S01]  /*28cf0*/  PRMT R9, R92, 0x7610, R9 ;  /* 0x000076105c097816 */ /* 0x001fe20000000009 */
[----:B--2---:R-:W-:-:S04]  /*28d00*/  IMAD.WIDE R6, R0, 0x2, R2 ;  /* 0x0000000200067825 */ /* 0x004fc800078e0202 */
[----:B------:R-:W-:Y:S01]  /*28d10*/  VIADD R8, R66, 0x1b ;  /* 0x0000001b42087836 */ /* 0x000fe20000000000 */
[----:B------:R0:W-:Y:S01]  /*28d20*/  @P2 STG.E.U16 desc[UR24][R6.64], R9 ;  /* 0x0000000906002986 */ /* 0x0001e2000c101518 */
[----:B------:R-:W-:Y:S01]  /*28d30*/  ISETP.LT.AND P3, PT, R73, UR32, !P3 ;  /* 0x0000002049007c0c */ /* 0x000fe2000df61270 */
[----:B------:R-:W-:Y:S01]  /*28d40*/  IMAD.WIDE R10, R0, 0x2, R4 ;  /* 0x00000002000a7825 */ /* 0x000fe200078e0204 */
[----:B------:R-:W-:Y:S01]  /*28d50*/  ISETP.LT.AND P0, PT, R74, UR20, !P6 ;  /* 0x000000144a007c0c */ /* 0x000fe2000f701270 */
[----:B------:R-:W2:Y:S01]  /*28d60*/  LDCU UR20, c[0x0][0x39c] ;  /* 0x00007380ff1477ac */ /* 0x000ea20008000800 */
[----:B------:R-:W-:Y:S01]  /*28d70*/  ISETP.GE.AND P5, PT, R8, UR59, PT ;  /* 0x0000003b08007c0c */ /* 0x000fe2000bfa6270 */
[----:B0-----:R-:W-:Y:S01]  /*28d80*/  VIADD R6, R0, UR30 ;  /* 0x0000001e00067c36 */ /* 0x001fe20008000000 */
[----:B------:R-:W-:Y:S01]  /*28d90*/  PRMT R7, R93, 0x7610, R7 ;  /* 0x000076105d077816 */ /* 0x000fe20000000007 */
[----:B------:R-:W-:Y:S01]  /*28da0*/  VIADD R0, R66, 0x1c ;  /* 0x0000001c42007836 */ /* 0x000fe20000000000 */
[----:B------:R0:W-:Y:S01]  /*28db0*/  @P4 STG.E.U16 desc[UR24][R10.64], R67 ;  /* 0x000000430a004986 */ /* 0x0001e2000c101518 */
[----:B------:R-:W-:Y:S01]  /*28dc0*/  IMAD.WIDE R8, R6, 0x2, R2 ;  /* 0x0000000206087825 */ /* 0x000fe200078e0202 */
[----:B------:R-:W-:Y:S01]  /*28dd0*/  ISETP.LT.AND P6, PT, R73, UR51, !P6 ;  /* 0x0000003349007c0c */ /* 0x000fe2000f7c1270 */
[----:B------:R-:W1:Y:S01]  /*28de0*/  LDCU UR32, c[0x0][0x398] ;  /* 0x00007300ff2077ac */ /* 0x000e620008000800 */
[----:B------:R-:W-:Y:S01]  /*28df0*/  ISETP.GE.AND P4, PT, R0, UR42, PT ;  /* 0x0000002a00007c0c */ /* 0x000fe2000bf86270 */
[----:B------:R-:W-:Y:S01]  /*28e00*/  VIADD R0, R6, UR30 ;  /* 0x0000001e06007c36 */ /* 0x000fe20008000000 */
[----:B------:R2:W-:Y:S01]  /*28e10*/  @P1 STG.E.U16 desc[UR24][R8.64], R7 ;  /* 0x0000000708001986 */ /* 0x0005e2000c101518 */
[----:B------:R-:W-:Y:S01]  /*28e20*/  ISETP.LT.AND P2, PT, R74, UR65, !P5 ;  /* 0x000000414a007c0c */ /* 0x000fe2000ef41270 */
[----:B------:R-:W1:Y:S01]  /*28e30*/  LDCU UR65, c[0x0][0x39c] ;  /* 0x00007380ff4177ac */ /* 0x000e620008000800 */
[----:B0-----:R-:W-:Y:S01]  /*28e40*/  PRMT R67, R93, 0x7632, R67 ;  /* 0x000076325d437816 */ /* 0x001fe20000000043 */
[----:B------:R-:W-:Y:S01]  /*28e50*/  VIADD R10, R66, 0x1d ;  /* 0x0000001d420a7836 */ /* 0x000fe20000000000 */
[----:B------:R-:W-:Y:S01]  /*28e60*/  PRMT R11, R71, 0x7610, R11 ;  /* 0x00007610470b7816 */ /* 0x000fe2000000000b */
[----:B------:R-:W0:Y:S01]  /*28e70*/  LDCU UR51, c[0x0][0x398] ;  /* 0x00007300ff3377ac */ /* 0x000e220008000800 */
[----:B--2---:R-:W-:Y:S01]  /*28e80*/  IMAD.WIDE R8, R6, 0x2, R4 ;  /* 0x0000000206087825 */ /* 0x004fe200078e0204 */
[----:B------:R-:W2:Y:S03]  /*28e90*/  LDCU UR59, c[0x0][0x398] ;  /* 0x00007300ff3b77ac */ /* 0x000ea60008000800 */
[----:B------:R-:W-:Y:S01]  /*28ea0*/  IMAD.WIDE R6, R0, 0x2, R2 ;  /* 0x0000000200067825 */ /* 0x000fe200078e0202 */
[----:B------:R0:W-:Y:S01]  /*28eb0*/  @P3 STG.E.U16 desc[UR24][R8.64], R67 ;  /* 0x0000004308003986 */ /* 0x0001e2000c101518 */
[----:B------:R-:W-:Y:S01]  /*28ec0*/  ISETP.GE.AND P3, PT, R10, UR74, PT ;  /* 0x0000004a0a007c0c */ /* 0x000fe2000bf66270 */
[----:B------:R-:W1:Y:S02]  /*28ed0*/  LDCU UR42, c[0x0][0x398] ;  /* 0x00007300ff2a77ac */ /* 0x000e640008000800 */
[----:B------:R2:W-:Y:S01]  /*28ee0*/  @P0 STG.E.U16 desc[UR24][R6.64], R11 ;  /* 0x0000000b06000986 */ /* 0x0005e2000c101518 */
[----:B---3--:R-:W-:Y:S01]  /*28ef0*/  ISETP.LT.AND P5, PT, R73, UR12, !P5 ;  /* 0x0000000c49007c0c */ /* 0x008fe2000efa1270 */
[----:B------:R-:W3:Y:S01]  /*28f00*/  LDCU UR12, c[0x0][0x398] ;  /* 0x00007300ff0c77ac */ /* 0x000ee20008000800 */
[----:B------:R-:W-:Y:S01]  /*28f10*/  ISETP.LT.AND P1, PT, R74, UR10, !P4 ;  /* 0x0000000a4a007c0c */ /* 0x000fe2000e721270 */
[----:B------:R-:W1:Y:S01]  /*28f20*/  LDCU UR74, c[0x0][0x398] ;  /* 0x00007300ff4a77ac */ /* 0x000e620008000800 */
[----:B0-----:R-:W-:-:S02]  /*28f30*/  PRMT R67, R70, 0x7610, R67 ;  /* 0x0000761046437816 */ /* 0x001fc40000000043 */
[----:B------:R-:W3:Y:S01]  /*28f40*/  LDL.LU.S16 R70, [R1+0x372] ;  /* 0x0003720001467983 */ /* 0x000ee20000300600 */
[----:B--2---:R-:W-:-:S04]  /*28f50*/  IMAD.WIDE R10, R0, 0x2, R4 ;  /* 0x00000002000a7825 */ /* 0x004fc800078e0204 */
[----:B------:R-:W-:Y:S01]  /*28f60*/  VIADD R6, R0, UR30 ;  /* 0x0000001e00067c36 */ /* 0x000fe20008000000 */
[----:B------:R0:W-:Y:S01]  /*28f70*/  @P6 STG.E.U16 desc[UR24][R10.64], R67 ;  /* 0x000000430a006986 */ /* 0x0001e2000c101518 */
[----:B------:R-:W-:Y:S01]  /*28f80*/  PRMT R7, R72, 0x7610, R7 ;  /* 0x0000761048077816 */ /* 0x000fe20000000007 */
[----:B------:R-:W2:Y:S02]  /*28f90*/  LDCU UR10, c[0x0][0x39c] ;  /* 0x00007380ff0a77ac */ /* 0x000ea40008000800 */
[----:B------:R-:W2:Y:S01]  /*28fa0*/  LDL.S16 R71, [R1+0x374] ;  /* 0x0003740001477983 */ /* 0x000ea20000100600 */
[----:B0-----:R-:W-:-:S03]  /*28fb0*/  PRMT R67, R69, 0x7610, R67 ;  /* 0x0000761045437816 */ /* 0x001fc60000000043 */
[----:B------:R-:W2:Y:S01]  /*28fc0*/  LDL.LU.S16 R69, [R1+0x376] ;  /* 0x0003760001457983 */ /* 0x000ea20000300600 */
[----:B------:R-:W-:Y:S02]  /*28fd0*/  VIADD R0, R66, 0x1e ;  /* 0x0000001e42007836 */ /* 0x000fe40000000000 */
[----:B------:R-:W-:Y:S01]  /*28fe0*/  IMAD.WIDE R8, R6, 0x2, R2 ;  /* 0x0000000206087825 */ /* 0x000fe200078e0202 */
[----:B------:R-:W-:Y:S01]  /*28ff0*/  ISETP.LT.AND P4, PT, R73, UR37, !P4 ;  /* 0x0000002549007c0c */ /* 0x000fe2000e781270 */
[----:B------:R-:W4:Y:S01]  /*29000*/  LDL.S16 R72, [R1+0x378] ;  /* 0x0003780001487983 */ /* 0x000f220000100600 */
[----:B------:R-:W-:Y:S01]  /*29010*/  ISETP.GE.AND P6, PT, R0, UR9, PT ;  /* 0x0000000900007c0c */ /* 0x000fe2000bfc6270 */
[----:B------:R-:W-:Y:S01]  /*29020*/  VIADD R0, R6, UR30 ;  /* 0x0000001e06007c36 */ /* 0x000fe20008000000 */
[----:B------:R-:W-:Y:S01]  /*29030*/  PRMT R11, R75, 0x7610, R11 ;  /* 0x000076104b0b7816 */ /* 0x000fe2000000000b */
[----:B------:R0:W-:Y:S01]  /*29040*/  @P2 STG.E.U16 desc[UR24][R8.64], R7 ;  /* 0x0000000708002986 */ /* 0x0001e2000c101518 */
[----:B------:R-:W-:Y:S01]  /*29050*/  VIADD R10, R66, 0x1f ;  /* 0x0000001f420a7836 */ /* 0x000fe20000000000 */
[----:B------:R-:W-:Y:S01]  /*29060*/  ISETP.LT.AND P0, PT, R74, UR57, !P3 ;  /* 0x000000394a007c0c */ /* 0x000fe2000df01270 */
[----:B------:R-:W1:Y:S01]  /*29070*/  LDCU UR57, c[0x0][0x39c] ;  /* 0x00007380ff3977ac */ /* 0x000e620008000800 */
[----:B------:R-:W1:Y:S01]  /*29080*/  LDCU UR37, c[0x0][0x398] ;  /* 0x00007300ff2577ac */ /* 0x000e620008000800 */
[----:B------:R-:W1:Y:S01]  /*29090*/  LDCU UR9, c[0x0][0x398] ;  /* 0x00007300ff0977ac */ /* 0x000e620008000800 */
[----:B0-----:R-:W-:-:S04]  /*290a0*/  IMAD.WIDE R8, R6, 0x2, R4 ;  /* 0x0000000206087825 */ /* 0x001fc800078e0204 */
[----:B------:R-:W-:Y:S01]  /*290b0*/  IMAD.WIDE R6, R0, 0x2, R2 ;  /* 0x0000000200067825 */ /* 0x000fe200078e0202 */
[----:B------:R-:W-:Y:S01]  /*290c0*/  @P5 STG.E.U16 desc[UR24][R8.64], R67 ;  /* 0x0000004308005986 */ /* 0x000fe2000c101518 */
[----:B------:R-:W-:Y:S01]  /*290d0*/  ISETP.GE.AND P5, PT, R10, UR73, PT ;  /* 0x000000490a007c0c */ /* 0x000fe2000bfa6270 */
[----:B------:R-:W0:Y:S02]  /*290e0*/  LDCU UR73, c[0x0][0x398] ;  /* 0x00007300ff4977ac */ /* 0x000e240008000800 */
[----:B------:R1:W-:Y:S02]  /*290f0*/  @P1 STG.E.U16 desc[UR24][R6.64], R11 ;  /* 0x0000000b06001986 */ /* 0x0003e4000c101518 */
[----:B-1----:R-:W-:Y:S01]  /*29100*/  IMAD.WIDE R10, R0, 0x2, R4 ;  /* 0x00000002000a7825 */ /* 0x002fe200078e0204 */
[----:B---3--:R-:W-:Y:S02]  /*29110*/  PRMT R67, R70, 0x7610, R67 ;  /* 0x0000761046437816 */ /* 0x008fe40000000043 */
[----:B------:R-:W3:Y:S04]  /*29120*/  LDL.LU.S16 R70, [R1+0x37a] ;  /* 0x00037a0001467983 */ /* 0x000ee80000300600 */
[----:B------:R2:W-:Y:S04]  /*29130*/  @P4 STG.E.U16 desc[UR24][R10.64], R67 ;  /* 0x000000430a004986 */ /* 0x0005e8000c101518 */
[----:B------:R-:W3:Y:S01]  /*29140*/  LDL.S16 R75, [R1+0x37c] ;  /* 0x00037c00014b7983 */ /* 0x000ee20000100600 */
[----:B--2---:R-:W-:-:S03]  /*29150*/  PRMT R67, R69, 0x7610, R67 ;  /* 0x0000761045437816 */ /* 0x004fc60000000043 */
[----:B------:R-:W2:Y:S01]  /*29160*/  LDL.LU.S16 R69, [R1+0x37e] ;  /* 0x00037e0001457983 */ /* 0x000ea20000300600 */
[----:B------:R-:W-:Y:S01]  /*29170*/  VIADD R6, R0, UR30 ;  /* 0x0000001e00067c36 */ /* 0x000fe20008000000 */
[----:B------:R-:W-:Y:S01]  /*29180*/  ISETP.LT.AND P3, PT, R73, UR31, !P3 ;  /* 0x0000001f49007c0c */ /* 0x000fe2000df61270 */
[----:B------:R-:W-:Y:S01]  /*29190*/  VIADD R0, R66, 0x20 ;  /* 0x0000002042007836 */ /* 0x000fe20000000000 */
[----:B------:R-:W-:Y:S01]  /*291a0*/  PRMT R7, R71, 0x7610, R7 ;  /* 0x0000761047077816 */ /* 0x000fe20000000007 */
[----:B------:R-:W-:Y:S01]  /*291b0*/  IMAD.WIDE R8, R6, 0x2, R2 ;  /* 0x0000000206087825 */ /* 0x000fe200078e0202 */
[----:B------:R-:W-:Y:S01]  /*291c0*/  ISETP.LT.AND P2, PT, R74, UR64, !P6 ;  /* 0x000000404a007c0c */ /* 0x000fe2000f741270 */
[----:B------:R-:W2:Y:S01]  /*291d0*/  LDL.S16 R71, [R1+0x380] ;  /* 0x0003800001477983 */ /* 0x000ea20000100600 */
[----:B------:R-:W-:Y:S01]  /*291e0*/  ISETP.GE.AND P4, PT, R0, UR46, PT ;  /* 0x0000002e00007c0c */ /* 0x000fe2000bf86270 */
[----:B------:R-:W-:Y:S01]  /*291f0*/  VIADD R0, R6, UR30 ;  /* 0x0000001e06007c36 */ /* 0x000fe20008000000 */
[----:B----4-:R-:W-:Y:S01]  /*29200*/  PRMT R11, R72, 0x7610, R11 ;  /* 0x00007610480b7816 */ /* 0x010fe2000000000b */
[----:B------:R1:W-:Y:S01]  /*29210*/  @P0 STG.E.U16 desc[UR24][R8.64], R7 ;  /* 0x0000000708000986 */ /* 0x0003e2000c101518 */
[C---:B------:R-:W-:Y:S01]  /*29220*/  ISETP.LT.AND P6, PT, R73.reuse, UR58, !P6 ;  /* 0x0000003a49007c0c */ /* 0x040fe2000f7c1270 */
[----:B------:R-:W-:Y:S01]  /*29230*/  VIADD R10, R66, 0x21 ;  /* 0x00000021420a7836 */ /* 0x000fe20000000000 */
[----:B------:R-:W-:Y:S01]  /*29240*/  ISETP.LT.AND P1, PT, R74, UR40, !P5 ;  /* 0x000000284a007c0c */ /* 0x000fe2000ef21270 */
[----:B------:R-:W4:Y:S01]  /*29250*/  LDCU UR64, c[0x0][0x39c] ;  /* 0x00007380ff4077ac */ /* 0x000f220008000800 */
[----:B------:R-:W0:Y:S01]  /*29260*/  LDCU UR31, c[0x0][0x398] ;  /* 0x00007300ff1f77ac */ /* 0x000e220008000800 */
[----:B-1----:R-:W-:Y:S01]  /*29270*/  IMAD.WIDE R8, R6, 0x2, R4 ;  /* 0x0000000206087825 */ /* 0x002fe200078e0204 */
[----:B------:R-:W-:Y:S01]  /*29280*/  ISETP.LT.AND P0, PT, R74, UR26, !P4 ;  /* 0x0000001a4a007c0c */ /* 0x000fe2000e701270 */
[----:B------:R-:W1:Y:S02]  /*29290*/  LDCU UR40, c[0x0][0x39c] ;  /* 0x00007380ff2877ac */ /* 0x000e640008000800 */
[----:B------:R-:W-:Y:S01]  /*292a0*/  IMAD.WIDE R6, R0, 0x2, R2 ;  /* 0x0000000200067825 */ /* 0x000fe200078e0202 */
[----:B------:R-:W-:Y:S01]  /*292b0*/  @P3 STG.E.U16 desc[UR24][R8.64], R67 ;  /* 0x0000004308003986 */ /* 0x000fe2000c101518 */
[----:B------:R-:W-:Y:S01]  /*292c0*/  ISETP.GE.AND P3, PT, R10, UR72, PT ;  /* 0x000000480a007c0c */ /* 0x000fe2000bf66270 */
[----:B------:R-:W0:Y:S02]  /*292d0*/  LDCU UR58, c[0x0][0x398] ;  /* 0x00007300ff3a77ac */ /* 0x000e240008000800 */
[----:B------:R1:W-:Y:S01]  /*292e0*/  @P2 STG.E.U16 desc[UR24][R6.64], R11 ;  /* 0x0000000b06002986 */ /* 0x0003e2000c101518 */
[C---:B------:R-:W-:Y:S01]  /*292f0*/  ISETP.LT.AND P5, PT, R73.reuse, UR63, !P5 ;  /* 0x0000003f49007c0c */ /* 0x040fe2000efa1270 */
[----:B------:R-:W0:Y:S01]  /*29300*/  LDCU UR26, c[0x0][0x39c] ;  /* 0x00007380ff1a77ac */ /* 0x000e220008000800 */
[----:B------:R-:W-:Y:S01]  /*29310*/  ISETP.LT.AND P4, PT, R73, UR49, !P4 ;  /* 0x0000003149007c0c */ /* 0x000fe2000e781270 */
[----:B------:R-:W0:Y:S01]  /*29320*/  LDCU UR46, c[0x0][0x398] ;  /* 0x00007300ff2e77ac */ /* 0x000e220008000800 */
[----:B------:R-:W0:Y:S01]  /*29330*/  LDCU UR72, c[0x0][0x398] ;  /* 0x00007300ff4877ac */ /* 0x000e220008000800 */
[----:B-1----:R-:W-:Y:S01]  /*29340*/  IMAD.WIDE R10, R0, 0x2, R4 ;  /* 0x00000002000a7825 */ /* 0x002fe200078e0204 */
[----:B---3--:R-:W-:-:S03]  /*29350*/  PRMT R67, R70, 0x7610, R67 ;  /* 0x0000761046437816 */ /* 0x008fc60000000043 */
[----:B------:R-:W-:Y:S01]  /*29360*/  VIADD R6, R0, UR30 ;  /* 0x0000001e00067c36 */ /* 0x000fe20008000000 */
[----:B------:R-:W3:Y:S01]  /*29370*/  LDL.LU.S16 R70, [R1+0x382] ;  /* 0x0003820001467983 */ /* 0x000ee20000300600 */
[----:B------:R-:W-:-:S03]  /*29380*/  PRMT R7, R75, 0x7610, R7 ;  /* 0x000076104b077816 */ /* 0x000fc60000000007 */
[----:B------:R2:W-:Y:S01]  /*29390*/  @P6 STG.E.U16 desc[UR24][R10.64], R67 ;  /* 0x000000430a006986 */ /* 0x0005e2000c101518 */
[----:B------:R-:W-:Y:S01]  /*293a0*/  ISETP.LT.AND P2, PT, R74, UR45, !P3 ;  /* 0x0000002d4a007c0c */ /* 0x000fe2000df41270 */
[----:B------:R-:W-:Y:S01]  /*293b0*/  VIADD R0, R66, 0x22 ;  /* 0x0000002242007836 */ /* 0x000fe20000000000 */
[----:B------:R-:W1:Y:S01]  /*293c0*/  LDCU UR45, c[0x0][0x39c] ;  /* 0x00007380ff2d77ac */ /* 0x000e620008000800 */
[----:B------:R-:W4:Y:S01]  /*293d0*/  LDL.S16 R72, [R1+0x384] ;  /* 0x0003840001487983 */ /* 0x000f220000100600 */
[----:B------:R-:W0:Y:S01]  /*293e0*/  LDCU UR63, c[0x0][0x398] ;  /* 0x00007300ff3f77ac */ /* 0x000e220008000800 */
[----:B------:R-:W0:Y:S01]  /*293f0*/  LDCU UR49, c[0x0][0x398] ;  /* 0x00007300ff3177ac */ /* 0x000e220008000800 */
[----:B--2---:R-:W-:Y:S02]  /*29400*/  PRMT R67, R69, 0x7610, R67 ;  /* 0x0000761045437816 */ /* 0x004fe40000000043 */
[----:B------:R-:W2:Y:S01]  /*29410*/  LDL.LU.S16 R69, [R1+0x386] ;  /* 0x0003860001457983 */ /* 0x000ea20000300600 */
[----:B------:R-:W-:Y:S01]  /*29420*/  IMAD.WIDE R8, R6, 0x2, R2 ;  /* 0x0000000206087825 */ /* 0x000fe200078e0202 */
[----:B------:R-:W-:Y:S01]  /*29430*/  ISETP.GE.AND P6, PT, R0, UR41, PT ;  /* 0x0000002900007c0c */ /* 0x000fe2000bfc6270 */
[----:B------:R-:W0:Y:S01]  /*29440*/  LDCU UR41, c[0x0][0x398] ;  /* 0x00007300ff2977ac */ /* 0x000e220008000800 */
[----:B------:R-:W4:Y:S01]  /*29450*/  LDL.S16 R75, [R1+0x388] ;  /* 0x00038800014b7983 */ /* 0x000f220000100600 */
[----:B------:R-:W-:-:S03]  /*29460*/  VIADD R0, R6, UR30 ;  /* 0x0000001e06007c36 */ /* 0x000fc60008000000 */
[----:B------:R1:W-:Y:S01]  /*29470*/  @P1 STG.E.U16 desc[UR24][R8.64], R7 ;  /* 0x0000000708001986 */ /* 0x0003e2000c101518 */
[----:B------:R-:W-:Y:S01]  /*29480*/  VIADD R10, R66, 0x23 ;  /* 0x00000023420a7836 */ /* 0x000fe20000000000 */
[----:B------:R-:W-:Y:S01]  /*29490*/  PRMT R11, R71, 0x7610, R11 ;  /* 0x00007610470b7816 */ /* 0x000fe2000000000b */
[----:B-1----:R-:W-:-:S04]  /*294a0*/  IMAD.WIDE R8, R6, 0x2, R4 ;  /* 0x0000000206087825 */ /* 0x002fc800078e0204 */
[----:B------:R-:W-:Y:S01]  /*294b0*/  IMAD.WIDE R6, R0, 0x2, R2 ;  /* 0x0000000200067825 */ /* 0x000fe200078e0202 */
[----:B------:R-:W-:Y:S01]  /*294c0*/  @P5 STG.E.U16 desc[UR24][R8.64], R67 ;  /* 0x0000004308005986 */ /* 0x000fe2000c101518 */
[----:B------:R-:W-:Y:S01]  /*294d0*/  ISETP.GE.AND P5, PT, R10, UR71, PT ;  /* 0x000000470a007c0c */ /* 0x000fe2000bfa6270 */
[----:B------:R-:W1:Y:S02]  /*294e0*/  LDCU UR71, c[0x0][0x398] ;  /* 0x00007300ff4777ac */ /* 0x000e640008000800 */
[----:B------:R0:W-:Y:S02]  /*294f0*/  @P0 STG.E.U16 desc[UR24][R6.64], R11 ;  /* 0x0000000b06000986 */ /* 0x0001e4000c101518 */
[----:B0-----:R-:W-:Y:S01]  /*29500*/  IMAD.WIDE R10, R0, 0x2, R4 ;  /* 0x00000002000a7825 */ /* 0x001fe200078e0204 */
        /* <DEDUP_REMOVED lines=9> */
[----:B----4-:R-:W-:Y:S01]  /*295a0*/  PRMT R7, R72, 0x7610, R7 ;  /* 0x0000761048077816 */ /* 0x010fe20000000007 */
[----:B------:R-:W-:Y:S01]  /*295b0*/  IMAD.WIDE R8, R6, 0x2, R2 ;  /* 0x0000000206087825 */ /* 0x000fe200078e0202 */
[----:B------:R-:W-:Y:S01]  /*295c0*/  ISETP.LT.AND P1, PT, R74, UR16, !P6 ;  /* 0x000000104a007c0c */ /* 0x000fe2000f721270 */
[----:B------:R-:W4:Y:S01]  /*295d0*/  LDL.S16 R72, [R1+0x390] ;  /* 0x0003900001487983 */ /* 0x000f220000100600 */
[----:B------:R-:W-:Y:S01]  /*295e0*/  ISETP.GE.AND P4, PT, R0, UR56, PT ;  /* 0x0000003800007c0c */ /* 0x000fe2000bf86270 */
[----:B------:R-:W-:Y:S01]  /*295f0*/  VIADD R0, R6, UR30 ;  /* 0x0000001e06007c36 */ /* 0x000fe20008000000 */
[----:B------:R-:W-:Y:S01]  /*29600*/  PRMT R11, R75, 0x7610, R11 ;  /* 0x000076104b0b7816 */ /* 0x000fe2000000000b */
[----:B------:R0:W-:Y:S01]  /*29610*/  @P2 STG.E.U16 desc[UR24][R8.64], R7 ;  /* 0x0000000708002986 */ /* 0x0001e2000c101518 */
[C---:B------:R-:W-:Y:S01]  /*29620*/  ISETP.LT.AND P6, PT, R73.reuse, UR4, !P6 ;  /* 0x0000000449007c0c */ /* 0x040fe2000f7c1270 */
[----:B------:R-:W-:Y:S01]  /*29630*/  VIADD R10, R66, 0x25 ;  /* 0x00000025420a7836 */ /* 0x000fe20000000000 */
[----:B------:R-:W-:Y:S01]  /*29640*/  ISETP.LT.AND P0, PT, R74, UR36, !P5 ;  /* 0x000000244a007c0c */ /* 0x000fe2000ef01270 */
[----:B------:R-:W1:Y:S01]  /*29650*/  LDCU UR16, c[0x0][0x39c] ;  /* 0x00007380ff1077ac */ /* 0x000e620008000800 */
[----:B------:R-:W1:Y:S01]  /*29660*/  LDCU UR39, c[0x0][0x398] ;  /* 0x00007300ff2777ac */ /* 0x000e620008000800 */
[----:B0-----:R-:W-:Y:S01]  /*29670*/  IMAD.WIDE R8, R6, 0x2, R4 ;  /* 0x0000000206087825 */ /* 0x001fe200078e0204 */
[----:B------:R-:W-:Y:S01]  /*29680*/  ISETP.LT.AND P2, PT, R74, UR50, !P4 ;  /* 0x000000324a007c0c */ /* 0x000fe2000e741270 */
[----:B------:R-:W0:Y:S02]  /*29690*/  LDCU UR36, c[0x0][0x39c] ;  /* 0x00007380ff2477ac */ /* 0x000e240008000800 */
        /* <DEDUP_REMOVED lines=19> */
[----:B------:R-:W3:Y:S01]  /*297d0*/  LDL.S16 R75, [R1+0x394] ;  /* 0x00039400014b7983 */ /* 0x000ee20000100600 */
[----:B------:R-:W0:Y:S01]  /*297e0*/  LDCU UR55, c[0x0][0x398] ;  /* 0x00007300ff3777ac */ /* 0x000e220008000800 */
[----:B------:R-:W0:Y:S01]  /*297f0*/  LDCU UR61, c[0x0][0x398] ;  /* 0x00007300ff3d77ac */ /* 0x000e220008000800 */
[----:B--2---:R-:W-:Y:S02]  /*29800*/  PRMT R67, R69, 0x7610, R67 ;  /* 0x0000761045437816 */ /* 0x004fe40000000043 */
[----:B------:R-:W2:Y:S01]  /*29810*/  LDL.LU.S16 R69, [R1+0x396] ;  /* 0x0003960001457983 */ /* 0x000ea20000300600 */
[----:B------:R-:W-:Y:S01]  /*29820*/  IMAD.WIDE R8, R6, 0x2, R2 ;  /* 0x0000000206087825 */ /* 0x000fe200078e0202 */
[----:B------:R-:W-:Y:S01]  /*29830*/  ISETP.GE.AND P6, PT, R0, UR62, PT ;  /* 0x0000003e00007c0c */ /* 0x000fe2000bfc6270 */
[----:B------:R-:W0:Y:S01]  /*29840*/  LDCU UR62, c[0x0][0x398] ;  /* 0x00007300ff3e77ac */ /* 0x000e220008000800 */
[----:B------:R-:W2:Y:S01]  /*29850*/  LDL.S16 R71, [R1+0x398] ;  /* 0x0003980001477983 */ /* 0x000ea20000100600 */
[----:B------:R-:W-:-:S03]  /*29860*/  VIADD R0, R6, UR30 ;  /* 0x0000001e06007c36 */ /* 0x000fc60008000000 */
[----:B------:R1:W-:Y:S01]  /*29870*/  @P0 STG.E.U16 desc[UR24][R8.64], R7 ;  /* 0x0000000708000986 */ /* 0x0003e2000c101518 */
[----:B------:R-:W-:Y:S01]  /*29880*/  VIADD R10, R66, 0x27 ;  /* 0x00000027420a7836 */ /* 0x000fe20000000000 */
[----:B----4-:R-:W-:Y:S01]  /*29890*/  PRMT R11, R72, 0x7610, R11 ;  /* 0x00007610480b7816 */ /* 0x010fe2000000000b */
[----:B-1----:R-:W-:-:S04]  /*298a0*/  IMAD.WIDE R8, R6, 0x2, R4 ;  /* 0x0000000206087825 */ /* 0x002fc800078e0204 */
[----:B------:R-:W-:Y:S01]  /*298b0*/  IMAD.WIDE R6, R0, 0x2, R2 ;  /* 0x0000000200067825 */ /* 0x000fe200078e0202 */
[----:B------:R-:W-:Y:S01]  /*298c0*/  @P5 STG.E.U16 desc[UR24][R8.64], R67 ;  /* 0x0000004308005986 */ /* 0x000fe2000c101518 */
[----:B------:R-:W-:Y:S01]  /*298d0*/  ISETP.GE.AND P5, PT, R10, UR69, PT ;  /* 0x000000450a007c0c */ /* 0x000fe2000bfa6270 */
[----:B------:R-:W1:Y:S02]  /*298e0*/  LDCU UR69, c[0x0][0x398] ;  /* 0x00007300ff4577ac */ /* 0x000e640008000800 */
[----:B------:R4:W-:Y:S02]  /*298f0*/  @P2 STG.E.U16 desc[UR24][R6.64], R11 ;  /* 0x0000000b06002986 */ /* 0x0009e4000c101518 */
[----:B----4-:R-:W-:Y:S01]  /*29900*/  IMAD.WIDE R10, R0, 0x2, R4 ;  /* 0x00000002000a7825 */ /* 0x010fe200078e0204 */
[----:B---3--:R-:W-:Y:S02]  /*29910*/  PRMT R67, R70, 0x7610, R67 ;  /* 0x0000761046437816 */ /* 0x008fe40000000043 */
[----:B------:R-:W3:Y:S04]  /*29920*/  LDL.LU.S16 R70, [R1+0x39a] ;  /* 0x00039a0001467983 */ /* 0x000ee80000300600 */
[----:B------:R2:W-:Y:S04]  /*29930*/  @P4 STG.E.U16 desc[UR24][R10.64], R67 ;  /* 0x000000430a004986 */ /* 0x0005e8000c101518 */
[----:B------:R-:W4:Y:S01]  /*29940*/  LDL.S16 R72, [R1+0x39c] ;  /* 0x00039c0001487983 */ /* 0x000f220000100600 */
        /* <DEDUP_REMOVED lines=35> */
[----:B----4-:R-:W-:-:S03]  /*29b80*/  PRMT R7, R72, 0x7610, R7 ;  /* 0x0000761048077816 */ /* 0x010fc60000000007 */
        /* <DEDUP_REMOVED lines=646> */
[----:B--2---:R-:W-:Y:S01]  /*2c3f0*/  PRMT R67, R69, 0x7610, R67 ;  /* 0x0000761045437816 */ /* 0x004fe20000000043 */
[----:B------:R-:W-:Y:S01]  /*2c400*/  IMAD.WIDE R8, R6, 0x2, R2 ;  /* 0x0000000206087825 */ /* 0x000fe200078e0202 */
[----:B------:R-:W2:Y:S01]  /*2c410*/  LDL.LU.S16 R69, [R1+0x246] ;  /* 0x0002460001457983 */ /* 0x000ea20000300600 */
[----:B------:R-:W-:Y:S01]  /*2c420*/  ISETP.GE.AND P6, PT, R0, UR48, PT ;  /* 0x0000003000007c0c */ /* 0x000fe2000bfc6270 */
[----:B------:R-:W0:Y:S01]  /*2c430*/  LDCU UR67, c[0x0][0x39c] ;  /* 0x00007380ff4377ac */ /* 0x000e220008000800 */
[----:B------:R-:W-:Y:S01]  /*2c440*/  VIADD R0, R6, UR30 ;  /* 0x0000001e06007c36 */ /* 0x000fe20008000000 */
[----:B------:R1:W-:Y:S01]  /*2c450*/  @P1 STG.E.U16 desc[UR24][R8.64], R7 ;  /* 0x0000000708001986 */ /* 0x0003e2000c101518 */
[----:B------:R-:W-:Y:S01]  /*2c460*/  VIADD R10, R66, 0x53 ;  /* 0x00000053420a7836 */ /* 0x000fe20000000000 */
[----:B------:R-:W-:Y:S01]  /*2c470*/  PRMT R11, R71, 0x7610, R11 ;  /* 0x00007610470b7816 */ /* 0x000fe2000000000b */
[----:B------:R-:W0:Y:S01]  /*2c480*/  LDCU UR48, c[0x0][0x398] ;  /* 0x00007300ff3077ac */ /* 0x000e220008000800 */
[----:B------:R-:W4:Y:S01]  /*2c490*/  LDL.S16 R75, [R1+0x248] ;  /* 0x00024800014b7983 */ /* 0x000f220000100600 */
        /* <DEDUP_REMOVED lines=188> */
[----:B------:R-:W-:Y:S01]  /*2d060*/  VIADD R0, R6, UR30 ;  /* 0x0000001e06007c36 */ /* 0x000fe20008000000 */
[----:B----4-:R-:W-:-:S02]  /*2d070*/  PRMT R11, R71, 0x7610, R11 ;  /* 0x00007610470b7816 */ /* 0x010fc4000000000b */
[----:B------:R4:W-:Y:S01]  /*2d080*/  @P1 STG.E.U16 desc[UR24][R8.64], R7 ;  /* 0x0000000708001986 */ /* 0x0009e2000c101518 */
[----:B------:R-:W-:-:S03]  /*2d090*/  VIADD R10, R66, 0x5f ;  /* 0x0000005f420a7836 */ /* 0x000fc60000000000 */
[----:B------:R-:W2:Y:S01]  /*2d0a0*/  LDL.LU.S16 R71, [R1+0x27a] ;  /* 0x00027a0001477983 */ /* 0x000ea20000300600 */
[----:B----4-:R-:W-:-:S04]  /*2d0b0*/  IMAD.WIDE R8, R6, 0x2, R4 ;  /* 0x0000000206087825 */ /* 0x010fc800078e0204 */
[----:B------:R-:W-:Y:S01]  /*2d0c0*/  IMAD.WIDE R6, R0, 0x2, R2 ;  /* 0x0000000200067825 */ /* 0x000fe200078e0202 */
[----:B------:R-:W-:Y:S01]  /*2d0d0*/  @P5 STG.E.U16 desc[UR24][R8.64], R67 ;  /* 0x0000004308005986 */ /* 0x000fe2000c101518 */
[----:B------:R-:W-:Y:S01]  /*2d0e0*/  ISETP.GE.AND P5, PT, R10, UR56, PT ;  /* 0x000000380a007c0c */ /* 0x000fe2000bfa6270 */
[----:B------:R-:W4:Y:S02]  /*2d0f0*/  LDCU UR56, c[0x0][0x398] ;  /* 0x00007300ff3877ac */ /* 0x000f240008000800 */
[----:B------:R0:W-:Y:S02]  /*2d100*/  @P0 STG.E.U16 desc[UR24][R6.64], R11 ;  /* 0x0000000b06000986 */ /* 0x0001e4000c101518 */
[----:B0-----:R-:W-:Y:S01]  /*2d110*/  IMAD.WIDE R10, R0, 0x2, R4 ;  /* 0x00000002000a7825 */ /* 0x001fe200078e0204 */
[----:B---3--:R-:W-:Y:S02]  /*2d120*/  PRMT R67, R70, 0x7610, R67 ;  /* 0x0000761046437816 */ /* 0x008fe40000000043 */
[----:B------:R-:W3:Y:S04]  /*2d130*/  LDL.S16 R70, [R1+0x27c] ;  /* 0x00027c0001467983 */ /* 0x000ee80000100600 */
[----:B------:R2:W-:Y:S02]  /*2d140*/  @P4 STG.E.U16 desc[UR24][R10.64], R67 ;  /* 0x000000430a004986 */ /* 0x0005e4000c101518 */
[----:B--2---:R-:W-:-:S02]  /*2d150*/  PRMT R67, R69, 0x7610, R67 ;  /* 0x0000761045437816 */ /* 0x004fc40000000043 */
[----:B------:R-:W2:Y:S01]  /*2d160*/  LDL.LU.S16 R69, [R1+0x27e] ;  /* 0x00027e0001457983 */ /* 0x000ea20000300600 */
[----:B------:R-:W-:Y:S01]  /*2d170*/  VIADD R6, R0, UR30 ;  /* 0x0000001e00067c36 */ /* 0x000fe20008000000 */
[----:B------:R-:W-:Y:S02]  /*2d180*/  ISETP.LT.AND P3, PT, R73, UR4, !P3 ;  /* 0x0000000449007c0c */ /* 0x000fe4000df61270 */
[----:B------:R-:W-:Y:S01]  /*2d190*/  PRMT R7, R72, 0x7610, R7 ;  /* 0x0000761048077816 */ /* 0x000fe20000000007 */
[----:B------:R-:W-:Y:S01]  /*2d1a0*/  IMAD.WIDE R8, R6, 0x2, R2 ;  /* 0x0000000206087825 */ /* 0x000fe200078e0202 */
[----:B------:R-:W4:Y:S01]  /*2d1b0*/  LDL.S16 R72, [R1+0x280] ;  /* 0x0002800001487983 */ /* 0x000f220000100600 */
[----:B------:R-:W-:Y:S01]  /*2d1c0*/  ISETP.LT.AND P1, PT, R74, UR36, !P6 ;  /* 0x000000244a007c0c */ /* 0x000fe2000f721270 */
[----:B------:R-:W0:Y:S01]  /*2d1d0*/  LDCU UR36, c[0x0][0x39c] ;  /* 0x00007380ff2477ac */ /* 0x000e220008000800 */
[C---:B------:R-:W-:Y:S01]  /*2d1e0*/  VIADD R0, R66.reuse, 0x60 ;  /* 0x0000006042007836 */ /* 0x040fe20000000000 */
[----:B------:R1:W-:Y:S01]  /*2d1f0*/  @P2 STG.E.U16 desc[UR24][R8.64], R7 ;  /* 0x0000000708002986 */ /* 0x0003e2000c101518 */
[----:B------:R-:W-:Y:S01]  /*2d200*/  PRMT R11, R75, 0x7610, R11 ;  /* 0x000076104b0b7816 */ /* 0x000fe2000000000b */
[----:B------:R-:W-:Y:S01]  /*2d210*/  VIADD R10, R66, 0x61 ;  /* 0x00000061420a7836 */ /* 0x000fe20000000000 */
[----:B------:R-:W-:Y:S01]  /*2d220*/  ISETP.LT.AND P0, PT, R74, UR50, !P5 ;  /* 0x000000324a007c0c */ /* 0x000fe2000ef01270 */
[----:B------:R-:W0:Y:S01]  /*2d230*/  LDCU UR50, c[0x0][0x39c] ;  /* 0x00007380ff3277ac */ /* 0x000e220008000800 */
[----:B------:R-:W-:Y:S01]  /*2d240*/  ISETP.GE.AND P4, PT, R0, UR70, PT ;  /* 0x0000004600007c0c */ /* 0x000fe2000bf86270 */
[C---:B------:R-:W-:Y:S01]  /*2d250*/  VIADD R0, R6.reuse, UR30 ;  /* 0x0000001e06007c36 */ /* 0x040fe20008000000 */
[----:B------:R-:W0:Y:S01]  /*2d260*/  LDCU UR4, c[0x0][0x398] ;  /* 0x00007300ff0477ac */ /* 0x000e220008000800 */
[----:B-1----:R-:W-:Y:S01]  /*2d270*/  IMAD.WIDE R8, R6, 0x2, R4 ;  /* 0x0000000206087825 */ /* 0x002fe200078e0204 */
[C---:B------:R-:W-:Y:S01]  /*2d280*/  ISETP.LT.AND P6, PT, R73.reuse, UR55, !P6 ;  /* 0x0000003749007c0c */ /* 0x040fe2000f7c1270 */
[----:B------:R-:W1:Y:S02]  /*2d290*/  LDCU UR55, c[0x0][0x398] ;  /* 0x00007300ff3777ac */ /* 0x000e640008000800 */
[----:B------:R-:W-:Y:S01]  /*2d2a0*/  IMAD.WIDE R6, R0, 0x2, R2 ;  /* 0x0000000200067825 */ /* 0x000fe200078e0202 */
[----:B------:R0:W-:Y:S01]  /*2d2b0*/  @P3 STG.E.U16 desc[UR24][R8.64], R67 ;  /* 0x0000004308003986 */ /* 0x0001e2000c101518 */
[----:B------:R-:W-:Y:S01]  /*2d2c0*/  ISETP.GE.AND P3, PT, R10, UR62, PT ;  /* 0x0000003e0a007c0c */ /* 0x000fe2000bf66270 */
[----:B------:R-:W1:Y:S02]  /*2d2d0*/  LDCU UR70, c[0x0][0x398] ;  /* 0x00007300ff4677ac */ /* 0x000e640008000800 */
[----:B------:R0:W-:Y:S01]  /*2d2e0*/  @P1 STG.E.U16 desc[UR24][R6.64], R11 ;  /* 0x0000000b06001986 */ /* 0x0001e2000c101518 */
[----:B------:R-:W-:Y:S01]  /*2d2f0*/  ISETP.LT.AND P5, PT, R73, UR61, !P5 ;  /* 0x0000003d49007c0c */ /* 0x000fe2000efa1270 */
[----:B------:R-:W1:Y:S01]  /*2d300*/  LDCU UR61, c[0x0][0x398] ;  /* 0x00007300ff3d77ac */ /* 0x000e620008000800 */
[----:B------:R-:W-:Y:S01]  /*2d310*/  ISETP.LT.AND P2, PT, R74, UR14, !P4 ;  /* 0x0000000e4a007c0c */ /* 0x000fe2000e741270 */
[----:B------:R-:W1:Y:S01]  /*2d320*/  LDCU UR62, c[0x0][0x398] ;  /* 0x00007300ff3e77ac */ /* 0x000e620008000800 */
[----:B0-----:R-:W-:-:S02]  /*2d330*/  PRMT R67, R71, 0x7610, R67 ;  /* 0x0000761047437816 */ /* 0x001fc40000000043 */
[----:B------:R-:W4:Y:S01]  /*2d340*/  LDL.LU.S16 R71, [R1+0x282] ;  /* 0x0002820001477983 */ /* 0x000f220000300600 */
[----:B------:R-:W-:Y:S01]  /*2d350*/  IMAD.WIDE R10, R0, 0x2, R4 ;  /* 0x00000002000a7825 */ /* 0x000fe200078e0204 */
[----:B---3--:R-:W-:Y:S02]  /*2d360*/  PRMT R7, R70, 0x7610, R7 ;  /* 0x0000761046077816 */ /* 0x008fe40000000007 */
[----:B------:R-:W3:Y:S01]  /*2d370*/  LDL.S16 R76, [R1+0x284] ;  /* 0x00028400014c7983 */ /* 0x000ee20000100600 */
[----:B------:R-:W-:Y:S01]  /*2d380*/  VIADD R6, R0, UR30 ;  /* 0x0000001e00067c36 */ /* 0x000fe20008000000 */
[----:B------:R-:W-:Y:S01]  /*2d390*/  ISETP.LT.AND P1, PT, R74, UR54, !P3 ;  /* 0x000000364a007c0c */ /* 0x000fe2000df21270 */
[----:B------:R-:W0:Y:S01]  /*2d3a0*/  LDCU UR14, c[0x0][0x39c] ;  /* 0x00007380ff0e77ac */ /* 0x000e220008000800 */
[----:B------:R-:W3:Y:S04]  /*2d3b0*/  LDL.LU.S16 R70, [R1+0x286] ;  /* 0x0002860001467983 */ /* 0x000ee80000300600 */
[----:B------:R2:W-:Y:S01]  /*2d3c0*/  @P6 STG.E.U16 desc[UR24][R10.64], R67 ;  /* 0x000000430a006986 */ /* 0x0005e2000c101518 */
[----:B------:R-:W-:Y:S01]  /*2d3d0*/  VIADD R0, R66, 0x62 ;  /* 0x0000006242007836 */ /* 0x000fe20000000000 */
[C---:B------:R-:W-:Y:S01]  /*2d3e0*/  ISETP.LT.AND P4, PT, R73.reuse, UR6, !P4 ;  /* 0x0000000649007c0c */ /* 0x040fe2000e781270 */
[----:B------:R-:W-:Y:S01]  /*2d3f0*/  IMAD.WIDE R8, R6, 0x2, R2 ;  /* 0x0000000206087825 */ /* 0x000fe200078e0202 */
[----:B------:R-:W3:Y:S01]  /*2d400*/  LDL.S16 R75, [R1+0x288] ;  /* 0x00028800014b7983 */ /* 0x000ee20000100600 */
[----:B------:R-:W-:Y:S01]  /*2d410*/  ISETP.LT.AND P3, PT, R73, UR28, !P3 ;  /* 0x0000001c49007c0c */ /* 0x000fe2000df61270 */
[----:B------:R-:W0:Y:S01]  /*2d420*/  LDCU UR54, c[0x0][0x39c] ;  /* 0x00007380ff3677ac */ /* 0x000e220008000800 */
[----:B--2---:R-:W-:-:S02]  /*2d430*/  PRMT R67, R69, 0x7610, R67 ;  /* 0x0000761045437816 */ /* 0x004fc40000000043 */
[----:B------:R-:W-:Y:S01]  /*2d440*/  ISETP.GE.AND P6, PT, R0, UR69, PT ;  /* 0x0000004500007c0c */ /* 0x000fe2000bfc6270 */
[----:B------:R-:W2:Y:S01]  /*2d450*/  LDL.LU.S16 R69, [R1+0x28a] ;  /* 0x00028a0001457983 */ /* 0x000ea20000300600 */
[----:B------:R-:W-:Y:S01]  /*2d460*/  VIADD R0, R6, UR30 ;  /* 0x0000001e06007c36 */ /* 0x000fe20008000000 */
[----:B------:R-:W0:Y:S01]  /*2d470*/  LDCU UR6, c[0x0][0x398] ;  /* 0x00007300ff0677ac */ /* 0x000e220008000800 */
[----:B----4-:R-:W-:Y:S01]  /*2d480*/  PRMT R11, R72, 0x7610, R11 ;  /* 0x00007610480b7816 */ /* 0x010fe2000000000b */
[----:B------:R4:W-:Y:S01]  /*2d490*/  @P0 STG.E.U16 desc[UR24][R8.64], R7 ;  /* 0x0000000708000986 */ /* 0x0009e2000c101518 */
[----:B------:R-:W-:Y:S01]  /*2d4a0*/  VIADD R10, R66, 0x63 ;  /* 0x00000063420a7836 */ /* 0x000fe20000000000 */
[----:B------:R-:W0:Y:S02]  /*2d4b0*/  LDCU UR28, c[0x0][0x398] ;  /* 0x00007300ff1c77ac */ /* 0x000e240008000800 */
[----:B------:R-:W2:Y:S01]  /*2d4c0*/  LDL.S16 R72, [R1+0x28c] ;  /* 0x00028c0001487983 */ /* 0x000ea20000100600 */
[----:B------:R-:W0:Y:S01]  /*2d4d0*/  LDCU UR69, c[0x0][0x398] ;  /* 0x00007300ff4577ac */ /* 0x000e220008000800 */
[----:B----4-:R-:W-:-:S04]  /*2d4e0*/  IMAD.WIDE R8, R6, 0x2, R4 ;  /* 0x0000000206087825 */ /* 0x010fc800078e0204 */
[----:B------:R-:W-:Y:S01]  /*2d4f0*/  IMAD.WIDE R6, R0, 0x2, R2 ;  /* 0x0000000200067825 */ /* 0x000fe200078e0202 */
[----:B------:R-:W-:Y:S01]  /*2d500*/  @P5 STG.E.U16 desc[UR24][R8.64], R67 ;  /* 0x0000004308005986 */ /* 0x000fe2000c101518 */
[----:B------:R-:W-:Y:S01]  /*2d510*/  ISETP.GE.AND P5, PT, R10, UR44, PT ;  /* 0x0000002c0a007c0c */ /* 0x000fe2000bfa6270 */
[----:B------:R-:W4:Y:S02]  /*2d520*/  LDCU UR44, c[0x0][0x398] ;  /* 0x00007300ff2c77ac */ /* 0x000f240008000800 */
[----:B------:R0:W-:Y:S02]  /*2d530*/  @P2 STG.E.U16 desc[UR24][R6.64], R11 ;  /* 0x0000000b06002986 */ /* 0x0001e4000c101518 */
[C---:B0-----:R-:W-:Y:S01]  /*2d540*/  VIADD R6, R0.reuse, UR30 ;  /* 0x0000001e00067c36 */ /* 0x041fe20008000000 */
[----:B------:R-:W-:Y:S01]  /*2d550*/  PRMT R67, R71, 0x7610, R67 ;  /* 0x0000761047437816 */ /* 0x000fe20000000043 */
[----:B------:R-:W-:Y:S01]  /*2d560*/  IMAD.WIDE R10, R0, 0x2, R4 ;  /* 0x00000002000a7825 */ /* 0x000fe200078e0204 */
[----:B------:R-:W4:Y:S03]  /*2d570*/  LDL.LU.S16 R71, [R1+0x28e] ;  /* 0x00028e0001477983 */ /* 0x000f260000300600 */
[----:B------:R-:W-:Y:S01]  /*2d580*/  IMAD.WIDE R8, R6, 0x2, R2 ;  /* 0x0000000206087825 */ /* 0x000fe200078e0202 */
[----:B------:R-:W-:Y:S01]  /*2d590*/  @P4 STG.E.U16 desc[UR24][R10.64], R67 ;  /* 0x000000430a004986 */ /* 0x000fe2000c101518 */
[----:B---3--:R-:W-:-:S02]  /*2d5a0*/  PRMT R0, R76, 0x7610, R0 ;  /* 0x000076104c007816 */ /* 0x008fc40000000000 */
[----:B------:R-:W-:-:S03]  /*2d5b0*/  PRMT R68, R70, 0x7610, R68 ;  /* 0x0000761046447816 */ /* 0x000fc60000000044 */
[----:B------:R0:W-:Y:S04]  /*2d5c0*/  @P1 STG.E.U16 desc[UR24][R8.64], R0 ;  /* 0x0000000008001986 */ /* 0x0001e8000c101518 */
[----:B------:R-:W3:Y:S01]  /*2d5d0*/  LDL.S16 R70, [R1+0x290] ;  /* 0x0002900001467983 */ /* 0x000ee20000100600 */
[----:B0-----:R-:W-:-:S05]  /*2d5e0*/  IMAD.WIDE R8, R6, 0x2, R4 ;  /* 0x0000000206087825 */ /* 0x001fca00078e0204 */
[----:B------:R2:W-:Y:S02]  /*2d5f0*/  @P3 STG.E.U16 desc[UR24][R8.64], R68 ;  /* 0x0000004408003986 */ /* 0x0005e4000c101518 */
[----:B--2---:R-:W-:Y:S02]  /*2d600*/  PRMT R68, R69, 0x7610, R68 ;  /* 0x0000761045447816 */ /* 0x004fe40000000044 */
[----:B------:R-:W2:Y:S01]  /*2d610*/  LDL.LU.S16 R69, [R1+0x292] ;  /* 0x0002920001457983 */ /* 0x000ea20000300600 */
[----:B------:R-:W-:Y:S01]  /*2d620*/  ISETP.LT.AND P0, PT, R74, UR60, !P6 ;  /* 0x0000003c4a007c0c */ /* 0x000fe2000f701270 */
[----:B------:R-:W-:Y:S02]  /*2d630*/  VIADD R7, R66, 0x64 ;  /* 0x0000006442077836 */ /* 0x000fe40000000000 */
[----:B------:R-:W-:Y:S01]  /*2d640*/  VIADD R0, R6, UR30 ;  /* 0x0000001e06007c36 */ /* 0x000fe20008000000 */
[----:B------:R-:W-:Y:S01]  /*2d650*/  PRMT R67, R75, 0x7610, R67 ;  /* 0x000076104b437816 */ /* 0x000fe20000000043 */
[----:B------:R-:W-:Y:S01]  /*2d660*/  VIADD R10, R66, 0x65 ;  /* 0x00000065420a7836 */ /* 0x000fe20000000000 */
[----:B------:R-:W-:Y:S01]  /*2d670*/  ISETP.GE.AND P4, PT, R7, UR68, PT ;  /* 0x0000004407007c0c */ /* 0x000fe2000bf86270 */
[----:B------:R-:W-:Y:S01]  /*2d680*/  IMAD.WIDE R6, R0, 0x2, R2 ;  /* 0x0000000200067825 */ /* 0x000fe200078e0202 */
[C---:B------:R-:W-:Y:S01]  /*2d690*/  ISETP.LT.AND P6, PT, R73.reuse, UR47, !P6 ;  /* 0x0000002f49007c0c */ /* 0x040fe2000f7c1270 */
[----:B------:R-:W2:Y:S01]  /*2d6a0*/  LDL.S16 R76, [R1+0x294] ;  /* 0x00029400014c7983 */ /* 0x000ea20000100600 */
[----:B------:R-:W-:Y:S01]  /*2d6b0*/  ISETP.LT.AND P2, PT, R74, UR38, !P5 ;  /* 0x000000264a007c0c */ /* 0x000fe2000ef41270 */
[----:B------:R-:W-:Y:S01]  /*2d6c0*/  VIADD R11, R66, 0x66 ;  /* 0x00000066420b7836 */ /* 0x000fe20000000000 */
[----:B------:R-:W-:Y:S01]  /*2d6d0*/  ISETP.GE.AND P1, PT, R10, UR67, PT ;  /* 0x000000430a007c0c */ /* 0x000fe2000bf26270 */
[----:B------:R0:W-:Y:S01]  /*2d6e0*/  @P0 STG.E.U16 desc[UR24][R6.64], R67 ;  /* 0x0000004306000986 */ /* 0x0001e2000c101518 */
[----:B------:R-:W-:Y:S01]  /*2d6f0*/  ISETP.LT.AND P5, PT, R73, UR18, !P5 ;  /* 0x0000001249007c0c */ /* 0x000fe2000efa1270 */
[----:B------:R-:W1:Y:S01]  /*2d700*/  LDCU UR60, c[0x0][0x39c] ;  /* 0x00007380ff3c77ac */ /* 0x000e620008000800 */
[----:B------:R-:W-:Y:S01]  /*2d710*/  ISETP.GE.AND P3, PT, R11, UR22, PT ;  /* 0x000000160b007c0c */ /* 0x000fe2000bf66270 */
[----:B------:R-:W-:Y:S01]  /*2d720*/  IMAD.WIDE R10, R0, 0x2, R4 ;  /* 0x00000002000a7825 */ /* 0x000fe200078e0204 */
[----:B------:R-:W1:Y:S01]  /*2d730*/  LDCU UR38, c[0x0][0x39c] ;  /* 0x00007380ff2677ac */ /* 0x000e620008000800 */
[----:B------:R-:W1:Y:S01]  /*2d740*/  LDCU UR67, c[0x0][0x39c] ;  /* 0x00007380ff4377ac */ /* 0x000e620008000800 */
[----:B0-----:R-:W-:Y:S01]  /*2d750*/  PRMT R67, R72, 0x7610, R67 ;  /* 0x0000761048437816 */ /* 0x001fe20000000043 */
[----:B------:R-:W-:Y:S01]  /*2d760*/  VIADD R6, R0, UR30 ;  /* 0x0000001e00067c36 */ /* 0x000fe20008000000 */
[----:B------:R-:W2:Y:S01]  /*2d770*/  LDL.LU.S16 R72, [R1+0x296] ;  /* 0x0002960001487983 */ /* 0x000ea20000300600 */
[----:B------:R-:W-:Y:S01]  /*2d780*/  VIADD R7, R66, 0x67 ;  /* 0x0000006742077836 */ /* 0x000fe20000000000 */
[----:B------:R-:W0:Y:S01]  /*2d790*/  LDCU UR47, c[0x0][0x398] ;  /* 0x00007300ff2f77ac */ /* 0x000e220008000800 */
[----:B------:R-:W-:Y:S01]  /*2d7a0*/  IMAD.WIDE R8, R6, 0x2, R2 ;  /* 0x0000000206087825 */ /* 0x000fe200078e0202 */
[----:B------:R4:W-:Y:S01]  /*2d7b0*/  @P6 STG.E.U16 desc[UR24][R10.64], R68 ;  /* 0x000000440a006986 */ /* 0x0009e2000c101518 */
[----:B------:R-:W0:Y:S02]  /*2d7c0*/  LDCU UR18, c[0x0][0x398] ;  /* 0x00007300ff1277ac */ /* 0x000e240008000800 */
[----:B------:R-:W-:Y:S01]  /*2d7d0*/  VIADD R0, R66, 0x68 ;  /* 0x0000006842007836 */ /* 0x000fe20000000000 */
[----:B------:R1:W-:Y:S01]  /*2d7e0*/  @P2 STG.E.U16 desc[UR24][R8.64], R67 ;  /* 0x0000004308002986 */ /* 0x0003e2000c101518 */
[----:B------:R-:W-:Y:S01]  /*2d7f0*/  ISETP.LT.AND P2, PT, R74, UR34, !P4 ;  /* 0x000000224a007c0c */ /* 0x000fe2000e741270 */
[----:B------:R-:W0:Y:S02]  /*2d800*/  LDCU UR34, c[0x0][0x39c] ;  /* 0x00007380ff2277ac */ /* 0x000e240008000800 */
[----:B------:R-:W2:Y:S01]  /*2d810*/  LDL.S16 R75, [R1+0x298] ;  /* 0x00029800014b7983 */ /* 0x000ea20000100600 */
[----:B------:R-:W0:Y:S01]  /*2d820*/  LDCU UR68, c[0x0][0x398] ;  /* 0x00007300ff4477ac */ /* 0x000e220008000800 */
[----:B----4-:R-:W-:-:S02]  /*2d830*/  PRMT R11, R71, 0x7610, R11 ;  /* 0x00007610470b7816 */ /* 0x010fc4000000000b */
[----:B------:R-:W4:Y:S01]  /*2d840*/  LDL.LU.S16 R71, [R1+0x29a] ;  /* 0x00029a0001477983 */ /* 0x000f220000300600 */
[----:B------:R-:W-:Y:S01]  /*2d850*/  ISETP.GE.AND P6, PT, R0, UR53, PT ;  /* 0x0000003500007c0c */ /* 0x000fe2000bfc6270 */
[C---:B------:R-:W-:Y:S01]  /*2d860*/  VIADD R0, R6.reuse, UR30 ;  /* 0x0000001e06007c36 */ /* 0x040fe20008000000 */
[----:B------:R-:W-:Y:S01]  /*2d870*/  ISETP.GE.AND P0, PT, R7, UR66, PT ;  /* 0x0000004207007c0c */ /* 0x000fe2000bf06270 */
[----:B-1----:R-:W-:Y:S01]  /*2d880*/  IMAD.WIDE R8, R6, 0x2, R4 ;  /* 0x0000000206087825 */ /* 0x002fe200078e0204 */
[----:B------:R-:W1:Y:S03]  /*2d890*/  LDCU UR22, c[0x0][0x398] ;  /* 0x00007300ff1677ac */ /* 0x000e660008000800 */
[----:B------:R-:W-:Y:S01]  /*2d8a0*/  IMAD.WIDE R6, R0, 0x2, R2 ;  /* 0x0000000200067825 */ /* 0x000fe200078e0202 */
[----:B------:R0:W-:Y:S01]  /*2d8b0*/  @P5 STG.E.U16 desc[UR24][R8.64], R11 ;  /* 0x0000000b08005986 */ /* 0x0001e2000c101518 */
[----:B---3--:R-:W-:Y:S01]  /*2d8c0*/  PRMT R10, R70, 0x7610, R10 ;  /* 0x00007610460a7816 */ /* 0x008fe2000000000a */
[----:B------:R-:W3:Y:S02]  /*2d8d0*/  LDCU UR66, c[0x0][0x398] ;  /* 0x00007300ff4277ac */ /* 0x000ee40008000800 */
[----:B------:R-:W3:Y:S01]  /*2d8e0*/  LDL.S16 R70, [R1+0x29c] ;  /* 0x00029c0001467983 */ /* 0x000ee20000100600 */
[----:B------:R-:W-:-:S02]  /*2d8f0*/  ISETP.LT.AND P4, PT, R73, UR75, !P4 ;  /* 0x0000004b49007c0c */ /* 0x000fc4000e781270 */
[----:B------:R-:W-:Y:S01]  /*2d900*/  ISETP.LT.AND P5, PT, R74, UR43, !P1 ;  /* 0x0000002b4a007c0c */ /* 0x000fe2000cfa1270 */
[----:B------:R2:W-:Y:S01]  /*2d910*/  @P2 STG.E.U16 desc[UR24][R6.64], R10 ;  /* 0x0000000a06002986 */ /* 0x0005e2000c101518 */
[----:B0-----:R-:W-:Y:S01]  /*2d920*/  VIADD R8, R66, 0x69 ;  /* 0x0000006942087836 */ /* 0x001fe20000000000 */
[----:B------:R-:W0:Y:S01]  /*2d930*/  LDCU UR53, c[0x0][0x398] ;  /* 0x00007300ff3577ac */ /* 0x000e220008000800 */
[----:B------:R-:W0:Y:S01]  /*2d940*/  LDCU UR75, c[0x0][0x39c] ;  /* 0x00007380ff4b77ac */ /* 0x000e220008000800 */
[----:B------:R-:W0:Y:S01]  /*2d950*/  LDCU UR43, c[0x0][0x398] ;  /* 0x00007300ff2b77ac */ /* 0x000e220008000800 */
[----:B--2---:R-:W-:Y:S02]  /*2d960*/  PRMT R7, R69, 0x7610, R7 ;  /* 0x0000761045077816 */ /* 0x004fe40000000007 */
[----:B------:R-:W2:Y:S01]  /*2d970*/  LDL.LU.S16 R69, [R1+0x29e] ;  /* 0x00029e0001457983 */ /* 0x000ea20000300600 */
[C---:B------:R-:W-:Y:S01]  /*2d980*/  VIADD R6, R0.reuse, UR30 ;  /* 0x0000001e00067c36 */ /* 0x040fe20008000000 */
[C---:B------:R-:W-:Y:S01]  /*2d990*/  ISETP.LT.AND P1, PT, R73.reuse, UR48, !P1 ;  /* 0x0000003049007c0c */ /* 0x040fe2000cf21270 */
[----:B------:R-:W-:Y:S01]  /*2d9a0*/  IMAD.WIDE R10, R0, 0x2, R4 ;  /* 0x00000002000a7825 */ /* 0x000fe200078e0204 */
[----:B------:R-:W-:Y:S01]  /*2d9b0*/  ISETP.GE.AND P2, PT, R8, UR20, PT ;  /* 0x0000001408007c0c */ /* 0x000fe2000bf46270 */
[----:B------:R-:W0:Y:S02]  /*2d9c0*/  LDCU UR20, c[0x0][0x39c] ;  /* 0x00007380ff1477ac */ /* 0x000e240008000800 */
[----:B------:R-:W-:Y:S01]  /*2d9d0*/  IMAD.WIDE R8, R6, 0x2, R2 ;  /* 0x0000000206087825 */ /* 0x000fe200078e0202 */
[----:B------:R-:W-:Y:S01]  /*2d9e0*/  PRMT R0, R76, 0x7610, R0 ;  /* 0x000076104c007816 */ /* 0x000fe20000000000 */
[----:B------:R-:W-:Y:S01]  /*2d9f0*/  @P4 STG.E.U16 desc[UR24][R10.64], R7 ;  /* 0x000000070a004986 */ /* 0x000fe2000c101518 */
[----:B------:R-:W-:Y:S01]  /*2da00*/  ISETP.LT.AND P4, PT, R74, UR33, !P3 ;  /* 0x000000214a007c0c */ /* 0x000fe2000df81270 */
[----:B------:R-:W0:Y:S02]  /*2da10*/  LDCU UR48, c[0x0][0x398] ;  /* 0x00007300ff3077ac */ /* 0x000e240008000800 */
[----:B------:R0:W-:Y:S01]  /*2da20*/  @P5 STG.E.U16 desc[UR24][R8.64], R0 ;  /* 0x0000000008005986 */ /* 0x0001e2000c101518 */
[----:B------:R-:W-:Y:S01]  /*2da30*/  ISETP.LT.AND P3, PT, R73, UR52, !P3 ;  /* 0x0000003449007c0c */ /* 0x000fe2000df61270 */
[----:B------:R-:W1:Y:S01]  /*2da40*/  LDCU UR33, c[0x0][0x398] ;  /* 0x00007300ff2177ac */ /* 0x000e620008000800 */
[----:B------:R-:W1:Y:S01]  /*2da50*/  LDCU UR52, c[0x0][0x398] ;  /* 0x00007300ff3477ac */ /* 0x000e620008000800 */
[----:B------:R-:W-:-:S02]  /*2da60*/  PRMT R67, R72, 0x7610, R67 ;  /* 0x0000761048437816 */ /* 0x000fc40000000043 */
[----:B------:R-:W2:Y:S01]  /*2da70*/  LDL.S16 R72, [R1+0x2a0] ;  /* 0x0002a00001487983 */ /* 0x000ea20000100600 */
[----:B0-----:R-:W-:-:S04]  /*2da80*/  IMAD.WIDE R8, R6, 0x2, R4 ;  /* 0x0000000206087825 */ /* 0x001fc800078e0204 */
[----:B------:R-:W-:Y:S01]  /*2da90*/  VIADD R0, R6, UR30 ;  /* 0x0000001e06007c36 */ /* 0x000fe20008000000 */
[----:B------:R4:W-:Y:S01]  /*2daa0*/  @P1 STG.E.U16 desc[UR24][R8.64], R67 ;  /* 0x0000004308001986 */ /* 0x0009e2000c101518 */
[----:B------:R-:W-:Y:S02]  /*2dab0*/  VIADD R10, R66, 0x6a ;  /* 0x0000006a420a7836 */ /* 0x000fe40000000000 */
[----:B------:R-:W-:Y:S01]  /*2dac0*/  IMAD.WIDE R6, R0, 0x2, R2 ;  /* 0x0000000200067825 */ /* 0x000fe200078e0202 */
[----:B------:R-:W-:Y:S02]  /*2dad0*/  PRMT R11, R75, 0x7610, R11 ;  /* 0x000076104b0b7816 */ /* 0x000fe4000000000b */
[----:B------:R-:W-:Y:S01]  /*2dae0*/  ISETP.GE.AND P5, PT, R10, UR65, PT ;  /* 0x000000410a007c0c */ /* 0x000fe2000bfa6270 */
[----:B------:R-:W0:Y:S01]  /*2daf0*/  LDCU UR65, c[0x0][0x39c] ;  /* 0x00007380ff4177ac */ /* 0x000e220008000800 */
[----:B----4-:R-:W-:Y:S02]  /*2db00*/  PRMT R67, R71, 0x7610, R67 ;  /* 0x0000761047437816 */ /* 0x010fe40000000043 */
[----:B------:R-:W4:Y:S04]  /*2db10*/  LDL.LU.S16 R71, [R1+0x2a2] ;  /* 0x0002a20001477983 */ /* 0x000f280000300600 */
[----:B------:R0:W-:Y:S04]  /*2db20*/  @P4 STG.E.U16 desc[UR24][R6.64], R11 ;  /* 0x0000000b06004986 */ /* 0x0001e8000c101518 */
[----:B------:R-:W4:Y:S01]  /*2db30*/  LDL.S16 R76, [R1+0x2a4] ;  /* 0x0002a400014c7983 */ /* 0x000f220000100600 */
[----:B0-----:R-:W-:-:S02]  /*2db40*/  VIADD R6, R0, UR30 ;  /* 0x0000001e00067c36 */ /* 0x001fc40008000000 */
[----:B------:R-:W-:-:S05]  /*2db50*/  IMAD.WIDE R10, R0, 0x2, R4 ;  /* 0x00000002000a7825 */ /* 0x000fca00078e0204 */
[----:B------:R2:W-:Y:S01]  /*2db60*/  @P3 STG.E.U16 desc[UR24][R10.64], R67 ;  /* 0x000000430a003986 */ /* 0x0005e2000c101518 */
[----:B---3--:R-:W-:-:S03]  /*2db70*/  PRMT R0, R70, 0x7610, R0 ;  /* 0x0000761046007816 */ /* 0x008fc60000000000 */
[----:B------:R-:W3:Y:S04]  /*2db80*/  LDL.LU.S16 R70, [R1+0x2a6] ;  /* 0x0002a60001467983 */ /* 0x000ee80000300600 */
[----:B------:R-:W3:Y:S01]  /*2db90*/  LDL.S16 R75, [R1+0x2a8] ;  /* 0x0002a800014b7983 */ /* 0x000ee20000100600 */
[----:B--2---:R-:W-:-:S03]  /*2dba0*/  PRMT R67, R69, 0x7610, R67 ;  /* 0x0000761045437816 */ /* 0x004fc60000000043 */
[----:B------:R-:W2:Y:S01]  /*2dbb0*/  LDL.LU.S16 R69, [R1+0x2aa] ;  /* 0x0002aa0001457983 */ /* 0x000ea20000300600 */
[----:B------:R-:W-:Y:S01]  /*2dbc0*/  ISETP.LT.AND P4, PT, R74, UR77, !P0 ;  /* 0x0000004d4a007c0c */ /* 0x000fe2000c781270 */
[----:B------:R-:W-:Y:S01]  /*2dbd0*/  IMAD.WIDE R8, R6, 0x2, R2 ;  /* 0x0000000206087825 */ /* 0x000fe200078e0202 */
[----:B------:R-:W-:Y:S02]  /*2dbe0*/  ISETP.LT.AND P0, PT, R73, UR76, !P0 ;  /* 0x0000004c49007c0c */ /* 0x000fe4000c701270 */
[----:B------:R-:W-:Y:S01]  /*2dbf0*/  ISETP.LT.AND P3, PT, R74, UR32, !P6 ;  /* 0x000000204a007c0c */ /* 0x000fe2000f761270 */
[----:B------:R-:W-:-:S08]  /*2dc00*/  VIADD R7, R66, 0x6b ;  /* 0x0000006b42077836 */ /* 0x000fd00000000000 */
[----:B------:R0:W-:Y:S01]  /*2dc10*/  @P4 STG.E.U16 desc[UR24][R8.64], R0 ;  /* 0x0000000008004986 */ /* 0x0001e2000c101518 */
[----:B------:R-:W-:Y:S01]  /*2dc20*/  ISETP.GE.AND P1, PT, R7, UR10, PT ;  /* 0x0000000a07007c0c */ /* 0x000fe2000bf26270 */
[----:B------:R-:W-:Y:S01]  /*2dc30*/  VIADD R10, R66, 0x6c ;  /* 0x0000006c420a7836 */ /* 0x000fe20000000000 */
[----:B------:R-:W-:Y:S01]  /*2dc40*/  ISETP.LT.AND P6, PT, R73, UR35, !P6 ;  /* 0x0000002349007c0c */ /* 0x000fe2000f7c1270 */
[----:B------:R-:W1:Y:S01]  /*2dc50*/  LDCU UR35, c[0x0][0x39c] ;  /* 0x00007380ff2377ac */ /* 0x000e620008000800 */
[----:B------:R-:W1:Y:S01]  /*2dc60*/  LDCU UR32, c[0x0][0x398] ;  /* 0x00007300ff2077ac */ /* 0x000e620008000800 */
[----:B0-----:R-:W-:Y:S01]  /*2dc70*/  VIADD R0, R6, UR30 ;  /* 0x0000001e06007c36 */ /* 0x001fe20008000000 */
[----:B------:R-:W-:Y:S01]  /*2dc80*/  PRMT R11, R72, 0x7610, R11 ;  /* 0x00007610480b7816 */ /* 0x000fe2000000000b */
[----:B------:R-:W-:Y:S01]  /*2dc90*/  IMAD.WIDE R8, R6, 0x2, R4 ;  /* 0x0000000206087825 */ /* 0x000fe200078e0204 */
[----:B------:R-:W2:Y:S01]  /*2dca0*/  LDL.S16 R72, [R1+0x2ac] ;  /* 0x0002ac0001487983 */ /* 0x000ea20000100600 */
[----:B------:R-:W0:Y:S02]  /*2dcb0*/  LDCU UR10, c[0x0][0x398] ;  /* 0x00007300ff0a77ac */ /* 0x000e240008000800 */
[----:B------:R-:W-:Y:S01]  /*2dcc0*/  IMAD.WIDE R6, R0, 0x2, R2 ;  /* 0x0000000200067825 */ /* 0x000fe200078e0202 */
[----:B------:R4:W-:Y:S04]  /*2dcd0*/  @P0 STG.E.U16 desc[UR24][R8.64], R67 ;  /* 0x0000004308000986 */ /* 0x0009e8000c101518 */
[----:B------:R0:W-:Y:S01]  /*2dce0*/  @P3 STG.E.U16 desc[UR24][R6.64], R11 ;  /* 0x0000000b06003986 */ /* 0x0001e2000c101518 */
[----:B------:R-:W-:Y:S01]  /*2dcf0*/  ISETP.LT.AND P3, PT, R74, UR51, !P2 ;  /* 0x000000334a007c0c */ /* 0x000fe2000d761270 */
[----:B------:R-:W1:Y:S01]  /*2dd00*/  LDCU UR51, c[0x0][0x398] ;  /* 0x00007300ff3377ac */ /* 0x000e620008000800 */
[----:B------:R-:W-:-:S02]  /*2dd10*/  ISETP.GE.AND P4, PT, R10, UR57, PT ;  /* 0x000000390a007c0c */ /* 0x000fc4000bf86270 */
[----:B------:R-:W-:Y:S01]  /*2dd20*/  ISETP.LT.AND P2, PT, R73, UR59, !P2 ;  /* 0x0000003b49007c0c */ /* 0x000fe2000d741270 */
[----:B------:R-:W1:Y:S01]  /*2dd30*/  LDCU UR57, c[0x0][0x398] ;  /* 0x00007300ff3977ac */ /* 0x000e620008000800 */
[----:B----4-:R-:W-:Y:S01]  /*2dd40*/  PRMT R67, R71, 0x7610, R67 ;  /* 0x0000761047437816 */ /* 0x010fe20000000043 */
[----:B------:R-:W4:Y:S01]  /*2dd50*/  LDCU UR59, c[0x0][0x398] ;  /* 0x00007300ff3b77ac */ /* 0x000f220008000800 */
[----:B------:R-:W4:Y:S01]  /*2dd60*/  LDL.LU.S16 R71, [R1+0x2ae] ;  /* 0x0002ae0001477983 */ /* 0x000f220000300600 */
[C---:B0-----:R-:W-:Y:S02]  /*2dd70*/  VIADD R6, R0.reuse, UR30 ;  /* 0x0000001e00067c36 */ /* 0x041fe40008000000 */
[----:B------:R-:W-:Y:S01]  /*2dd80*/  IMAD.WIDE R10, R0, 0x2, R4 ;  /* 0x00000002000a7825 */ /* 0x000fe200078e0204 */
[----:B------:R-:W-:-:S03]  /*2dd90*/  PRMT R0, R76, 0x7610, R0 ;  /* 0x000076104c007816 */ /* 0x000fc60000000000 */
[C---:B------:R-:W-:Y:S01]  /*2dda0*/  IMAD.WIDE R8, R6.reuse, 0x2, R2 ;  /* 0x0000000206087825 */ /* 0x040fe200078e0202 */
[----:B------:R-:W-:Y:S04]  /*2ddb0*/  @P6 STG.E.U16 desc[UR24][R10.64], R67 ;  /* 0x000000430a006986 */ /* 0x000fe8000c101518 */
[----:B------:R0:W-:Y:S02]  /*2ddc0*/  @P3 STG.E.U16 desc[UR24][R8.64], R0 ;  /* 0x0000000008003986 */ /* 0x0001e4000c101518 */
[----:B0-----:R-:W-:Y:S01]  /*2ddd0*/  IMAD.WIDE R8, R6, 0x2, R4 ;  /* 0x0000000206087825 */ /* 0x001fe200078e0204 */
[----:B---3--:R-:W-:Y:S02]  /*2dde0*/  PRMT R67, R70, 0x7610, R67 ;  /* 0x0000761046437816 */ /* 0x008fe40000000043 */
[----:B------:R-:W3:Y:S04]  /*2ddf0*/  LDL.S16 R70, [R1+0x2b0] ;  /* 0x0002b00001467983 */ /* 0x000ee80000100600 */
[----:B------:R2:W-:Y:S02]  /*2de00*/  @P2 STG.E.U16 desc[UR24][R8.64], R67 ;  /* 0x0000004308002986 */ /* 0x0005e4000c101518 */
[----:B--2---:R-:W-:-:S02]  /*2de10*/  PRMT R67, R69, 0x7610, R67 ;  /* 0x0000761045437816 */ /* 0x004fc40000000043 */
[----:B------:R-:W2:Y:S01]  /*2de20*/  LDL.LU.S16 R69, [R1+0x2b2] ;  /* 0x0002b20001457983 */ /* 0x000ea20000300600 */
[----:B------:R-:W-:Y:S01]  /*2de30*/  ISETP.LT.AND P6, PT, R74, UR12, !P5 ;  /* 0x0000000c4a007c0c */ /* 0x000fe2000efc1270 */
[----:B------:R-:W-:Y:S01]  /*2de40*/  VIADD R7, R66, 0x6d ;  /* 0x0000006d42077836 */ /* 0x000fe20000000000 */
[----:B------:R-:W-:Y:S01]  /*2de50*/  PRMT R11, R75, 0x7610, R11 ;  /* 0x000076104b0b7816 */ /* 0x000fe2000000000b */
[----:B------:R-:W-:Y:S01]  /*2de60*/  VIADD R0, R6, UR30 ;  /* 0x0000001e06007c36 */ /* 0x000fe20008000000 */
[----:B------:R-:W2:Y:S01]  /*2de70*/  LDL.S16 R76, [R1+0x2b4] ;  /* 0x0002b400014c7983 */ /* 0x000ea20000100600 */
[----:B------:R-:W-:Y:S01]  /*2de80*/  VIADD R10, R66, 0x6e ;  /* 0x0000006e420a7836 */ /* 0x000fe20000000000 */
[----:B------:R-:W-:Y:S01]  /*2de90*/  ISETP.GE.AND P0, PT, R7, UR64, PT ;  /* 0x0000004007007c0c */ /* 0x000fe2000bf06270 */
[----:B------:R-:W-:Y:S01]  /*2dea0*/  IMAD.WIDE R6, R0, 0x2, R2 ;  /* 0x0000000200067825 */ /* 0x000fe200078e0202 */
[----:B------:R-:W-:Y:S01]  /*2deb0*/  ISETP.LT.AND P5, PT, R73, UR42, !P5 ;  /* 0x0000002a49007c0c */ /* 0x000fe2000efa1270 */
[----:B------:R-:W0:Y:S01]  /*2dec0*/  LDCU UR12, c[0x0][0x39c] ;  /* 0x00007380ff0c77ac */ /* 0x000e220008000800 */
[----:B------:R-:W-:-:S03]  /*2ded0*/  ISETP.GE.AND P3, PT, R10, UR40, PT ;  /* 0x000000280a007c0c */ /* 0x000fc6000bf66270 */
[----:B------:R1:W-:Y:S01]  /*2dee0*/  @P6 STG.E.U16 desc[UR24][R6.64], R11 ;  /* 0x0000000b06006986 */ /* 0x0003e2000c101518 */
[----:B------:R-:W-:Y:S01]  /*2def0*/  ISETP.LT.AND P6, PT, R74, UR37, !P1 ;  /* 0x000000254a007c0c */ /* 0x000fe2000cfc1270 */
[----:B------:R-:W0:Y:S01]  /*2df00*/  LDCU UR37, c[0x0][0x39c] ;  /* 0x00007380ff2577ac */ /* 0x000e220008000800 */
[----:B------:R-:W0:Y:S01]  /*2df10*/  LDCU UR64, c[0x0][0x398] ;  /* 0x00007300ff4077ac */ /* 0x000e220008000800 */
[----:B------:R-:W0:Y:S01]  /*2df20*/  LDCU UR40, c[0x0][0x398] ;  /* 0x00007300ff2877ac */ /* 0x000e220008000800 */
[C---:B-1----:R-:W-:Y:S02]  /*2df30*/  VIADD R6, R0.reuse, UR30 ;  /* 0x0000001e00067c36 */ /* 0x042fe40008000000 */
[----:B------:R-:W-:Y:S01]  /*2df40*/  IMAD.WIDE R10, R0, 0x2, R4 ;  /* 0x00000002000a7825 */ /* 0x000fe200078e0204 */
[----:B------:R-:W-:Y:S01]  /*2df50*/  PRMT R0, R72, 0x7610, R0 ;  /* 0x0000761048007816 */ /* 0x000fe20000000000 */
[----:B------:R-:W1:Y:S01]  /*2df60*/  LDCU UR42, c[0x0][0x398] ;  /* 0x00007300ff2a77ac */ /* 0x000e620008000800 */
[----:B------:R-:W2:Y:S01]  /*2df70*/  LDL.LU.S16 R72, [R1+0x2b6] ;  /* 0x0002b60001487983 */ /* 0x000ea20000300600 */
[----:B------:R-:W-:-:S03]  /*2df80*/  ISETP.LT.AND P1, PT, R73, UR74, !P1 ;  /* 0x0000004a49007c0c */ /* 0x000fc6000cf21270 */
[----:B------:R4:W-:Y:S01]  /*2df90*/  @P5 STG.E.U16 desc[UR24][R10.64], R67 ;  /* 0x000000430a005986 */ /* 0x0009e2000c101518 */
[----:B------:R-:W-:-:S03]  /*2dfa0*/  IMAD.WIDE R8, R6, 0x2, R2 ;  /* 0x0000000206087825 */ /* 0x000fc600078e0202 */
[----:B------:R-:W2:Y:S01]  /*2dfb0*/  LDL.S16 R75, [R1+0x2b8] ;  /* 0x0002b800014b7983 */ /* 0x000ea20000100600 */
[----:B----4-:R-:W-:-:S03]  /*2dfc0*/  PRMT R67, R71, 0x7610, R67 ;  /* 0x0000761047437816 */ /* 0x010fc60000000043 */
[----:B------:R-:W4:Y:S04]  /*2dfd0*/  LDL.LU.S16 R71, [R1+0x2ba] ;  /* 0x0002ba0001477983 */ /* 0x000f280000300600 */
[----:B------:R0:W-:Y:S02]  /*2dfe0*/  @P6 STG.E.U16 desc[UR24][R8.64], R0 ;  /* 0x0000000008006986 */ /* 0x0001e4000c101518 */
[----:B0-----:R-:W-:-:S05]  /*2dff0*/  IMAD.WIDE R8, R6, 0x2, R4 ;  /* 0x0000000206087825 */ /* 0x001fca00078e0204 */
[----:B------:R2:W-:Y:S01]  /*2e000*/  @P1 STG.E.U16 desc[UR24][R8.64], R67 ;  /* 0x0000004308001986 */ /* 0x0005e2000c101518 */
[----:B---3--:R-:W-:-:S03]  /*2e010*/  PRMT R11, R70, 0x7610, R11 ;  /* 0x00007610460b7816 */ /* 0x008fc6000000000b */
[----:B------:R-:W3:Y:S01]  /*2e020*/  LDL.S16 R70, [R1+0x2bc] ;  /* 0x0002bc0001467983 */ /* 0x000ee20000100600 */
[----:B--2---:R-:W-:-:S03]  /*2e030*/  PRMT R67, R69, 0x7610, R67 ;  /* 0x0000761045437816 */ /* 0x004fc60000000043 */
[----:B------:R-:W2:Y:S01]  /*2e040*/  LDL.LU.S16 R69, [R1+0x2be] ;  /* 0x0002be0001457983 */ /* 0x000ea20000300600 */
[----:B------:R-:W-:Y:S01]  /*2e050*/  ISETP.LT.AND P5, PT, R74, UR31, !P4 ;  /* 0x0000001f4a007c0c */ /* 0x000fe2000e7a1270 */
[----:B------:R-:W-:Y:S02]  /*2e060*/  VIADD R7, R66, 0x6f ;  /* 0x0000006f42077836 */ /* 0x000fe40000000000 */
[----:B------:R-:W-:Y:S01]  /*2e070*/  VIADD R0, R6, UR30 ;  /* 0x0000001e06007c36 */ /* 0x000fe20008000000 */
[----:B------:R-:W-:Y:S01]  /*2e080*/  ISETP.LT.AND P4, PT, R73, UR9, !P4 ;  /* 0x0000000949007c0c */ /* 0x000fe2000e781270 */
[----:B------:R-:W-:Y:S01]  /*2e090*/  VIADD R10, R66, 0x70 ;  /* 0x00000070420a7836 */ /* 0x000fe20000000000 */
[----:B------:R-:W-:Y:S01]  /*2e0a0*/  ISETP.GE.AND P2, PT, R7, UR26, PT ;  /* 0x0000001a07007c0c */ /* 0x000fe2000bf46270 */
[----:B------:R-:W-:Y:S01]  /*2e0b0*/  IMAD.WIDE R6, R0, 0x2, R2 ;  /* 0x0000000200067825 */ /* 0x000fe200078e0202 */
[----:B------:R-:W0:Y:S02]  /*2e0c0*/  LDCU UR26, c[0x0][0x398] ;  /* 0x00007300ff1a77ac */ /* 0x000e240008000800 */
[----:B------:R-:W-:Y:S01]  /*2e0d0*/  ISETP.GE.AND P6, PT, R10, UR45, PT ;  /* 0x0000002d0a007c0c */ /* 0x000fe2000bfc6270 */
[----:B------:R-:W0:Y:S02]  /*2e0e0*/  LDCU UR45, c[0x0][0x39c] ;  /* 0x00007380ff2d77ac */ /* 0x000e240008000800 */
[----:B------:R1:W-:Y:S01]  /*2e0f0*/  @P5 STG.E.U16 desc[UR24][R6.64], R11 ;  /* 0x0000000b06005986 */ /* 0x0003e2000c101518 */
[----:B------:R-:W-:-:S02]  /*2e100*/  ISETP.LT.AND P5, PT, R74, UR58, !P0 ;  /* 0x0000003a4a007c0c */ /* 0x000fc4000c7a1270 */
[----:B------:R-:W-:Y:S01]  /*2e110*/  ISETP.LT.AND P0, PT, R73, UR73, !P0 ;  /* 0x0000004949007c0c */ /* 0x000fe2000c701270 */
[----:B------:R-:W0:Y:S01]  /*2e120*/  LDCU UR58, c[0x0][0x39c] ;  /* 0x00007380ff3a77ac */ /* 0x000e220008000800 */
[----:B------:R-:W0:Y:S01]  /*2e130*/  LDCU UR31, c[0x0][0x398] ;  /* 0x00007300ff1f77ac */ /* 0x000e220008000800 */
[C---:B-1----:R-:W-:Y:S01]  /*2e140*/  IMAD.WIDE R10, R0.reuse, 0x2, R4 ;  /* 0x00000002000a7825 */ /* 0x042fe200078e0204 */
[----:B------:R-:W1:Y:S03]  /*2e150*/  LDCU UR9, c[0x0][0x398] ;  /* 0x00007300ff0977ac */ /* 0x000e660008000800 */
[----:B------:R-:W-:Y:S01]  /*2e160*/  VIADD R6, R0, UR30 ;  /* 0x0000001e00067c36 */ /* 0x000fe20008000000 */
[----:B------:R-:W-:Y:S01]  /*2e170*/  PRMT R0, R76, 0x7610, R0 ;  /* 0x000076104c007816 */ /* 0x000fe20000000000 */
[----:B------:R0:W-:Y:S02]  /*2e180*/  @P4 STG.E.U16 desc[UR24][R10.64], R67 ;  /* 0x000000430a004986 */ /* 0x0001e4000c101518 */
[----:B------:R-:W-:Y:S01]  /*2e190*/  IMAD.WIDE R8, R6, 0x2, R2 ;  /* 0x0000000206087825 */ /* 0x000fe200078e0202 */
[----:B------:R-:W-:Y:S01]  /*2e1a0*/  ISETP.LT.AND P4, PT, R74, UR63, !P3 ;  /* 0x0000003f4a007c0c */ /* 0x000fe2000df81270 */
[----:B------:R-:W1:Y:S02]  /*2e1b0*/  LDCU UR63, c[0x0][0x398] ;  /* 0x00007300ff3f77ac */ /* 0x000e640008000800 */
[----:B------:R-:W-:Y:S01]  /*2e1c0*/  VIADD R7, R66, 0x71 ;  /* 0x0000007142077836 */ /* 0x000fe20000000000 */
[----:B------:R4:W-:Y:S01]  /*2e1d0*/  @P5 STG.E.U16 desc[UR24][R8.64], R0 ;  /* 0x0000000008005986 */ /* 0x0009e2000c101518 */
[----:B0-----:R-:W-:-:S03]  /*2e1e0*/  PRMT R67, R72, 0x7610, R67 ;  /* 0x0000761048437816 */ /* 0x001fc60000000043 */
[----:B------:R-:W2:Y:S01]  /*2e1f0*/  LDL.S16 R72, [R1+0x2c0] ;  /* 0x0002c00001487983 */ /* 0x000ea20000100600 */
[----:B------:R-:W-:Y:S01]  /*2e200*/  ISETP.GE.AND P1, PT, R7, UR16, PT ;  /* 0x0000001007007c0c */ /* 0x000fe2000bf26270 */
[----:B------:R-:W-:Y:S01]  /*2e210*/  VIADD R10, R66, 0x72 ;  /* 0x00000072420a7836 */ /* 0x000fe20000000000 */
[----:B------:R-:W-:Y:S01]  /*2e220*/  PRMT R11, R75, 0x7610, R11 ;  /* 0x000076104b0b7816 */ /* 0x000fe2000000000b */
[----:B------:R-:W0:Y:S01]  /*2e230*/  LDCU UR16, c[0x0][0x398] ;  /* 0x00007300ff1077ac */ /* 0x000e220008000800 */
[----:B----4-:R-:W-:-:S04]  /*2e240*/  IMAD.WIDE R8, R6, 0x2, R4 ;  /* 0x0000000206087825 */ /* 0x010fc800078e0204 */
[----:B------:R-:W-:Y:S01]  /*2e250*/  VIADD R0, R6, UR30 ;  /* 0x0000001e06007c36 */ /* 0x000fe20008000000 */
[----:B------:R4:W-:Y:S01]  /*2e260*/  @P0 STG.E.U16 desc[UR24][R8.64], R67 ;  /* 0x0000004308000986 */ /* 0x0009e2000c101518 */
[----:B------:R-:W-:Y:S01]  /*2e270*/  ISETP.LT.AND P3, PT, R73, UR46, !P3 ;  /* 0x0000002e49007c0c */ /* 0x000fe2000df61270 */
[----:B------:R-:W0:Y:S01]  /*2e280*/  LDCU UR46, c[0x0][0x39c] ;  /* 0x00007380ff2e77ac */ /* 0x000e220008000800 */
[----:B------:R-:W-:Y:S01]  /*2e290*/  IMAD.WIDE R6, R0, 0x2, R2 ;  /* 0x0000000200067825 */ /* 0x000fe200078e0202 */
[----:B------:R-:W-:Y:S01]  /*2e2a0*/  ISETP.GE.AND P5, PT, R10, UR36, PT ;  /* 0x000000240a007c0c */ /* 0x000fe2000bfa6270 */
[----:B------:R-:W0:Y:S03]  /*2e2b0*/  LDCU UR36, c[0x0][0x398] ;  /* 0x00007300ff2477ac */ /* 0x000e260008000800 */
[----:B------:R1:W-:Y:S01]  /*2e2c0*/  @P4 STG.E.U16 desc[UR24][R6.64], R11 ;  /* 0x0000000b06004986 */ /* 0x0003e2000c101518 */
[----:B----4-:R-:W-:-:S03]  /*2e2d0*/  PRMT R67, R71, 0x7610, R67 ;  /* 0x0000761047437816 */ /* 0x010fc60000000043 */
[----:B------:R-:W4:Y:S04]  /*2e2e0*/  LDL.LU.S16 R71, [R1+0x2c2] ;  /* 0x0002c20001477983 */ /* 0x000f280000300600 */
[----:B------:R-:W4:Y:S01]  /*2e2f0*/  LDL.S16 R76, [R1+0x2c4] ;  /* 0x0002c400014c7983 */ /* 0x000f220000100600 */
[C---:B-1----:R-:W-:Y:S02]  /*2e300*/  VIADD R6, R0.reuse, UR30 ;  /* 0x0000001e00067c36 */ /* 0x042fe40008000000 */
        /* <DEDUP_REMOVED lines=9> */
[----:B------:R-:W-:Y:S01]  /*2e3a0*/  ISETP.LT.AND P2, PT, R73, UR72, !P2 ;  /* 0x0000004849007c0c */ /* 0x000fe2000d741270 */
[----:B------:R-:W1:Y:S01]  /*2e3b0*/  LDCU UR49, c[0x0][0x398] ;  /* 0x00007300ff3177ac */ /* 0x000e620008000800 */
[----:B------:R-:W-:Y:S01]  /*2e3c0*/  ISETP.LT.AND P3, PT, R74, UR39, !P6 ;  /* 0x000000274a007c0c */ /* 0x000fe2000f761270 */
[----:B------:R-:W-:-:S08]  /*2e3d0*/  VIADD R7, R66, 0x73 ;  /* 0x0000007342077836 */ /* 0x000fd00000000000 */
[----:B------:R0:W-:Y:S01]  /*2e3e0*/  @P4 STG.E.U16 desc[UR24][R8.64], R0 ;  /* 0x0000000008004986 */ /* 0x0001e2000c101518 */
[----:B------:R-:W-:Y:S01]  /*2e3f0*/  ISETP.GE.AND P0, PT, R7, UR50, PT ;  /* 0x0000003207007c0c */ /* 0x000fe2000bf06270 */
[----:B------:R-:W-:Y:S01]  /*2e400*/  VIADD R10, R66, 0x74 ;  /* 0x00000074420a7836 */ /* 0x000fe20000000000 */
[----:B------:R-:W-:Y:S01]  /*2e410*/  ISETP.LT.AND P6, PT, R73, UR41, !P6 ;  /* 0x0000002949007c0c */ /* 0x000fe2000f7c1270 */
[----:B------:R-:W1:Y:S01]  /*2e420*/  LDCU UR39, c[0x0][0x39c] ;  /* 0x00007380ff2777ac */ /* 0x000e620008000800 */
[C---:B0-----:R-:W-:Y:S02]  /*2e430*/  VIADD R0, R6.reuse, UR30 ;  /* 0x0000001e06007c36 */ /* 0x041fe40008000000 */
[----:B------:R-:W-:Y:S01]  /*2e440*/  IMAD.WIDE R8, R6, 0x2, R4 ;  /* 0x0000000206087825 */ /* 0x000fe200078e0204 */
[----:B------:R-:W-:Y:S01]  /*2e450*/  ISETP.GE.AND P4, PT, R10, UR14, PT ;  /* 0x0000000e0a007c0c */ /* 0x000fe2000bf86270 */
[----:B------:R-:W0:Y:S02]  /*2e460*/  LDCU UR50, c[0x0][0x398] ;  /* 0x00007300ff3277ac */ /* 0x000e240008000800 */
[----:B------:R-:W-:Y:S01]  /*2e470*/  IMAD.WIDE R6, R0, 0x2, R2 ;  /* 0x0000000200067825 */ /* 0x000fe200078e0202 */
[----:B------:R-:W-:Y:S01]  /*2e480*/  @P2 STG.E.U16 desc[UR24][R8.64], R67 ;  /* 0x0000004308002986 */ /* 0x000fe2000c101518 */
[----:B------:R-:W0:Y:S01]  /*2e490*/  LDCU UR14, c[0x0][0x398] ;  /* 0x00007300ff0e77ac */ /* 0x000e220008000800 */
[----:B------:R-:W0:Y:S01]  /*2e4a0*/  LDCU UR41, c[0x0][0x398] ;  /* 0x00007300ff2977ac */ /* 0x000e220008000800 */
[----:B------:R-:W-:-:S02]  /*2e4b0*/  PRMT R11, R72, 0x7610, R11 ;  /* 0x00007610480b7816 */ /* 0x000fc4000000000b */
[----:B------:R-:W2:Y:S04]  /*2e4c0*/  LDL.S16 R72, [R1+0x2cc] ;  /* 0x0002cc0001487983 */ /* 0x000ea80000100600 */
[----:B------:R0:W-:Y:S01]  /*2e4d0*/  @P3 STG.E.U16 desc[UR24][R6.64], R11 ;  /* 0x0000000b06003986 */ /* 0x0001e2000c101518 */
[----:B------:R-:W-:Y:S01]  /*2e4e0*/  ISETP.LT.AND P3, PT, R74, UR4, !P1 ;  /* 0x000000044a007c0c */ /* 0x000fe2000cf61270 */
[----:B------:R-:W1:Y:S01]  /*2e4f0*/  LDCU UR4, c[0x0][0x39c] ;  /* 0x00007380ff0477ac */ /* 0x000e620008000800 */
[----:B------:R-:W-:Y:S01]  /*2e500*/  ISETP.LT.AND P1, PT, R73, UR71, !P1 ;  /* 0x0000004749007c0c */ /* 0x000fe2000cf21270 */
[C---:B0-----:R-:W-:Y:S02]  /*2e510*/  VIADD R6, R0.reuse, UR30 ;  /* 0x0000001e00067c36 */ /* 0x041fe40008000000 */
[----:B------:R-:W-:Y:S01]  /*2e520*/  IMAD.WIDE R10, R0, 0x2, R4 ;  /* 0x00000002000a7825 */ /* 0x000fe200078e0204 */
[----:B----4-:R-:W-:-:S02]  /*2e530*/  PRMT R67, R71, 0x7610, R67 ;  /* 0x0000761047437816 */ /* 0x010fc40000000043 */
[----:B------:R-:W4:Y:S01]  /*2e540*/  LDL.LU.S16 R71, [R1+0x2ce] ;  /* 0x0002ce0001477983 */ /* 0x000f220000300600 */
[----:B------:R-:W-:Y:S01]  /*2e550*/  IMAD.WIDE R8, R6, 0x2, R2 ;  /* 0x0000000206087825 */ /* 0x000fe200078e0202 */
[----:B------:R-:W-:Y:S02]  /*2e560*/  PRMT R0, R76, 0x7610, R0 ;  /* 0x000076104c007816 */ /* 0x000fe40000000000 */
[----:B------:R-:W-:Y:S04]  /*2e570*/  @P6 STG.E.U16 desc[UR24][R10.64], R67 ;  /* 0x000000430a006986 */ /* 0x000fe8000c101518 */
[----:B------:R0:W-:Y:S02]  /*2e580*/  @P3 STG.E.U16 desc[UR24][R8.64], R0 ;  /* 0x0000000008003986 */ /* 0x0001e4000c101518 */
[----:B0-----:R-:W-:Y:S01]  /*2e590*/  IMAD.WIDE R8, R6, 0x2, R4 ;  /* 0x0000000206087825 */ /* 0x001fe200078e0204 */
[----:B---3--:R-:W-:-:S02]  /*2e5a0*/  PRMT R67, R70, 0x7610, R67 ;  /* 0x0000761046437816 */ /* 0x008fc40000000043 */
[----:B------:R-:W3:Y:S04]  /*2e5b0*/  LDL.S16 R70, [R1+0x2d0] ;  /* 0x0002d00001467983 */ /* 0x000ee80000100600 */
[----:B------:R2:W-:Y:S02]  /*2e5c0*/  @P1 STG.E.U16 desc[UR24][R8.64], R67 ;  /* 0x0000004308001986 */ /* 0x0005e4000c101518 */
[----:B--2---:R-:W-:Y:S02]  /*2e5d0*/  PRMT R67, R69, 0x7610, R67 ;  /* 0x0000761045437816 */ /* 0x004fe40000000043 */
        /* <DEDUP_REMOVED lines=19> */
[----:B------:R-:W-:Y:S01]  /*2e710*/  ISETP.LT.AND P0, PT, R73, UR70, !P0 ;  /* 0x0000004649007c0c */ /* 0x000fe2000c701270 */
[----:B------:R-:W1:Y:S03]  /*2e720*/  LDCU UR61, c[0x0][0x398] ;  /* 0x00007300ff3d77ac */ /* 0x000e660008000800 */
[----:B------:R4:W-:Y:S01]  /*2e730*/  @P5 STG.E.U16 desc[UR24][R10.64], R67 ;  /* 0x000000430a005986 */ /* 0x0009e2000c101518 */
[----:B------:R-:W-:-:S03]  /*2e740*/  PRMT R0, R72, 0x7610, R0 ;  /* 0x0000761048007816 */ /* 0x000fc60000000000 */
[----:B------:R-:W2:Y:S01]  /*2e750*/  LDL.LU.S16 R72, [R1+0x2d6] ;  /* 0x0002d60001487983 */ /* 0x000ea20000300600 */
[----:B------:R-:W-:-:S03]  /*2e760*/  IMAD.WIDE R8, R6, 0x2, R2 ;  /* 0x0000000206087825 */ /* 0x000fc600078e0202 */
[----:B------:R-:W2:Y:S04]  /*2e770*/  LDL.S16 R75, [R1+0x2d8] ;  /* 0x0002d800014b7983 */ /* 0x000ea80000100600 */
[----:B------:R0:W-:Y:S01]  /*2e780*/  @P6 STG.E.U16 desc[UR24][R8.64], R0 ;  /* 0x0000000008006986 */ /* 0x0001e2000c101518 */
[----:B----4-:R-:W-:-:S03]  /*2e790*/  PRMT R67, R71, 0x7610, R67 ;  /* 0x0000761047437816 */ /* 0x010fc60000000043 */
[----:B------:R-:W4:Y:S01]  /*2e7a0*/  LDL.LU.S16 R71, [R1+0x2da] ;  /* 0x0002da0001477983 */ /* 0x000f220000300600 */
        /* <DEDUP_REMOVED lines=37> */
[----:B-1----:R-:W-:-:S04]  /*2ea00*/  IMAD.WIDE R8, R6, 0x2, R4 ;  /* 0x0000000206087825 */ /* 0x002fc800078e0204 */
[----:B------:R-:W-:Y:S01]  /*2ea10*/  VIADD R0, R6, UR30 ;  /* 0x0000001e06007c36 */ /* 0x000fe20008000000 */
[----:B------:R4:W-:Y:S01]  /*2ea20*/  @P2 STG.E.U16 desc[UR24][R8.64], R67 ;  /* 0x0000004308002986 */ /* 0x0009e2000c101518 */
[----:B------:R-:W-:Y:S01]  /*2ea30*/  ISETP.LT.AND P3, PT, R73, UR44, !P3 ;  /* 0x0000002c49007c0c */ /* 0x000fe2000df61270 */
[----:B------:R-:W1:Y:S01]  /*2ea40*/  LDCU UR44, c[0x0][0x398] ;  /* 0x00007300ff2c77ac */ /* 0x000e620008000800 */
        /* <DEDUP_REMOVED lines=17> */
[C---:B------:R-:W-:Y:S01]  /*2eb60*/  ISETP.LT.AND P1, PT, R73.reuse, UR68, !P1 ;  /* 0x0000004449007c0c */ /* 0x040fe2000cf21270 */
[----:B------:R-:W1:Y:S01]  /*2eb70*/  LDCU UR18, c[0x0][0x398] ;  /* 0x00007300ff1277ac */ /* 0x000e620008000800 */
[----:B------:R-:W-:Y:S01]  /*2eb80*/  ISETP.LT.AND P3, PT, R74, UR22, !P6 ;  /* 0x000000164a007c0c */ /* 0x000fe2000f761270 */
[C---:B------:R-:W-:Y:S01]  /*2eb90*/  VIADD R7, R66.reuse, 0x7b ;  /* 0x0000007b42077836 */ /* 0x040fe20000000000 */
[----:B------:R-:W-:Y:S01]  /*2eba0*/  ISETP.LT.AND P6, PT, R73, UR66, !P6 ;  /* 0x0000004249007c0c */ /* 0x000fe2000f7c1270 */
[----:B------:R-:W-:Y:S01]  /*2ebb0*/  VIADD R10, R66, 0x7c ;  /* 0x0000007c420a7836 */ /* 0x000fe20000000000 */
[----:B------:R-:W0:Y:S05]  /*2ebc0*/  LDCU UR22, c[0x0][0x398] ;  /* 0x00007300ff1677ac */ /* 0x000e2a0008000800 */
[----:B------:R1:W-:Y:S01]  /*2ebd0*/  @P4 STG.E.U16 desc[UR24][R8.64], R0 ;  /* 0x0000000008004986 */ /* 0x0003e2000c101518 */
[----:B------:R-:W-:Y:S01]  /*2ebe0*/  ISETP.GE.AND P2, PT, R7, UR65, PT ;  /* 0x0000004107007c0c */ /* 0x000fe2000bf46270 */
[----:B------:R-:W0:Y:S01]  /*2ebf0*/  LDCU UR65, c[0x0][0x39c] ;  /* 0x00007380ff4177ac */ /* 0x000e220008000800 */
[----:B------:R-:W0:Y:S01]  /*2ec00*/  LDCU UR66, c[0x0][0x398] ;  /* 0x00007300ff4277ac */ /* 0x000e220008000800 */
[----:B-1----:R-:W-:-:S02]  /*2ec10*/  VIADD R0, R6, UR30 ;  /* 0x0000001e06007c36 */ /* 0x002fc40008000000 */
[----:B------:R-:W-:-:S04]  /*2ec20*/  IMAD.WIDE R8, R6, 0x2, R4 ;  /* 0x0000000206087825 */ /* 0x000fc800078e0204 */
[----:B------:R-:W-:Y:S01]  /*2ec30*/  IMAD.WIDE R6, R0, 0x2, R2 ;  /* 0x0000000200067825 */ /* 0x000fe200078e0202 */
[----:B------:R-:W-:Y:S01]  /*2ec40*/  @P1 STG.E.U16 desc[UR24][R8.64], R67 ;  /* 0x0000004308001986 */ /* 0x000fe2000c101518 */
[----:B------:R-:W-:Y:S01]  /*2ec50*/  ISETP.LT.AND P1, PT, R74, UR53, !P0 ;  /* 0x000000354a007c0c */ /* 0x000fe2000c721270 */
[----:B------:R-:W1:Y:S01]  /*2ec60*/  LDCU UR53, c[0x0][0x39c] ;  /* 0x00007380ff3577ac */ /* 0x000e620008000800 */
[----:B------:R-:W-:Y:S02]  /*2ec70*/  PRMT R11, R72, 0x7610, R11 ;  /* 0x00007610480b7816 */ /* 0x000fe4000000000b */
[----:B------:R-:W2:Y:S01]  /*2ec80*/  LDL.S16 R72, [R1+0x2ec] ;  /* 0x0002ec0001487983 */ /* 0x000ea20000100600 */
[----:B------:R-:W-:-:S03]  /*2ec90*/  ISETP.GE.AND P4, PT, R10, UR75, PT ;  /* 0x0000004b0a007c0c */ /* 0x000fc6000bf86270 */
[----:B------:R0:W-:Y:S01]  /*2eca0*/  @P3 STG.E.U16 desc[UR24][R6.64], R11 ;  /* 0x0000000b06003986 */ /* 0x0001e2000c101518 */
[----:B------:R-:W-:Y:S01]  /*2ecb0*/  ISETP.LT.AND P0, PT, R73, UR43, !P0 ;  /* 0x0000002b49007c0c */ /* 0x000fe2000c701270 */
[----:B------:R-:W1:Y:S01]  /*2ecc0*/  LDCU UR43, c[0x0][0x398] ;  /* 0x00007300ff2b77ac */ /* 0x000e620008000800 */
[C---:B0-----:R-:W-:Y:S02]  /*2ecd0*/  VIADD R6, R0.reuse, UR30 ;  /* 0x0000001e00067c36 */ /* 0x041fe40008000000 */
[----:B------:R-:W-:Y:S01]  /*2ece0*/  IMAD.WIDE R10, R0, 0x2, R4 ;  /* 0x00000002000a7825 */ /* 0x000fe200078e0204 */
[----:B----4-:R-:W-:Y:S02]  /*2ecf0*/  PRMT R67, R71, 0x7610, R67 ;  /* 0x0000761047437816 */ /* 0x010fe40000000043 */
[----:B------:R-:W4:Y:S01]  /*2ed00*/  LDL.LU.S16 R71, [R1+0x2ee] ;  /* 0x0002ee0001477983 */ /* 0x000f220000300600 */
[----:B------:R-:W-:Y:S01]  /*2ed10*/  IMAD.WIDE R8, R6, 0x2, R2 ;  /* 0x0000000206087825 */ /* 0x000fe200078e0202 */
[----:B------:R-:W-:-:S02]  /*2ed20*/  PRMT R0, R76, 0x7610, R0 ;  /* 0x000076104c007816 */ /* 0x000fc40000000000 */
        /* <DEDUP_REMOVED lines=29> */
[----:B------:R-:W-:Y:S01]  /*2ef00*/  VIADD R7, R66, 0x7f ;  /* 0x0000007f42077836 */ /* 0x000fe20000000000 */
[----:B------:R-:W0:Y:S01]  /*2ef10*/  LDCU UR52, c[0x0][0x39c] ;  /* 0x00007380ff3477ac */ /* 0x000e220008000800 */
[----:B------:R-:W-:-:S02]  /*2ef20*/  PRMT R0, R72, 0x7610, R0 ;  /* 0x0000761048007816 */ /* 0x000fc40000000000 */
        /* <DEDUP_REMOVED lines=13> */
[----:B------:R-:W-:Y:S01]  /*2f000*/  VIADD R0, R6, UR30 ;  /* 0x0000001e06007c36 */ /* 0x000fe20008000000 */
[----:B------:R-:W-:Y:S01]  /*2f010*/  ISETP.GE.AND P0, PT, R7, UR37, PT ;  /* 0x0000002507007c0c */ /* 0x000fe2000bf06270 */
[----:B------:R-:W-:Y:S01]  /*2f020*/  VIADD R10, R66, 0x80 ;  /* 0x00000080420a7836 */ /* 0x000fe20000000000 */
[C---:B------:R-:W-:Y:S01]  /*2f030*/  ISETP.LT.AND P4, PT, R73.reuse, UR57, !P4 ;  /* 0x0000003949007c0c */ /* 0x040fe2000e781270 */
[----:B------:R-:W-:Y:S01]  /*2f040*/  IMAD.WIDE R6, R0, 0x2, R2 ;  /* 0x0000000200067825 */ /* 0x000fe200078e0202 */
[----:B------:R-:W0:Y:S02]  /*2f050*/  LDCU UR37, c[0x0][0x398] ;  /* 0x00007300ff2577ac */ /* 0x000e240008000800 */
[----:B------:R-:W-:Y:S01]  /*2f060*/  ISETP.GE.AND P6, PT, R10, UR45, PT ;  /* 0x0000002d0a007c0c */ /* 0x000fe2000bfc6270 */
[----:B------:R-:W0:Y:S04]  /*2f070*/  LDCU UR32, c[0x0][0x398] ;  /* 0x00007300ff2077ac */ /* 0x000e280008000800 */
[----:B------:R1:W-:Y:S01]  /*2f080*/  @P5 STG.E.U16 desc[UR24][R6.64], R11 ;  /* 0x0000000b06005986 */ /* 0x0003e2000c101518 */
[----:B------:R-:W-:Y:S01]  /*2f090*/  ISETP.LT.AND P5, PT, R74, UR51, !P3 ;  /* 0x000000334a007c0c */ /* 0x000fe2000dfa1270 */
[----:B------:R-:W0:Y:S01]  /*2f0a0*/  LDCU UR45, c[0x0][0x398] ;  /* 0x00007300ff2d77ac */ /* 0x000e220008000800 */
[----:B------:R-:W-:Y:S01]  /*2f0b0*/  ISETP.LT.AND P3, PT, R73, UR64, !P3 ;  /* 0x0000004049007c0c */ /* 0x000fe2000df61270 */
[----:B------:R-:W0:Y:S01]  /*2f0c0*/  LDCU UR51, c[0x0][0x398] ;  /* 0x00007300ff3377ac */ /* 0x000e220008000800 */
[----:B------:R-:W0:Y:S01]  /*2f0d0*/  LDCU UR57, c[0x0][0x398] ;  /* 0x00007300ff3977ac */ /* 0x000e220008000800 */
[----:B-1----:R-:W-:-:S04]  /*2f0e0*/  IMAD.WIDE R10, R0, 0x2, R4 ;  /* 0x00000002000a7825 */ /* 0x002fc800078e0204 */
[----:B------:R-:W-:Y:S01]  /*2f0f0*/  VIADD R6, R0, UR30 ;  /* 0x0000001e00067c36 */ /* 0x000fe20008000000 */
[----:B------:R-:W-:Y:S01]  /*2f100*/  PRMT R0, R76, 0x7610, R0 ;  /* 0x000076104c007816 */ /* 0x000fe20000000000 */
[----:B------:R1:W-:Y:S02]  /*2f110*/  @P4 STG.E.U16 desc[UR24][R10.64], R67 ;  /* 0x000000430a004986 */ /* 0x0003e4000c101518 */
[----:B------:R-:W-:Y:S01]  /*2f120*/  IMAD.WIDE R8, R6, 0x2, R2 ;  /* 0x0000000206087825 */ /* 0x000fe200078e0202 */
[----:B------:R-:W-:Y:S01]  /*2f130*/  ISETP.LT.AND P4, PT, R74, UR40, !P1 ;  /* 0x000000284a007c0c */ /* 0x000fe2000cf81270 */
[----:B------:R-:W0:Y:S02]  /*2f140*/  LDCU UR40, c[0x0][0x398] ;  /* 0x00007300ff2877ac */ /* 0x000e240008000800 */
[----:B------:R-:W-:Y:S01]  /*2f150*/  VIADD R7, R66, 0x81 ;  /* 0x0000008142077836 */ /* 0x000fe20000000000 */
[----:B------:R0:W-:Y:S01]  /*2f160*/  @P5 STG.E.U16 desc[UR24][R8.64], R0 ;  /* 0x0000000008005986 */ /* 0x0001e2000c101518 */
[----:B-1----:R-:W-:-:S03]  /*2f170*/  PRMT R67, R72, 0x7610, R67 ;  /* 0x0000761048437816 */ /* 0x002fc60000000043 */
[----:B------:R-:W2:Y:S01]  /*2f180*/  LDL.S16 R72, [R1+0x100] ;  /* 0x0001000001487983 */ /* 0x000ea20000100600 */
[----:B------:R-:W-:Y:S01]  /*2f190*/  ISETP.GE.AND P2, PT, R7, UR58, PT ;  /* 0x0000003a07007c0c */ /* 0x000fe2000bf46270 */
[----:B------:R-:W-:Y:S01]  /*2f1a0*/  VIADD R10, R66, 0x82 ;  /* 0x00000082420a7836 */ /* 0x000fe20000000000 */
[----:B------:R-:W-:Y:S01]  /*2f1b0*/  PRMT R11, R75, 0x7610, R11 ;  /* 0x000076104b0b7816 */ /* 0x000fe2000000000b */
[----:B------:R-:W1:Y:S01]  /*2f1c0*/  LDCU UR58, c[0x0][0x398] ;  /* 0x00007300ff3a77ac */ /* 0x000e620008000800 */
[----:B0-----:R-:W-:-:S04]  /*2f1d0*/  IMAD.WIDE R8, R6, 0x2, R4 ;  /* 0x0000000206087825 */ /* 0x001fc800078e0204 */
[----:B------:R-:W-:Y:S01]  /*2f1e0*/  VIADD R0, R6, UR30 ;  /* 0x0000001e06007c36 */ /* 0x000fe20008000000 */
[----:B------:R4:W-:Y:S01]  /*2f1f0*/  @P3 STG.E.U16 desc[UR24][R8.64], R67 ;  /* 0x0000004308003986 */ /* 0x0009e2000c101518 */
[----:B------:R-:W-:Y:S01]  /*2f200*/  ISETP.LT.AND P1, PT, R73, UR42, !P1 ;  /* 0x0000002a49007c0c */ /* 0x000fe2000cf21270 */
[----:B------:R-:W0:Y:S01]  /*2f210*/  LDCU UR42, c[0x0][0x398] ;  /* 0x00007300ff2a77ac */ /* 0x000e220008000800 */
[----:B------:R-:W-:Y:S01]  /*2f220*/  IMAD.WIDE R6, R0, 0x2, R2 ;  /* 0x0000000200067825 */ /* 0x000fe200078e0202 */
[----:B------:R-:W-:Y:S02]  /*2f230*/  ISETP.GE.AND P5, PT, R10, UR46, PT ;  /* 0x0000002e0a007c0c */ /* 0x000fe4000bfa6270 */
[----:B----4-:R-:W-:Y:S02]  /*2f240*/  PRMT R67, R71, 0x7610, R67 ;  /* 0x0000761047437816 */ /* 0x010fe40000000043 */
[----:B------:R4:W-:Y:S01]  /*2f250*/  @P4 STG.E.U16 desc[UR24][R6.64], R11 ;  /* 0x0000000b06004986 */ /* 0x0009e2000c101518 */
[----:B------:R-:W-:Y:S01]  /*2f260*/  ISETP.LT.AND P3, PT, R74, UR26, !P0 ;  /* 0x0000001a4a007c0c */ /* 0x000fe2000c761270 */
[----:B------:R-:W0:Y:S02]  /*2f270*/  LDCU UR46, c[0x0][0x39c] ;  /* 0x00007380ff2e77ac */ /* 0x000e240008000800 */
[----:B------:R-:W2:Y:S01]  /*2f280*/  LDL.LU.S16 R71, [R1+0x102] ;  /* 0x0001020001477983 */ /* 0x000ea20000300600 */
[----:B------:R-:W0:Y:S03]  /*2f290*/  LDCU UR26, c[0x0][0x398] ;  /* 0x00007300ff1a77ac */ /* 0x000e260008000800 */
[----:B------:R-:W2:Y:S01]  /*2f2a0*/  LDL.S16 R76, [R1+0x104] ;  /* 0x00010400014c7983 */ /* 0x000ea20000100600 */
[----:B----4-:R-:W-:-:S02]  /*2f2b0*/  VIADD R6, R0, UR30 ;  /* 0x0000001e00067c36 */ /* 0x010fc40008000000 */
[----:B------:R-:W-:-:S05]  /*2f2c0*/  IMAD.WIDE R10, R0, 0x2, R4 ;  /* 0x00000002000a7825 */ /* 0x000fca00078e0204 */
[----:B------:R2:W-:Y:S01]  /*2f2d0*/  @P1 STG.E.U16 desc[UR24][R10.64], R67 ;  /* 0x000000430a001986 */ /* 0x0005e2000c101518 */
[----:B---3--:R-:W-:-:S03]  /*2f2e0*/  PRMT R0, R70, 0x7610, R0 ;  /* 0x0000761046007816 */ /* 0x008fc60000000000 */
[----:B------:R-:W3:Y:S04]  /*2f2f0*/  LDL.LU.S16 R70, [R1+0x106] ;  /* 0x0001060001467983 */ /* 0x000ee80000300600 */
[----:B------:R-:W4:Y:S01]  /*2f300*/  LDL.S16 R75, [R1+0x108] ;  /* 0x00010800014b7983 */ /* 0x000f220000100600 */
[----:B--2---:R-:W-:-:S03]  /*2f310*/  PRMT R67, R69, 0x7610, R67 ;  /* 0x0000761045437816 */ /* 0x004fc60000000043 */
[----:B------:R-:W2:Y:S01]  /*2f320*/  LDL.LU.S16 R69, [R1+0x10a] ;  /* 0x00010a0001457983 */ /* 0x000ea20000300600 */
[----:B------:R-:W-:Y:S01]  /*2f330*/  IMAD.WIDE R8, R6, 0x2, R2 ;  /* 0x0000000206087825 */ /* 0x000fe200078e0202 */
[----:B------:R-:W-:Y:S01]  /*2f340*/  ISETP.LT.AND P0, PT, R73, UR31, !P0 ;  /* 0x0000001f49007c0c */ /* 0x000fe2000c701270 */
[----:B------:R-:W0:Y:S01]  /*2f350*/  LDCU UR31, c[0x0][0x398] ;  /* 0x00007300ff1f77ac */ /* 0x000e220008000800 */
[----:B------:R-:W-:Y:S01]  /*2f360*/  ISETP.LT.AND P1, PT, R74, UR9, !P6 ;  /* 0x000000094a007c0c */ /* 0x000fe2000f721270 */
[C---:B------:R-:W-:Y:S01]  /*2f370*/  VIADD R7, R66.reuse, 0x83 ;  /* 0x0000008342077836 */ /* 0x040fe20000000000 */
[----:B------:R1:W-:Y:S01]  /*2f380*/  @P3 STG.E.U16 desc[UR24][R8.64], R0 ;  /* 0x0000000008003986 */ /* 0x0003e2000c101518 */
[----:B------:R-:W-:Y:S01]  /*2f390*/  VIADD R10, R66, 0x84 ;  /* 0x00000084420a7836 */ /* 0x000fe20000000000 */
[----:B------:R-:W0:Y:S02]  /*2f3a0*/  LDCU UR9, c[0x0][0x398] ;  /* 0x00007300ff0977ac */ /* 0x000e240008000800 */
[----:B------:R-:W-:Y:S01]  /*2f3b0*/  ISETP.GE.AND P4, PT, R7, UR39, PT ;  /* 0x0000002707007c0c */ /* 0x000fe2000bf86270 */
[----:B-1----:R-:W-:-:S02]  /*2f3c0*/  VIADD R0, R6, UR30 ;  /* 0x0000001e06007c36 */ /* 0x002fc40008000000 */
[----:B------:R-:W-:Y:S01]  /*2f3d0*/  IMAD.WIDE R8, R6, 0x2, R4 ;  /* 0x0000000206087825 */ /* 0x000fe200078e0204 */
[C---:B------:R-:W-:Y:S01]  /*2f3e0*/  ISETP.LT.AND P6, PT, R73.reuse, UR16, !P6 ;  /* 0x0000001049007c0c */ /* 0x040fe2000f7c1270 */
[----:B------:R-:W1:Y:S02]  /*2f3f0*/  LDCU UR39, c[0x0][0x39c] ;  /* 0x00007380ff2777ac */ /* 0x000e640008000800 */
[----:B------:R-:W-:Y:S01]  /*2f400*/  IMAD.WIDE R6, R0, 0x2, R2 ;  /* 0x0000000200067825 */ /* 0x000fe200078e0202 */
[----:B------:R-:W-:Y:S01]  /*2f410*/  @P0 STG.E.U16 desc[UR24][R8.64], R67 ;  /* 0x0000004308000986 */ /* 0x000fe2000c101518 */
[----:B------:R-:W-:Y:S01]  /*2f420*/  ISETP.GE.AND P3, PT, R10, UR4, PT ;  /* 0x000000040a007c0c */ /* 0x000fe2000bf66270 */
[----:B------:R-:W0:Y:S01]  /*2f430*/  LDCU UR16, c[0x0][0x39c] ;  /* 0x00007380ff1077ac */ /* 0x000e220008000800 */
[----:B------:R-:W0:Y:S01]  /*2f440*/  LDCU UR4, c[0x0][0x398] ;  /* 0x00007300ff0477ac */ /* 0x000e220008000800 */
[----:B------:R-:W-:Y:S02]  /*2f450*/  PRMT R11, R72, 0x7610, R11 ;  /* 0x00007610480b7816 */ /* 0x000fe4000000000b */
[----:B------:R-:W4:Y:S04]  /*2f460*/  LDL.S16 R72, [R1+0x10c] ;  /* 0x00010c0001487983 */ /* 0x000f280000100600 */
[----:B------:R0:W-:Y:S01]  /*2f470*/  @P1 STG.E.U16 desc[UR24][R6.64], R11 ;  /* 0x0000000b06001986 */ /* 0x0001e2000c101518 */
[----:B------:R-:W-:Y:S01]  /*2f480*/  ISETP.LT.AND P1, PT, R74, UR59, !P2 ;  /* 0x0000003b4a007c0c */ /* 0x000fe2000d721270 */
[----:B------:R-:W1:Y:S01]  /*2f490*/  LDCU UR59, c[0x0][0x39c] ;  /* 0x00007380ff3b77ac */ /* 0x000e620008000800 */
[----:B------:R-:W-:Y:S01]  /*2f4a0*/  ISETP.LT.AND P2, PT, R73, UR36, !P2 ;  /* 0x0000002449007c0c */ /* 0x000fe2000d741270 */
[----:B------:R-:W1:Y:S01]  /*2f4b0*/  LDCU UR36, c[0x0][0x39c] ;  /* 0x00007380ff2477ac */ /* 0x000e620008000800 */
[----:B0-----:R-:W-:-:S02]  /*2f4c0*/  VIADD R6, R0, UR30 ;  /* 0x0000001e00067c36 */ /* 0x001fc40008000000 */
[----:B------:R-:W-:-:S04]  /*2f4d0*/  IMAD.WIDE R10, R0, 0x2, R4 ;  /* 0x00000002000a7825 */ /* 0x000fc800078e0204 */
[----:B------:R-:W-:Y:S01]  /*2f4e0*/  IMAD.WIDE R8, R6, 0x2, R2 ;  /* 0x0000000206087825 */ /* 0x000fe200078e0202 */
[----:B------:R-:W-:Y:S02]  /*2f4f0*/  PRMT R67, R71, 0x7610, R67 ;  /* 0x0000761047437816 */ /* 0x000fe40000000043 */
[----:B------:R-:W4:Y:S01]  /*2f500*/  LDL.LU.S16 R71, [R1+0x10e] ;  /* 0x00010e0001477983 */ /* 0x000f220000300600 */
[----:B------:R-:W-:-:S03]  /*2f510*/  PRMT R0, R76, 0x7610, R0 ;  /* 0x000076104c007816 */ /* 0x000fc60000000000 */
        /* <DEDUP_REMOVED lines=10> */
[----:B----4-:R-:W-:Y:S01]  /*2f5c0*/  PRMT R11, R75, 0x7610, R11 ;  /* 0x000076104b0b7816 */ /* 0x010fe2000000000b */
[----:B------:R-:W-:Y:S01]  /*2f5d0*/  VIADD R0, R6, UR30 ;  /* 0x0000001e06007c36 */ /* 0x000fe20008000000 */
[----:B------:R-:W4:Y:S01]  /*2f5e0*/  LDL.S16 R76, [R1+0x114] ;  /* 0x00011400014c7983 */ /* 0x000f220000100600 */
        /* <DEDUP_REMOVED lines=10> */
[C---:B-1----:R-:W-:Y:S02]  /*2f690*/  VIADD R6, R0.reuse, UR30 ;  /* 0x0000001e00067c36 */ /* 0x042fe40008000000 */
[----:B------:R-:W-:Y:S01]  /*2f6a0*/  IMAD.WIDE R10, R0, 0x2, R4 ;  /* 0x00000002000a7825 */ /* 0x000fe200078e0204 */
[----:B------:R-:W-:Y:S01]  /*2f6b0*/  ISETP.LT.AND P4, PT, R73, UR41, !P4 ;  /* 0x0000002949007c0c */ /* 0x000fe2000e781270 */
[----:B------:R-:W1:Y:S03]  /*2f6c0*/  LDCU UR14, c[0x0][0x398] ;  /* 0x00007300ff0e77ac */ /* 0x000e660008000800 */
[----:B------:R0:W-:Y:S01]  /*2f6d0*/  @P5 STG.E.U16 desc[UR24][R10.64], R67 ;  /* 0x000000430a005986 */ /* 0x0001e2000c101518 */
[----:B------:R-:W-:Y:S01]  /*2f6e0*/  IMAD.WIDE R8, R6, 0x2, R2 ;  /* 0x0000000206087825 */ /* 0x000fe200078e0202 */
[----:B------:R-:W0:Y:S01]  /*2f6f0*/  LDCU UR41, c[0x0][0x398] ;  /* 0x00007300ff2977ac */ /* 0x000e220008000800 */
[----:B------:R-:W-:-:S02]  /*2f700*/  PRMT R0, R72, 0x7610, R0 ;  /* 0x0000761048007816 */ /* 0x000fc40000000000 */
[----:B------:R-:W4:Y:S04]  /*2f710*/  LDL.LU.S16 R72, [R1+0x116] ;  /* 0x0001160001487983 */ /* 0x000f280000300600 */
[----:B------:R-:W4:Y:S04]  /*2f720*/  LDL.S16 R75, [R1+0x118] ;  /* 0x00011800014b7983 */ /* 0x000f280000100600 */
[----:B------:R0:W-:Y:S02]  /*2f730*/  @P6 STG.E.U16 desc[UR24][R8.64], R0 ;  /* 0x0000000008006986 */ /* 0x0001e4000c101518 */
[----:B0-----:R-:W-:-:S02]  /*2f740*/  PRMT R67, R71, 0x7610, R67 ;  /* 0x0000761047437816 */ /* 0x001fc40000000043 */
[----:B------:R-:W4:Y:S01]  /*2f750*/  LDL.LU.S16 R71, [R1+0x11a] ;  /* 0x00011a0001477983 */ /* 0x000f220000300600 */
[----:B------:R-:W-:-:S05]  /*2f760*/  IMAD.WIDE R8, R6, 0x2, R4 ;  /* 0x0000000206087825 */ /* 0x000fca00078e0204 */
        /* <DEDUP_REMOVED lines=20> */
[----:B-1----:R-:W-:-:S04]  /*2f8b0*/  IMAD.WIDE R10, R0, 0x2, R4 ;  /* 0x00000002000a7825 */ /* 0x002fc800078e0204 */
[----:B------:R-:W-:Y:S01]  /*2f8c0*/  VIADD R6, R0, UR30 ;  /* 0x0000001e00067c36 */ /* 0x000fe20008000000 */
[----:B----4-:R-:W-:Y:S01]  /*2f8d0*/  PRMT R0, R76, 0x7610, R0 ;  /* 0x000076104c007816 */ /* 0x010fe20000000000 */
[----:B------:R1:W-:Y:S02]  /*2f8e0*/  @P3 STG.E.U16 desc[UR24][R10.64], R67 ;  /* 0x000000430a003986 */ /* 0x0003e4000c101518 */
[----:B------:R-:W-:Y:S01]  /*2f8f0*/  IMAD.WIDE R8, R6, 0x2, R2 ;  /* 0x0000000206087825 */ /* 0x000fe200078e0202 */
[----:B------:R-:W-:Y:S01]  /*2f900*/  ISETP.LT.AND P3, PT, R74, UR6, !P1 ;  /* 0x000000064a007c0c */ /* 0x000fe2000cf61270 */
[----:B------:R-:W4:Y:S02]  /*2f910*/  LDCU UR6, c[0x0][0x398] ;  /* 0x00007300ff0677ac */ /* 0x000f240008000800 */
[----:B------:R-:W-:Y:S01]  /*2f920*/  VIADD R7, R66, 0x89 ;  /* 0x0000008942077836 */ /* 0x000fe20000000000 */
[----:B------:R0:W-:Y:S01]  /*2f930*/  @P5 STG.E.U16 desc[UR24][R8.64], R0 ;  /* 0x0000000008005986 */ /* 0x0001e2000c101518 */
[----:B-1----:R-:W-:-:S03]  /*2f940*/  PRMT R67, R72, 0x7610, R67 ;  /* 0x0000761048437816 */ /* 0x002fc60000000043 */
[----:B------:R-:W4:Y:S01]  /*2f950*/  LDL.S16 R72, [R1+0x120] ;  /* 0x0001200001487983 */ /* 0x000f220000100600 */
[----:B------:R-:W-:Y:S01]  /*2f960*/  ISETP.GE.AND P4, PT, R7, UR65, PT ;  /* 0x0000004107007c0c */ /* 0x000fe2000bf86270 */
[----:B0-----:R-:W-:-:S04]  /*2f970*/  IMAD.WIDE R8, R6, 0x2, R4 ;  /* 0x0000000206087825 */ /* 0x001fc800078e0204 */
[----:B------:R-:W-:Y:S01]  /*2f980*/  VIADD R0, R6, UR30 ;  /* 0x0000001e06007c36 */ /* 0x000fe20008000000 */
[----:B------:R-:W-:Y:S01]  /*2f990*/  PRMT R11, R75, 0x7610, R11 ;  /* 0x000076104b0b7816 */ /* 0x000fe2000000000b */
[----:B------:R-:W-:Y:S01]  /*2f9a0*/  VIADD R10, R66, 0x8a ;  /* 0x0000008a420a7836 */ /* 0x000fe20000000000 */
[----:B------:R0:W-:Y:S01]  /*2f9b0*/  @P0 STG.E.U16 desc[UR24][R8.64], R67 ;  /* 0x0000004308000986 */ /* 0x0001e2000c101518 */
[----:B------:R-:W-:Y:S01]  /*2f9c0*/  IMAD.WIDE R6, R0, 0x2, R2 ;  /* 0x0000000200067825 */ /* 0x000fe200078e0202 */
[----:B------:R-:W-:Y:S02]  /*2f9d0*/  ISETP.LT.AND P1, PT, R73, UR63, !P1 ;  /* 0x0000003f49007c0c */ /* 0x000fe4000cf21270 */
[----:B------:R-:W-:Y:S02]  /*2f9e0*/  ISETP.GE.AND P5, PT, R10, UR67, PT ;  /* 0x000000430a007c0c */ /* 0x000fe4000bfa6270 */
[----:B------:R1:W-:Y:S01]  /*2f9f0*/  @P3 STG.E.U16 desc[UR24][R6.64], R11 ;  /* 0x0000000b06003986 */ /* 0x0003e2000c101518 */
[----:B0-----:R-:W-:-:S03]  /*2fa00*/  PRMT R67, R71, 0x7610, R67 ;  /* 0x0000761047437816 */ /* 0x001fc60000000043 */
[----:B------:R-:W4:Y:S01]  /*2fa10*/  LDL.LU.S16 R71, [R1+0x122] ;  /* 0x0001220001477983 */ /* 0x000f220000300600 */
[----:B-1----:R-:W-:-:S03]  /*2fa20*/  VIADD R6, R0, UR30 ;  /* 0x0000001e00067c36 */ /* 0x002fc60008000000 */
[----:B------:R-:W4:Y:S01]  /*2fa30*/  LDL.S16 R76, [R1+0x124] ;  /* 0x00012400014c7983 */ /* 0x000f220000100600 */
        /* <DEDUP_REMOVED lines=10> */
[----:B------:R-:W0:Y:S01]  /*2fae0*/  LDCU UR28, c[0x0][0x398] ;  /* 0x00007300ff1c77ac */ /* 0x000e220008000800 */
[----:B------:R-:W-:Y:S01]  /*2faf0*/  ISETP.LT.AND P1, PT, R74, UR20, !P6 ;  /* 0x000000144a007c0c */ /* 0x000fe2000f721270 */
[C---:B------:R-:W-:Y:S01]  /*2fb00*/  VIADD R7, R66.reuse, 0x8b ;  /* 0x0000008b42077836 */ /* 0x040fe20000000000 */
[----:B------:R-:W-:Y:S01]  /*2fb10*/  ISETP.LT.AND P6, PT, R73, UR44, !P6 ;  /* 0x0000002c49007c0c */ /* 0x000fe2000f7c1270 */
[----:B------:R-:W-:Y:S01]  /*2fb20*/  VIADD R10, R66, 0x8c ;  /* 0x0000008c420a7836 */ /* 0x000fe20000000000 */
[----:B------:R-:W1:Y:S05]  /*2fb30*/  LDCU UR20, c[0x0][0x39c] ;  /* 0x00007380ff1477ac */ /* 0x000e6a0008000800 */
[----:B------:R0:W-:Y:S01]  /*2fb40*/  @P3 STG.E.U16 desc[UR24][R8.64], R0 ;  /* 0x0000000008003986 */ /* 0x0001e2000c101518 */
[----:B------:R-:W-:Y:S01]  /*2fb50*/  ISETP.GE.AND P0, PT, R7, UR53, PT ;  /* 0x0000003507007c0c */ /* 0x000fe2000bf06270 */
[----:B------:R-:W1:Y:S01]  /*2fb60*/  LDCU UR44, c[0x0][0x39c] ;  /* 0x00007380ff2c77ac */ /* 0x000e620008000800 */
[----:B------:R-:W1:Y:S01]  /*2fb70*/  LDCU UR34, c[0x0][0x398] ;  /* 0x00007300ff2277ac */ /* 0x000e620008000800 */
[----:B0-----:R-:W-:-:S02]  /*2fb80*/  VIADD R0, R6, UR30 ;  /* 0x0000001e06007c36 */ /* 0x001fc40008000000 */
[----:B------:R-:W-:Y:S01]  /*2fb90*/  IMAD.WIDE R8, R6, 0x2, R4 ;  /* 0x0000000206087825 */ /* 0x000fe200078e0204 */
[----:B------:R-:W-:Y:S01]  /*2fba0*/  ISETP.GE.AND P3, PT, R10, UR33, PT ;  /* 0x000000210a007c0c */ /* 0x000fe2000bf66270 */
[----:B------:R-:W0:Y:S02]  /*2fbb0*/  LDCU UR53, c[0x0][0x398] ;  /* 0x00007300ff3577ac */ /* 0x000e240008000800 */
[----:B------:R-:W-:Y:S01]  /*2fbc0*/  IMAD.WIDE R6, R0, 0x2, R2 ;  /* 0x0000000200067825 */ /* 0x000fe200078e0202 */
[----:B------:R-:W-:Y:S01]  /*2fbd0*/  @P2 STG.E.U16 desc[UR24][R8.64], R67 ;  /* 0x0000004308002986 */ /* 0x000fe2000c101518 */
[----:B------:R-:W-:Y:S01]  /*2fbe0*/  ISETP.LT.AND P2, PT, R74, UR18, !P4 ;  /* 0x000000124a007c0c */ /* 0x000fe2000e741270 */
[----:B------:R-:W0:Y:S01]  /*2fbf0*/  LDCU UR18, c[0x0][0x39c] ;  /* 0x00007380ff1277ac */ /* 0x000e220008000800 */
[----:B----4-:R-:W-:Y:S01]  /*2fc00*/  PRMT R11, R72, 0x7610, R11 ;  /* 0x00007610480b7816 */ /* 0x010fe2000000000b */
[----:B------:R-:W4:Y:S01]  /*2fc10*/  LDCU UR33, c[0x0][0x398] ;  /* 0x00007300ff2177ac */ /* 0x000f220008000800 */
[----:B------:R-:W4:Y:S01]  /*2fc20*/  LDL.S16 R72, [R1+0x12c] ;  /* 0x00012c0001487983 */ /* 0x000f220000100600 */
[----:B------:R-:W-:Y:S01]  /*2fc30*/  ISETP.LT.AND P4, PT, R73, UR22, !P4 ;  /* 0x0000001649007c0c */ /* 0x000fe2000e781270 */
[----:B------:R-:W0:Y:S02]  /*2fc40*/  LDCU UR22, c[0x0][0x398] ;  /* 0x00007300ff1677ac */ /* 0x000e240008000800 */
[----:B------:R1:W-:Y:S02]  /*2fc50*/  @P1 STG.E.U16 desc[UR24][R6.64], R11 ;  /* 0x0000000b06001986 */ /* 0x0003e4000c101518 */
[----:B-1----:R-:W-:-:S02]  /*2fc60*/  VIADD R6, R0, UR30 ;  /* 0x0000001e00067c36 */ /* 0x002fc40008000000 */
[----:B------:R-:W-:-:S04]  /*2fc70*/  IMAD.WIDE R10, R0, 0x2, R4 ;  /* 0x00000002000a7825 */ /* 0x000fc800078e0204 */
[----:B------:R-:W-:Y:S01]  /*2fc80*/  IMAD.WIDE R8, R6, 0x2, R2 ;  /* 0x0000000206087825 */ /* 0x000fe200078e0202 */
[----:B------:R-:W-:Y:S02]  /*2fc90*/  PRMT R67, R71, 0x7610, R67 ;  /* 0x0000761047437816 */ /* 0x000fe40000000043 */
[----:B------:R-:W4:Y:S01]  /*2fca0*/  LDL.LU.S16 R71, [R1+0x12e] ;  /* 0x00012e0001477983 */ /* 0x000f220000300600 */
[----:B------:R-:W-:-:S03]  /*2fcb0*/  PRMT R0, R76, 0x7610, R0 ;  /* 0x000076104c007816 */ /* 0x000fc60000000000 */
[----:B------:R-:W-:Y:S04]  /*2fcc0*/  @P6 STG.E.U16 desc[UR24][R10.64], R67 ;  /* 0x000000430a006986 */ /* 0x000fe8000c101518 */
[----:B------:R1:W-:Y:S02]  /*2fcd0*/  @P2 STG.E.U16 desc[UR24][R8.64], R0 ;  /* 0x0000000008002986 */ /* 0x0003e4000c101518 */
[----:B-1----:R-:W-:Y:S01]  /*2fce0*/  IMAD.WIDE R8, R6, 0x2, R4 ;  /* 0x0000000206087825 */ /* 0x002fe200078e0204 */
[----:B---3--:R-:W-:Y:S02]  /*2fcf0*/  PRMT R67, R70, 0x7610, R67 ;  /* 0x0000761046437816 */ /* 0x008fe40000000043 */
[----:B------:R-:W3:Y:S04]  /*2fd00*/  LDL.S16 R70, [R1+0x130] ;  /* 0x0001300001467983 */ /* 0x000ee80000100600 */
[----:B------:R2:W-:Y:S02]  /*2fd10*/  @P4 STG.E.U16 desc[UR24][R8.64], R67 ;  /* 0x0000004308004986 */ /* 0x0005e4000c101518 */
[----:B--2---:R-:W-:-:S02]  /*2fd20*/  PRMT R67, R69, 0x7610, R67 ;  /* 0x0000761045437816 */ /* 0x004fc40000000043 */
        /* <DEDUP_REMOVED lines=8> */
[----:B------:R-:W-:Y:S01]  /*2fdb0*/  ISETP.LT.AND P5, PT, R73, UR35, !P5 ;  /* 0x0000002349007c0c */ /* 0x000fe2000efa1270 */
[----:B------:R-:W2:Y:S01]  /*2fdc0*/  LDL.S16 R76, [R1+0x134] ;  /* 0x00013400014c7983 */ /* 0x000ea20000100600 */
[----:B------:R-:W-:Y:S01]  /*2fdd0*/  ISETP.GE.AND P2, PT, R10, UR52, PT ;  /* 0x000000340a007c0c */ /* 0x000fe2000bf46270 */
[----:B------:R-:W1:Y:S02]  /*2fde0*/  LDCU UR10, c[0x0][0x398] ;  /* 0x00007300ff0a77ac */ /* 0x000e640008000800 */
[----:B------:R0:W-:Y:S01]  /*2fdf0*/  @P6 STG.E.U16 desc[UR24][R6.64], R11 ;  /* 0x0000000b06006986 */ /* 0x0001e2000c101518 */
[----:B------:R-:W-:Y:S01]  /*2fe00*/  ISETP.LT.AND P6, PT, R74, UR43, !P0 ;  /* 0x0000002b4a007c0c */ /* 0x000fe2000c7c1270 */
[----:B------:R-:W1:Y:S01]  /*2fe10*/  LDCU UR35, c[0x0][0x398] ;  /* 0x00007300ff2377ac */ /* 0x000e620008000800 */
[----:B------:R-:W1:Y:S01]  /*2fe20*/  LDCU UR52, c[0x0][0x39c] ;  /* 0x00007380ff3477ac */ /* 0x000e620008000800 */
[----:B0-----:R-:W-:-:S02]  /*2fe30*/  VIADD R6, R0, UR30 ;  /* 0x0000001e00067c36 */ /* 0x001fc40008000000 */
[----:B------:R-:W-:Y:S01]  /*2fe40*/  IMAD.WIDE R10, R0, 0x2, R4 ;  /* 0x00000002000a7825 */ /* 0x000fe200078e0204 */
[----:B------:R-:W-:Y:S01]  /*2fe50*/  ISETP.LT.AND P0, PT, R73, UR12, !P0 ;  /* 0x0000000c49007c0c */ /* 0x000fe2000c701270 */
[----:B------:R-:W0:Y:S03]  /*2fe60*/  LDCU UR43, c[0x0][0x398] ;  /* 0x00007300ff2b77ac */ /* 0x000e260008000800 */
[----:B------:R0:W-:Y:S01]  /*2fe70*/  @P5 STG.E.U16 desc[UR24][R10.64], R67 ;  /* 0x000000430a005986 */ /* 0x0001e2000c101518 */
[----:B------:R-:W-:Y:S01]  /*2fe80*/  IMAD.WIDE R8, R6, 0x2, R2 ;  /* 0x0000000206087825 */ /* 0x000fe200078e0202 */
[----:B------:R-:W0:Y:S01]  /*2fe90*/  LDCU UR12, c[0x0][0x398] ;  /* 0x00007300ff0c77ac */ /* 0x000e220008000800 */
[----:B----4-:R-:W-:Y:S02]  /*2fea0*/  PRMT R0, R72, 0x7610, R0 ;  /* 0x0000761048007816 */ /* 0x010fe40000000000 */
        /* <DEDUP_REMOVED lines=30> */
[----:B------:R4:W-:Y:S01]  /*30090*/  @P3 STG.E.U16 desc[UR24][R10.64], R67 ;  /* 0x000000430a003986 */ /* 0x0009e2000c101518 */
[----:B------:R-:W-:Y:S01]  /*300a0*/  VIADD R7, R66, 0x91 ;  /* 0x0000009142077836 */ /* 0x000fe20000000000 */
[----:B------:R-:W0:Y:S01]  /*300b0*/  LDCU UR32, c[0x0][0x398] ;  /* 0x00007300ff2077ac */ /* 0x000e220008000800 */
[----:B------:R-:W-:Y:S01]  /*300c0*/  IMAD.WIDE R8, R6, 0x2, R2 ;  /* 0x0000000206087825 */ /* 0x000fe200078e0202 */
[----:B------:R-:W-:-:S04]  /*300d0*/  ISETP.LT.AND P3, PT, R74, UR51, !P2 ;  /* 0x000000334a007c0c */ /* 0x000fc8000d761270 */
[----:B------:R0:W-:Y:S01]  /*300e0*/  @P5 STG.E.U16 desc[UR24][R8.64], R0 ;  /* 0x0000000008005986 */ /* 0x0001e2000c101518 */
[----:B----4-:R-:W-:Y:S01]  /*300f0*/  PRMT R67, R72, 0x7610, R67 ;  /* 0x0000761048437816 */ /* 0x010fe20000000043 */
[----:B------:R-:W-:Y:S02]  /*30100*/  VIADD R10, R66, 0x92 ;  /* 0x00000092420a7836 */ /* 0x000fe40000000000 */
[----:B------:R-:W4:Y:S01]  /*30110*/  LDL.S16 R72, [R1+0x140] ;  /* 0x0001400001487983 */ /* 0x000f220000100600 */
[----:B------:R-:W-:Y:S01]  /*30120*/  ISETP.GE.AND P0, PT, R7, UR16, PT ;  /* 0x0000001007007c0c */ /* 0x000fe2000bf06270 */
[----:B------:R-:W1:Y:S01]  /*30130*/  LDCU UR16, c[0x0][0x398] ;  /* 0x00007300ff1077ac */ /* 0x000e620008000800 */
[C---:B0-----:R-:W-:Y:S01]  /*30140*/  IMAD.WIDE R8, R6.reuse, 0x2, R4 ;  /* 0x0000000206087825 */ /* 0x041fe200078e0204 */
[----:B------:R-:W-:Y:S01]  /*30150*/  PRMT R11, R75, 0x7610, R11 ;  /* 0x000076104b0b7816 */ /* 0x000fe2000000000b */
[----:B------:R-:W0:Y:S02]  /*30160*/  LDCU UR51, c[0x0][0x39c] ;  /* 0x00007380ff3377ac */ /* 0x000e240008000800 */
        /* <DEDUP_REMOVED lines=8> */
[----:B-1----:R-:W-:-:S03]  /*301f0*/  PRMT R67, R71, 0x7610, R67 ;  /* 0x0000761047437816 */ /* 0x002fc60000000043 */
[----:B------:R-:W4:Y:S04]  /*30200*/  LDL.LU.S16 R71, [R1+0x142] ;  /* 0x0001420001477983 */ /* 0x000f280000300600 */
[----:B------:R-:W4:Y:S01]  /*30210*/  LDL.S16 R76, [R1+0x144] ;  /* 0x00014400014c7983 */ /* 0x000f220000100600 */
[C---:B0-----:R-:W-:Y:S02]  /*30220*/  VIADD R6, R0.reuse, UR30 ;  /* 0x0000001e00067c36 */ /* 0x041fe40008000000 */
        /* <DEDUP_REMOVED lines=20> */
[----:B------:R-:W1:Y:S01]  /*30370*/  LDCU UR26, c[0x0][0x398] ;  /* 0x00007300ff1a77ac */ /* 0x000e620008000800 */
[----:B0-----:R-:W-:-:S02]  /*30380*/  VIADD R0, R6, UR30 ;  /* 0x0000001e06007c36 */ /* 0x001fc40008000000 */
[----:B------:R-:W-:-:S04]  /*30390*/  IMAD.WIDE R8, R6, 0x2, R4 ;  /* 0x0000000206087825 */ /* 0x000fc800078e0204 */
[----:B------:R-:W-:Y:S01]  /*303a0*/  IMAD.WIDE R6, R0, 0x2, R2 ;  /* 0x0000000200067825 */ /* 0x000fe200078e0202 */
[----:B------:R-:W-:Y:S01]  /*303b0*/  @P4 STG.E.U16 desc[UR24][R8.64], R67 ;  /* 0x0000004308004986 */ /* 0x000fe2000c101518 */
[----:B------:R-:W-:Y:S01]  /*303c0*/  ISETP.LT.AND P4, PT, R74, UR31, !P0 ;  /* 0x0000001f4a007c0c */ /* 0x000fe2000c781270 */
[----:B------:R-:W0:Y:S01]  /*303d0*/  LDCU UR31, c[0x0][0x398] ;  /* 0x00007300ff1f77ac */ /* 0x000e220008000800 */
[----:B----4-:R-:W-:Y:S02]  /*303e0*/  PRMT R11, R72, 0x7610, R11 ;  /* 0x00007610480b7816 */ /* 0x010fe4000000000b */
[----:B------:R-:W4:Y:S01]  /*303f0*/  LDL.S16 R72, [R1+0x14c] ;  /* 0x00014c0001487983 */ /* 0x000f220000100600 */
[----:B------:R-:W-:Y:S01]  /*30400*/  ISETP.GE.AND P3, PT, R10, UR47, PT ;  /* 0x0000002f0a007c0c */ /* 0x000fe2000bf66270 */
[----:B------:R-:W0:Y:S02]  /*30410*/  LDCU UR47, c[0x0][0x39c] ;  /* 0x00007380ff2f77ac */ /* 0x000e240008000800 */
[----:B------:R1:W-:Y:S01]  /*30420*/  @P2 STG.E.U16 desc[UR24][R6.64], R11 ;  /* 0x0000000b06002986 */ /* 0x0003e2000c101518 */
[----:B------:R-:W-:Y:S01]  /*30430*/  ISETP.LT.AND P0, PT, R73, UR57, !P0 ;  /* 0x0000003949007c0c */ /* 0x000fe2000c701270 */
        /* <DEDUP_REMOVED lines=23> */
[----:B------:R-:W1:Y:S01]  /*305b0*/  LDCU UR49, c[0x0][0x39c] ;  /* 0x00007380ff3177ac */ /* 0x000e620008000800 */
[----:B------:R-:W-:-:S03]  /*305c0*/  ISETP.GE.AND P4, PT, R10, UR59, PT ;  /* 0x0000003b0a007c0c */ /* 0x000fc6000bf86270 */
[----:B------:R0:W-:Y:S01]  /*305d0*/  @P6 STG.E.U16 desc[UR24][R6.64], R11 ;  /* 0x0000000b06006986 */ /* 0x0001e2000c101518 */
[----:B------:R-:W-:Y:S01]  /*305e0*/  ISETP.LT.AND P6, PT, R74, UR14, !P1 ;  /* 0x0000000e4a007c0c */ /* 0x000fe2000cfc1270 */
[----:B------:R-:W1:Y:S01]  /*305f0*/  LDCU UR38, c[0x0][0x398] ;  /* 0x00007300ff2677ac */ /* 0x000e620008000800 */
[C---:B0-----:R-:W-:Y:S02]  /*30600*/  VIADD R6, R0.reuse, UR30 ;  /* 0x0000001e00067c36 */ /* 0x041fe40008000000 */
[----:B------:R-:W-:Y:S01]  /*30610*/  IMAD.WIDE R10, R0, 0x2, R4 ;  /* 0x00000002000a7825 */ /* 0x000fe200078e0204 */
[----:B------:R-:W-:Y:S01]  /*30620*/  ISETP.LT.AND P1, PT, R73, UR41, !P1 ;  /* 0x0000002949007c0c */ /* 0x000fe2000cf21270 */
[----:B------:R-:W0:Y:S03]  /*30630*/  LDCU UR14, c[0x0][0x398] ;  /* 0x00007300ff0e77ac */ /* 0x000e260008000800 */
[----:B------:R0:W-:Y:S01]  /*30640*/  @P5 STG.E.U16 desc[UR24][R10.64], R67 ;  /* 0x000000430a005986 */ /* 0x0001e2000c101518 */
[----:B------:R-:W-:Y:S01]  /*30650*/  IMAD.WIDE R8, R6, 0x2, R2 ;  /* 0x0000000206087825 */ /* 0x000fe200078e0202 */
[----:B------:R-:W0:Y:S01]  /*30660*/  LDCU UR41, c[0x0][0x398] ;  /* 0x00007300ff2977ac */ /* 0x000e220008000800 */
[----:B----4-:R-:W-:-:S02]  /*30670*/  PRMT R0, R72, 0x7610, R0 ;  /* 0x0000761048007816 */ /* 0x010fc40000000000 */
        /* <DEDUP_REMOVED lines=14> */
[----:B------:R-:W-:Y:S02]  /*30760*/  ISETP.LT.AND P3, PT, R73, UR55, !P3 ;  /* 0x0000003749007c0c */ /* 0x000fe4000df61270 */
[----:B------:R-:W-:Y:S01]  /*30770*/  ISETP.GE.AND P0, PT, R7, UR20, PT ;  /* 0x0000001407007c0c */ /* 0x000fe2000bf06270 */
[----:B------:R-:W-:Y:S01]  /*30780*/  IMAD.WIDE R6, R0, 0x2, R2 ;  /* 0x0000000200067825 */ /* 0x000fe200078e0202 */
[----:B------:R-:W0:Y:S03]  /*30790*/  LDCU UR20, c[0x0][0x398] ;  /* 0x00007300ff1477ac */ /* 0x000e260008000800 */
[----:B------:R-:W-:-:S02]  /*307a0*/  VIADD R10, R66, 0x98 ;  /* 0x00000098420a7836 */ /* 0x000fc40000000000 */
[----:B------:R1:W-:Y:S01]  /*307b0*/  @P5 STG.E.U16 desc[UR24][R6.64], R11 ;  /* 0x0000000b06005986 */ /* 0x0003e2000c101518 */
[----:B------:R-:W-:Y:S01]  /*307c0*/  ISETP.LT.AND P5, PT, R74, UR6, !P2 ;  /* 0x000000064a007c0c */ /* 0x000fe2000d7a1270 */
[----:B------:R-:W0:Y:S01]  /*307d0*/  LDCU UR6, c[0x0][0x398] ;  /* 0x00007300ff0677ac */ /* 0x000e220008000800 */
[----:B------:R-:W-:Y:S02]  /*307e0*/  ISETP.GE.AND P6, PT, R10, UR18, PT ;  /* 0x000000120a007c0c */ /* 0x000fe4000bfc6270 */
[----:B------:R-:W-:Y:S01]  /*307f0*/  ISETP.LT.AND P2, PT, R73, UR58, !P2 ;  /* 0x0000003a49007c0c */ /* 0x000fe2000d741270 */
[----:B------:R-:W0:Y:S01]  /*30800*/  LDCU UR18, c[0x0][0x398] ;  /* 0x00007300ff1277ac */ /* 0x000e220008000800 */
[----:B-1----:R-:W-:-:S04]  /*30810*/  IMAD.WIDE R10, R0, 0x2, R4 ;  /* 0x00000002000a7825 */ /* 0x002fc800078e0204 */
        /* <DEDUP_REMOVED lines=8> */
[----:B----4-:R-:W-:-:S03]  /*308a0*/  PRMT R67, R72, 0x7610, R67 ;  /* 0x0000761048437816 */ /* 0x010fc60000000043 */
[----:B------:R-:W4:Y:S01]  /*308b0*/  LDL.S16 R72, [R1+0x160] ;  /* 0x0001600001487983 */ /* 0x000f220000100600 */
        /* <DEDUP_REMOVED lines=8> */
[----:B------:R-:W1:Y:S01]  /*30940*/  LDCU UR53, c[0x0][0x39c] ;  /* 0x00007380ff3577ac */ /* 0x000e620008000800 */
[----:B------:R-:W-:Y:S01]  /*30950*/  IMAD.WIDE R6, R0, 0x2, R2 ;  /* 0x0000000200067825 */ /* 0x000fe200078e0202 */
[----:B------:R-:W-:Y:S01]  /*30960*/  ISETP.GE.AND P5, PT, R10, UR46, PT ;  /* 0x0000002e0a007c0c */ /* 0x000fe2000bfa6270 */
[----:B------:R-:W1:Y:S03]  /*30970*/  LDCU UR46, c[0x0][0x39c] ;  /* 0x00007380ff2e77ac */ /* 0x000e660008000800 */
        /* <DEDUP_REMOVED lines=15> */
[----:B------:R-:W0:Y:S01]  /*30a70*/  LDCU UR33, c[0x0][0x398] ;  /* 0x00007300ff2177ac */ /* 0x000e220008000800 */
[----:B------:R-:W-:Y:S01]  /*30a80*/  ISETP.LT.AND P4, PT, R74, UR10, !P6 ;  /* 0x0000000a4a007c0c */ /* 0x000fe2000f781270 */
[----:B------:R-:W-:-:S08]  /*30a90*/  VIADD R7, R66, 0x9b ;  /* 0x0000009b42077836 */ /* 0x000fd00000000000 */
[----:B------:R1:W-:Y:S01]  /*30aa0*/  @P3 STG.E.U16 desc[UR24][R8.64], R0 ;  /* 0x0000000008003986 */ /* 0x0003e2000c101518 */
[----:B------:R-:W-:Y:S01]  /*30ab0*/  ISETP.GE.AND P2, PT, R7, UR39, PT ;  /* 0x0000002707007c0c */ /* 0x000fe2000bf46270 */
[----:B------:R-:W-:Y:S01]  /*30ac0*/  VIADD R10, R66, 0x9c ;  /* 0x0000009c420a7836 */ /* 0x000fe20000000000 */
[----:B------:R-:W-:Y:S01]  /*30ad0*/  ISETP.LT.AND P6, PT, R73, UR22, !P6 ;  /* 0x0000001649007c0c */ /* 0x000fe2000f7c1270 */
[----:B------:R-:W0:Y:S01]  /*30ae0*/  LDCU UR10, c[0x0][0x398] ;  /* 0x00007300ff0a77ac */ /* 0x000e220008000800 */
[----:B------:R-:W0:Y:S01]  /*30af0*/  LDCU UR34, c[0x0][0x398] ;  /* 0x00007300ff2277ac */ /* 0x000e220008000800 */
[C---:B-1----:R-:W-:Y:S02]  /*30b00*/  VIADD R0, R6.reuse, UR30 ;  /* 0x0000001e06007c36 */ /* 0x042fe40008000000 */
[----:B------:R-:W-:Y:S01]  /*30b10*/  IMAD.WIDE R8, R6, 0x2, R4 ;  /* 0x0000000206087825 */ /* 0x000fe200078e0204 */
[----:B------:R-:W-:Y:S01]  /*30b20*/  ISETP.GE.AND P3, PT, R10, UR45, PT ;  /* 0x0000002d0a007c0c */ /* 0x000fe2000bf66270 */
[----:B------:R-:W1:Y:S02]  /*30b30*/  LDCU UR45, c[0x0][0x39c] ;  /* 0x00007380ff2d77ac */ /* 0x000e640008000800 */
[----:B------:R-:W-:Y:S01]  /*30b40*/  IMAD.WIDE R6, R0, 0x2, R2 ;  /* 0x0000000200067825 */ /* 0x000fe200078e0202 */
[----:B------:R-:W-:Y:S01]  /*30b50*/  @P0 STG.E.U16 desc[UR24][R8.64], R67 ;  /* 0x0000004308000986 */ /* 0x000fe2000c101518 */
[----:B------:R-:W0:Y:S01]  /*30b60*/  LDCU UR22, c[0x0][0x398] ;  /* 0x00007300ff1677ac */ /* 0x000e220008000800 */
[----:B------:R-:W0:Y:S01]  /*30b70*/  LDCU UR39, c[0x0][0x398] ;  /* 0x00007300ff2777ac */ /* 0x000e220008000800 */
[----:B----4-:R-:W-:-:S02]  /*30b80*/  PRMT R11, R72, 0x7610, R11 ;  /* 0x00007610480b7816 */ /* 0x010fc4000000000b */
[----:B------:R-:W4:Y:S04]  /*30b90*/  LDL.S16 R72, [R1+0x16c] ;  /* 0x00016c0001487983 */ /* 0x000f280000100600 */
[----:B------:R0:W-:Y:S01]  /*30ba0*/  @P4 STG.E.U16 desc[UR24][R6.64], R11 ;  /* 0x0000000b06004986 */ /* 0x0001e2000c101518 */
[----:B------:R-:W-:Y:S01]  /*30bb0*/  ISETP.LT.AND P4, PT, R74, UR35, !P1 ;  /* 0x000000234a007c0c */ /* 0x000fe2000cf81270 */
[----:B------:R-:W1:Y:S01]  /*30bc0*/  LDCU UR35, c[0x0][0x398] ;  /* 0x00007300ff2377ac */ /* 0x000e620008000800 */
[----:B------:R-:W-:Y:S01]  /*30bd0*/  ISETP.LT.AND P1, PT, R73, UR43, !P1 ;  /* 0x0000002b49007c0c */ /* 0x000fe2000cf21270 */
[----:B------:R-:W1:Y:S01]  /*30be0*/  LDCU UR43, c[0x0][0x39c] ;  /* 0x00007380ff2b77ac */ /* 0x000e620008000800 */
[C---:B0-----:R-:W-:Y:S02]  /*30bf0*/  VIADD R6, R0.reuse, UR30 ;  /* 0x0000001e00067c36 */ /* 0x041fe40008000000 */
        /* <DEDUP_REMOVED lines=73> */
[----:B----4-:R-:W-:-:S03]  /*31090*/  PRMT R67, R72, 0x7610, R67 ;  /* 0x0000761048437816 */ /* 0x010fc60000000043 */
[----:B------:R-:W4:Y:S01]  /*310a0*/  LDL.S16 R72, [R1+0x180] ;  /* 0x0001800001487983 */ /* 0x000f220000100600 */
[----:B------:R-:W-:Y:S01]  /*310b0*/  ISETP.GE.AND P2, PT, R7, UR51, PT ;  /* 0x0000003307007c0c */ /* 0x000fe2000bf46270 */
[----:B-1----:R-:W-:-:S04]  /*310c0*/  IMAD.WIDE R8, R6, 0x2, R4 ;  /* 0x0000000206087825 */ /* 0x002fc800078e0204 */
[----:B------:R-:W-:Y:S01]  /*310d0*/  VIADD R0, R6, UR30 ;  /* 0x0000001e06007c36 */ /* 0x000fe20008000000 */
[----:B------:R-:W-:Y:S01]  /*310e0*/  PRMT R11, R75, 0x7610, R11 ;  /* 0x000076104b0b7816 */ /* 0x000fe2000000000b */
[----:B------:R-:W-:Y:S01]  /*310f0*/  VIADD R10, R66, 0xa2 ;  /* 0x000000a2420a7836 */ /* 0x000fe20000000000 */
[----:B------:R1:W-:Y:S01]  /*31100*/  @P0 STG.E.U16 desc[UR24][R8.64], R67 ;  /* 0x0000004308000986 */ /* 0x0003e2000c101518 */
[----:B------:R-:W-:Y:S01]  /*31110*/  IMAD.WIDE R6, R0, 0x2, R2 ;  /* 0x0000000200067825 */ /* 0x000fe200078e0202 */
[----:B------:R-:W-:Y:S01]  /*31120*/  ISETP.LT.AND P4, PT, R73, UR26, !P4 ;  /* 0x0000001a49007c0c */ /* 0x000fe2000e781270 */
[----:B------:R-:W0:Y:S01]  /*31130*/  LDCU UR26, c[0x0][0x398] ;  /* 0x00007300ff1a77ac */ /* 0x000e220008000800 */
[----:B------:R-:W-:Y:S02]  /*31140*/  ISETP.GE.AND P5, PT, R10, UR52, PT ;  /* 0x000000340a007c0c */ /* 0x000fe4000bfa6270 */
[----:B------:R0:W-:Y:S01]  /*31150*/  @P3 STG.E.U16 desc[UR24][R6.64], R11 ;  /* 0x0000000b06003986 */ /* 0x0001e2000c101518 */
[----:B-1----:R-:W-:-:S03]  /*31160*/  PRMT R67, R71, 0x7610, R67 ;  /* 0x0000761047437816 */ /* 0x002fc60000000043 */
[----:B------:R-:W4:Y:S01]  /*31170*/  LDL.LU.S16 R71, [R1+0x182] ;  /* 0x0001820001477983 */ /* 0x000f220000300600 */
[----:B0-----:R-:W-:-:S03]  /*31180*/  VIADD R6, R0, UR30 ;  /* 0x0000001e00067c36 */ /* 0x001fc60008000000 */
        /* <DEDUP_REMOVED lines=68> */
[----:B----4-:R-:W-:-:S03]  /*315d0*/  PRMT R0, R72, 0x7610, R0 ;  /* 0x0000761048007816 */ /* 0x010fc60000000000 */
[----:B------:R-:W4:Y:S01]  /*315e0*/  LDL.LU.S16 R72, [R1+0x196] ;  /* 0x0001960001487983 */ /* 0x000f220000300600 */
[----:B------:R-:W-:-:S03]  /*315f0*/  IMAD.WIDE R8, R6, 0x2, R2 ;  /* 0x0000000206087825 */ /* 0x000fc600078e0202 */
[----:B------:R-:W4:Y:S04]  /*31600*/  LDL.S16 R75, [R1+0x198] ;  /* 0x00019800014b7983 */ /* 0x000f280000100600 */
[----:B------:R0:W-:Y:S02]  /*31610*/  @P6 STG.E.U16 desc[UR24][R8.64], R0 ;  /* 0x0000000008006986 */ /* 0x0001e4000c101518 */
[----:B0-----:R-:W-:Y:S02]  /*31620*/  PRMT R67, R71, 0x7610, R67 ;  /* 0x0000761047437816 */ /* 0x001fe40000000043 */
        /* <DEDUP_REMOVED lines=37> */
[----:B0-----:R-:W-:-:S04]  /*31880*/  IMAD.WIDE R8, R6, 0x2, R4 ;  /* 0x0000000206087825 */ /* 0x001fc800078e0204 */
[----:B------:R-:W-:Y:S01]  /*31890*/  VIADD R0, R6, UR30 ;  /* 0x0000001e06007c36 */ /* 0x000fe20008000000 */
[----:B------:R-:W-:Y:S01]  /*318a0*/  PRMT R11, R75, 0x7610, R11 ;  /* 0x000076104b0b7816 */ /* 0x000fe2000000000b */
[----:B------:R0:W-:Y:S01]  /*318b0*/  @P1 STG.E.U16 desc[UR24][R8.64], R67 ;  /* 0x0000004308001986 */ /* 0x0001e2000c101518 */
[----:B------:R-:W-:Y:S01]  /*318c0*/  ISETP.LT.AND P4, PT, R73, UR12, !P4 ;  /* 0x0000000c49007c0c */ /* 0x000fe2000e781270 */
[----:B------:R-:W-:Y:S01]  /*318d0*/  IMAD.WIDE R6, R0, 0x2, R2 ;  /* 0x0000000200067825 */ /* 0x000fe200078e0202 */
[----:B------:R-:W-:Y:S01]  /*318e0*/  ISETP.GE.AND P5, PT, R10, UR4, PT ;  /* 0x000000040a007c0c */ /* 0x000fe2000bfa6270 */
[----:B------:R-:W1:Y:S03]  /*318f0*/  LDCU UR4, c[0x0][0x39c] ;  /* 0x00007380ff0477ac */ /* 0x000e660008000800 */
[----:B------:R1:W-:Y:S01]  /*31900*/  @P3 STG.E.U16 desc[UR24][R6.64], R11 ;  /* 0x0000000b06003986 */ /* 0x0003e2000c101518 */
[----:B------:R-:W2:Y:S01]  /*31910*/  LDCU UR12, c[0x0][0x39c] ;  /* 0x00007380ff0c77ac */ /* 0x000ea20008000800 */
[----:B------:R-:W2:Y:S01]  /*31920*/  LDCU UR40, c[0x0][0x398] ;  /* 0x00007300ff2877ac */ /* 0x000ea20008000800 */
[----:B0-----:R-:W-:-:S02]  /*31930*/  PRMT R67, R71, 0x7610, R67 ;  /* 0x0000761047437816 */ /* 0x001fc40000000043 */
        /* <DEDUP_REMOVED lines=23> */
[----:B------:R-:W-:-:S04]  /*31ab0*/  IMAD.WIDE R8, R6, 0x2, R4 ;  /* 0x0000000206087825 */ /* 0x000fc800078e0204 */
[----:B------:R-:W-:Y:S01]  /*31ac0*/  IMAD.WIDE R6, R0, 0x2, R2 ;  /* 0x0000000200067825 */ /* 0x000fe200078e0202 */
[----:B------:R-:W-:Y:S01]  /*31ad0*/  @P2 STG.E.U16 desc[UR24][R8.64], R67 ;  /* 0x0000004308002986 */ /* 0x000fe2000c101518 */
[----:B------:R-:W-:Y:S01]  /*31ae0*/  ISETP.GE.AND P3, PT, R10, UR14, PT ;  /* 0x0000000e0a007c0c */ /* 0x000fe2000bf66270 */
[----:B------:R-:W1:Y:S01]  /*31af0*/  LDCU UR14, c[0x0][0x398] ;  /* 0x00007300ff0e77ac */ /* 0x000e620008000800 */
[----:B----4-:R-:W-:Y:S02]  /*31b00*/  PRMT R11, R72, 0x7610, R11 ;  /* 0x00007610480b7816 */ /* 0x010fe4000000000b */
[----:B------:R-:W4:Y:S04]  /*31b10*/  LDL.S16 R72, [R1+0x1ac] ;  /* 0x0001ac0001487983 */ /* 0x000f280000100600 */
[----:B------:R0:W-:Y:S01]  /*31b20*/  @P4 STG.E.U16 desc[UR24][R6.64], R11 ;  /* 0x0000000b06004986 */ /* 0x0001e2000c101518 */
[----:B------:R-:W-:-:S02]  /*31b30*/  ISETP.LT.AND P4, PT, R74, UR48, !P0 ;  /* 0x000000304a007c0c */ /* 0x000fc4000c781270 */
[----:B------:R-:W-:Y:S01]  /*31b40*/  ISETP.LT.AND P0, PT, R73, UR49, !P0 ;  /* 0x0000003149007c0c */ /* 0x000fe2000c701270 */
        /* <DEDUP_REMOVED lines=111> */
[C---:B-1----:R-:W-:Y:S01]  /*32240*/  VIADD R0, R6.reuse, UR30 ;  /* 0x0000001e06007c36 */ /* 0x042fe20008000000 */
[----:B------:R-:W1:Y:S01]  /*32250*/  LDCU UR35, c[0x0][0x398] ;  /* 0x00007300ff2377ac */ /* 0x000e620008000800 */
[----:B------:R-:W-:-:S04]  /*32260*/  IMAD.WIDE R8, R6, 0x2, R4 ;  /* 0x0000000206087825 */ /* 0x000fc800078e0204 */
[----:B------:R-:W-:Y:S01]  /*32270*/  IMAD.WIDE R6, R0, 0x2, R2 ;  /* 0x0000000200067825 */ /* 0x000fe200078e0202 */
[----:B------:R-:W-:Y:S01]  /*32280*/  @P0 STG.E.U16 desc[UR24][R8.64], R67 ;  /* 0x0000004308000986 */ /* 0x000fe2000c101518 */
[----:B------:R-:W-:Y:S01]  /*32290*/  ISETP.GE.AND P3, PT, R10, UR12, PT ;  /* 0x0000000c0a007c0c */ /* 0x000fe2000bf66270 */
[----:B------:R-:W0:Y:S01]  /*322a0*/  LDCU UR12, c[0x0][0x39c] ;  /* 0x00007380ff0c77ac */ /* 0x000e220008000800 */
[----:B----4-:R-:W-:Y:S02]  /*322b0*/  PRMT R11, R72, 0x7610, R11 ;  /* 0x00007610480b7816 */ /* 0x010fe4000000000b */
        /* <DEDUP_REMOVED lines=146> */
[----:B------:R-:W2:Y:S01]  /*32be0*/  LDL.S16 R76, [R1+0x1f4] ;  /* 0x0001f400014c7983 */ /* 0x000ea20000100600 */
[----:B------:R-:W-:Y:S01]  /*32bf0*/  VIADD R10, R66, 0xbe ;  /* 0x000000be420a7836 */ /* 0x000fe20000000000 */
[----:B------:R-:W-:Y:S01]  /*32c00*/  ISETP.GE.AND P1, PT, R7, UR9, PT ;  /* 0x0000000907007c0c */ /* 0x000fe2000bf26270 */
[----:B------:R-:W-:Y:S01]  /*32c10*/  IMAD.WIDE R6, R0, 0x2, R2 ;  /* 0x0000000200067825 */ /* 0x000fe200078e0202 */
[----:B------:R-:W-:Y:S01]  /*32c20*/  PRMT R11, R75, 0x7610, R11 ;  /* 0x000076104b0b7816 */ /* 0x000fe2000000000b */
[----:B------:R-:W0:Y:S01]  /*32c30*/  LDCU UR9, c[0x0][0x39c] ;  /* 0x00007380ff0977ac */ /* 0x000e220008000800 */
[----:B------:R-:W-:Y:S01]  /*32c40*/  ISETP.LT.AND P5, PT, R73, UR16, !P5 ;  /* 0x0000001049007c0c */ /* 0x000fe2000efa1270 */
[----:B------:R-:W2:Y:S01]  /*32c50*/  LDL.LU.S16 R75, [R1+0x1f6] ;  /* 0x0001f600014b7983 */ /* 0x000ea20000300600 */
[----:B------:R-:W-:Y:S01]  /*32c60*/  ISETP.GE.AND P4, PT, R10, UR10, PT ;  /* 0x0000000a0a007c0c */ /* 0x000fe2000bf86270 */
[----:B------:R-:W0:Y:S02]  /*32c70*/  LDCU UR14, c[0x0][0x398] ;  /* 0x00007300ff0e77ac */ /* 0x000e240008000800 */
[----:B------:R1:W-:Y:S01]  /*32c80*/  @P6 STG.E.U16 desc[UR24][R6.64], R11 ;  /* 0x0000000b06006986 */ /* 0x0003e2000c101518 */
[----:B------:R-:W-:Y:S01]  /*32c90*/  ISETP.LT.AND P6, PT, R74, UR26, !P0 ;  /* 0x0000001a4a007c0c */ /* 0x000fe2000c7c1270 */
[----:B------:R-:W0:Y:S01]  /*32ca0*/  LDCU UR10, c[0x0][0x398] ;  /* 0x00007300ff0a77ac */ /* 0x000e220008000800 */
[----:B------:R-:W0:Y:S01]  /*32cb0*/  LDCU UR16, c[0x0][0x398] ;  /* 0x00007300ff1077ac */ /* 0x000e220008000800 */
[----:B-1----:R-:W-:-:S02]  /*32cc0*/  VIADD R6, R0, UR30 ;  /* 0x0000001e00067c36 */ /* 0x002fc40008000000 */
[----:B------:R-:W-:Y:S01]  /*32cd0*/  IMAD.WIDE R10, R0, 0x2, R4 ;  /* 0x00000002000a7825 */ /* 0x000fe200078e0204 */
[----:B------:R-:W-:Y:S01]  /*32ce0*/  ISETP.LT.AND P0, PT, R73, UR18, !P0 ;  /* 0x0000001249007c0c */ /* 0x000fe2000c701270 */
[----:B------:R-:W1:Y:S03]  /*32cf0*/  LDCU UR18, c[0x0][0x398] ;  /* 0x00007300ff1277ac */ /* 0x000e660008000800 */
[----:B------:R-:W-:Y:S01]  /*32d00*/  @P5 STG.E.U16 desc[UR24][R10.64], R67 ;  /* 0x000000430a005986 */ /* 0x000fe2000c101518 */
[----:B------:R-:W-:Y:S01]  /*32d10*/  VIADD R7, R66, 0xbf ;  /* 0x000000bf42077836 */ /* 0x000fe20000000000 */
[----:B------:R-:W0:Y:S01]  /*32d20*/  LDCU UR26, c[0x0][0x398] ;  /* 0x00007300ff1a77ac */ /* 0x000e220008000800 */
[----:B----4-:R-:W-:Y:S02]  /*32d30*/  PRMT R0, R72, 0x7610, R0 ;  /* 0x0000761048007816 */ /* 0x010fe40000000000 */
[----:B------:R-:W4:Y:S01]  /*32d40*/  LDL.S16 R72, [R1+0x1f8] ;  /* 0x0001f80001487983 */ /* 0x000f220000100600 */
[----:B------:R-:W-:-:S05]  /*32d50*/  IMAD.WIDE R8, R6, 0x2, R2 ;  /* 0x0000000206087825 */ /* 0x000fca00078e0202 */
[----:B------:R0:W-:Y:S02]  /*32d60*/  @P6 STG.E.U16 desc[UR24][R8.64], R0 ;  /* 0x0000000008006986 */ /* 0x0001e4000c101518 */
[----:B0-----:R-:W-:Y:S01]  /*32d70*/  IMAD.WIDE R8, R6, 0x2, R4 ;  /* 0x0000000206087825 */ /* 0x001fe200078e0204 */
[----:B------:R-:W-:Y:S02]  /*32d80*/  PRMT R67, R71, 0x7610, R67 ;  /* 0x0000761047437816 */ /* 0x000fe40000000043 */
[----:B------:R-:W4:Y:S04]  /*32d90*/  LDL.LU.S16 R71, [R1+0x1fa] ;  /* 0x0001fa0001477983 */ /* 0x000f280000300600 */
        /* <DEDUP_REMOVED lines=20> */
[----:B-1----:R-:W-:-:S02]  /*32ee0*/  VIADD R6, R0, UR30 ;  /* 0x0000001e00067c36 */ /* 0x002fc40008000000 */
[----:B------:R-:W-:Y:S01]  /*32ef0*/  IMAD.WIDE R10, R0, 0x2, R4 ;  /* 0x00000002000a7825 */ /* 0x000fe200078e0204 */
[----:B------:R-:W-:Y:S01]  /*32f00*/  PRMT R0, R76, 0x7610, R0 ;  /* 0x000076104c007816 */ /* 0x000fe20000000000 */
[----:B------:R-:W1:Y:S02]  /*32f10*/  LDCU UR31, c[0x0][0x398] ;  /* 0x00007300ff1f77ac */ /* 0x000e640008000800 */
[----:B------:R-:W-:Y:S01]  /*32f20*/  IMAD.WIDE R8, R6, 0x2, R2 ;  /* 0x0000000206087825 */ /* 0x000fe200078e0202 */
[----:B------:R0:W-:Y:S01]  /*32f30*/  @P3 STG.E.U16 desc[UR24][R10.64], R67 ;  /* 0x000000430a003986 */ /* 0x0001e2000c101518 */
[----:B------:R-:W-:Y:S02]  /*32f40*/  ISETP.LT.AND P3, PT, R74, UR33, !P4 ;  /* 0x000000214a007c0c */ /* 0x000fe4000e761270 */
[----:B------:R-:W-:Y:S01]  /*32f50*/  VIADD R7, R66, 0xc1 ;  /* 0x000000c142077836 */ /* 0x000fe20000000000 */
[----:B------:R1:W-:Y:S01]  /*32f60*/  @P5 STG.E.U16 desc[UR24][R8.64], R0 ;  /* 0x0000000008005986 */ /* 0x0003e2000c101518 */
[----:B------:R-:W-:-:S03]  /*32f70*/  ISETP.LT.AND P4, PT, R73, UR36, !P4 ;  /* 0x0000002449007c0c */ /* 0x000fc6000e781270 */
[----:B------:R-:W-:Y:S01]  /*32f80*/  ISETP.GE.AND P0, PT, R7, UR9, PT ;  /* 0x0000000907007c0c */ /* 0x000fe2000bf06270 */
[----:B------:R-:W2:Y:S01]  /*32f90*/  LDCU UR9, c[0x0][0x39c] ;  /* 0x00007380ff0977ac */ /* 0x000ea20008000800 */
[----:B0-----:R-:W-:Y:S01]  /*32fa0*/  PRMT R67, R75, 0x7610, R67 ;  /* 0x000076104b437816 */ /* 0x001fe20000000043 */
[----:B-1----:R-:W-:Y:S01]  /*32fb0*/  VIADD R0, R6, UR30 ;  /* 0x0000001e06007c36 */ /* 0x002fe20008000000 */
[----:B----4-:R-:W-:Y:S01]  /*32fc0*/  PRMT R11, R72, 0x7610, R11 ;  /* 0x00007610480b7816 */ /* 0x010fe2000000000b */
[----:B------:R-:W-:-:S04]  /*32fd0*/  IMAD.WIDE R8, R6, 0x2, R4 ;  /* 0x0000000206087825 */ /* 0x000fc800078e0204 */
[----:B------:R-:W-:Y:S01]  /*32fe0*/  IMAD.WIDE R6, R0, 0x2, R2 ;  /* 0x0000000200067825 */ /* 0x000fe200078e0202 */
[----:B------:R0:W-:Y:S03]  /*32ff0*/  @P1 STG.E.U16 desc[UR24][R8.64], R67 ;  /* 0x0000004308001986 */ /* 0x0001e6000c101518 */
[----:B------:R-:W-:Y:S01]  /*33000*/  VIADD R10, R66, 0xc2 ;  /* 0x000000c2420a7836 */ /* 0x000fe20000000000 */
[----:B------:R1:W-:Y:S01]  /*33010*/  @P3 STG.E.U16 desc[UR24][R6.64], R11 ;  /* 0x0000000b06003986 */ /* 0x0003e2000c101518 */
[----:B------:R-:W-:Y:S01]  /*33020*/  ISETP.LT.AND P3, PT, R74, UR22, !P2 ;  /* 0x000000164a007c0c */ /* 0x000fe2000d761270 */
[----:B------:R-:W4:Y:S02]  /*33030*/  LDCU UR22, c[0x0][0x398] ;  /* 0x00007300ff1677ac */ /* 0x000f240008000800 */
[----:B------:R-:W-:Y:S02]  /*33040*/  ISETP.GE.AND P5, PT, R10, UR4, PT ;  /* 0x000000040a007c0c */ /* 0x000fe4000bfa6270 */
[----:B------:R-:W-:Y:S01]  /*33050*/  ISETP.LT.AND P2, PT, R73, UR34, !P2 ;  /* 0x0000002249007c0c */ /* 0x000fe2000d741270 */
[----:B------:R-:W2:Y:S01]  /*33060*/  LDCU UR4, c[0x0][0x39c] ;  /* 0x00007380ff0477ac */ /* 0x000ea20008000800 */
[----:B0-----:R-:W-:Y:S01]  /*33070*/  PRMT R67, R71, 0x7610, R67 ;  /* 0x0000761047437816 */ /* 0x001fe20000000043 */
[----:B-1----:R-:W-:-:S02]  /*33080*/  VIADD R6, R0, UR30 ;  /* 0x0000001e00067c36 */ /* 0x002fc40008000000 */
[----:B------:R-:W-:-:S04]  /*33090*/  IMAD.WIDE R10, R0, 0x2, R4 ;  /* 0x00000002000a7825 */ /* 0x000fc800078e0204 */
[----:B------:R-:W-:Y:S01]  /*330a0*/  IMAD.WIDE R8, R6, 0x2, R2 ;  /* 0x0000000206087825 */ /* 0x000fe200078e0202 */
[----:B------:R0:W-:Y:S01]  /*330b0*/  @P4 STG.E.U16 desc[UR24][R10.64], R67 ;  /* 0x000000430a004986 */ /* 0x0001e2000c101518 */
[----:B------:R-:W-:Y:S01]  /*330c0*/  ISETP.LT.AND P4, PT, R74, UR32, !P6 ;  /* 0x000000204a007c0c */ /* 0x000fe2000f781270 */
[----:B------:R-:W1:Y:S01]  /*330d0*/  LDCU UR32, c[0x0][0x398] ;  /* 0x00007300ff2077ac */ /* 0x000e620008000800 */
[----:B------:R-:W-:Y:S01]  /*330e0*/  VIADD R7, R66, 0xc3 ;  /* 0x000000c342077836 */ /* 0x000fe20000000000 */
[----:B------:R-:W-:Y:S01]  /*330f0*/  ISETP.LT.AND P6, PT, R73, UR14, !P6 ;  /* 0x0000000e49007c0c */ /* 0x000fe2000f7c1270 */
[----:B------:R-:W1:Y:S03]  /*33100*/  LDCU UR14, c[0x0][0x398] ;  /* 0x00007300ff0e77ac */ /* 0x000e660008000800 */
[----:B------:R-:W-:Y:S01]  /*33110*/  ISETP.GE.AND P1, PT, R7, UR6, PT ;  /* 0x0000000607007c0c */ /* 0x000fe2000bf26270 */
[----:B------:R-:W1:Y:S01]  /*33120*/  LDCU UR6, c[0x0][0x39c] ;  /* 0x00007380ff0677ac */ /* 0x000e620008000800 */
[----:B0-----:R-:W-:Y:S01]  /*33130*/  PRMT R11, R50, 0x7610, R11 ;  /* 0x00007610320b7816 */ /* 0x001fe2000000000b */
[----:B------:R-:W-:Y:S01]  /*33140*/  VIADD R10, R66, 0xc4 ;  /* 0x000000c4420a7836 */ /* 0x000fe20000000000 */
[----:B------:R-:W4:Y:S01]  /*33150*/  LDL.LU R50, [R1+0xa7c] ;  /* 0x000a7c0001327983 */ /* 0x000f220000300800 */
[----:B---3--:R-:W-:-:S05]  /*33160*/  PRMT R0, R70, 0x7610, R0 ;  /* 0x0000761046007816 */ /* 0x008fca0000000000 */
[----:B------:R0:W-:Y:S02]  /*33170*/  @P3 STG.E.U16 desc[UR24][R8.64], R0 ;  /* 0x0000000008003986 */ /* 0x0001e4000c101518 */
[C---:B0-----:R-:W-:Y:S02]  /*33180*/  VIADD R0, R6.reuse, UR30 ;  /* 0x0000001e06007c36 */ /* 0x041fe40008000000 */
[----:B------:R-:W-:-:S04]  /*33190*/  IMAD.WIDE R8, R6, 0x2, R4 ;  /* 0x0000000206087825 */ /* 0x000fc800078e0204 */
[----:B------:R-:W-:Y:S01]  /*331a0*/  IMAD.WIDE R6, R0, 0x2, R2 ;  /* 0x0000000200067825 */ /* 0x000fe200078e0202 */
[----:B--2---:R-:W-:-:S05]  /*331b0*/  PRMT R67, R69, 0x7610, R67 ;  /* 0x0000761045437816 */ /* 0x004fca0000000043 */
[----:B------:R0:W-:Y:S04]  /*331c0*/  @P2 STG.E.U16 desc[UR24][R8.64], R67 ;  /* 0x0000004308002986 */ /* 0x0001e8000c101518 */
[----:B------:R2:W-:Y:S01]  /*331d0*/  @P4 STG.E.U16 desc[UR24][R6.64], R11 ;  /* 0x0000000b06004986 */ /* 0x0005e2000c101518 */
[----:B------:R-:W-:Y:S01]  /*331e0*/  ISETP.LT.AND P4, PT, R74, UR10, !P0 ;  /* 0x0000000a4a007c0c */ /* 0x000fe2000c781270 */
[----:B------:R-:W3:Y:S01]  /*331f0*/  LDCU UR10, c[0x0][0x398] ;  /* 0x00007300ff0a77ac */ /* 0x000ee20008000800 */
[----:B------:R-:W-:Y:S02]  /*33200*/  ISETP.GE.AND P3, PT, R10, UR9, PT ;  /* 0x000000090a007c0c */ /* 0x000fe4000bf66270 */
[----:B0-----:R-:W-:Y:S01]  /*33210*/  PRMT R67, R51, 0x7610, R67 ;  /* 0x0000761033437816 */ /* 0x001fe20000000043 */
[----:B------:R-:W0:Y:S01]  /*33220*/  LDCU UR9, c[0x0][0x398] ;  /* 0x00007300ff0977ac */ /* 0x000e220008000800 */
[C---:B--2---:R-:W-:Y:S01]  /*33230*/  VIADD R6, R0.reuse, UR30 ;  /* 0x0000001e00067c36 */ /* 0x044fe20008000000 */
[----:B------:R-:W-:Y:S01]  /*33240*/  ISETP.LT.AND P0, PT, R73, UR16, !P0 ;  /* 0x0000001049007c0c */ /* 0x000fe2000c701270 */
[----:B------:R-:W-:Y:S01]  /*33250*/  IMAD.WIDE R10, R0, 0x2, R4 ;  /* 0x00000002000a7825 */ /* 0x000fe200078e0204 */
[----:B------:R-:W-:Y:S01]  /*33260*/  PRMT R0, R52, 0x7610, R0 ;  /* 0x0000761034007816 */ /* 0x000fe20000000000 */
[----:B------:R-:W2:Y:S01]  /*33270*/  LDL.LU R51, [R1+0xa78] ;  /* 0x000a780001337983 */ /* 0x000ea20000300800 */
[----:B------:R-:W0:Y:S01]  /*33280*/  LDCU UR16, c[0x0][0x398] ;  /* 0x00007300ff1077ac */ /* 0x000e220008000800 */
[----:B------:R-:W-:-:S02]  /*33290*/  IMAD.WIDE R8, R6, 0x2, R2 ;  /* 0x0000000206087825 */ /* 0x000fc400078e0202 */
[----:B------:R1:W-:Y:S01]  /*332a0*/  @P6 STG.E.U16 desc[UR24][R10.64], R67 ;  /* 0x000000430a006986 */ /* 0x0003e2000c101518 */
[----:B------:R-:W-:Y:S01]  /*332b0*/  ISETP.LT.AND P6, PT, R74, UR18, !P5 ;  /* 0x000000124a007c0c */ /* 0x000fe2000efc1270 */
[----:B------:R-:W-:Y:S01]  /*332c0*/  VIADD R7, R66, 0xc5 ;  /* 0x000000c542077836 */ /* 0x000fe20000000000 */
[----:B------:R-:W0:Y:S01]  /*332d0*/  LDCU UR18, c[0x0][0x398] ;  /* 0x00007300ff1277ac */ /* 0x000e220008000800 */
[----:B------:R3:W-:Y:S03]  /*332e0*/  @P4 STG.E.U16 desc[UR24][R8.64], R0 ;  /* 0x0000000008004986 */ /* 0x0007e6000c101518 */
[----:B------:R-:W-:Y:S01]  /*332f0*/  ISETP.GE.AND P2, PT, R7, UR4, PT ;  /* 0x0000000407007c0c */ /* 0x000fe2000bf46270 */
[----:B------:R-:W2:Y:S01]  /*33300*/  LDL.LU R52, [R1+0xa74] ;  /* 0x000a740001347983 */ /* 0x000ea20000300800 */
[----:B-1----:R-:W-:Y:S02]  /*33310*/  PRMT R67, R53, 0x7610, R67 ;  /* 0x0000761035437816 */ /* 0x002fe40000000043 */
[----:B------:R-:W-:Y:S01]  /*33320*/  PRMT R11, R54, 0x7610, R11 ;  /* 0x00007610360b7816 */ /* 0x000fe2000000000b */
[----:B------:R-:W-:Y:S01]  /*33330*/  VIADD R10, R66, 0xc6 ;  /* 0x000000c6420a7836 */ /* 0x000fe20000000000 */
[----:B------:R-:W-:Y:S01]  /*33340*/  ISETP.LT.AND P5, PT, R73, UR26, !P5 ;  /* 0x0000001a49007c0c */ /* 0x000fe2000efa1270 */
[C---:B---3--:R-:W-:Y:S01]  /*33350*/  VIADD R0, R6.reuse, UR30 ;  /* 0x0000001e06007c36 */ /* 0x048fe20008000000 */
[----:B------:R-:W3:Y:S01]  /*33360*/  LDL.LU R53, [R1+0xa70] ;  /* 0x000a700001357983 */ /* 0x000ee20000300800 */
[----:B------:R-:W-:Y:S01]  /*33370*/  IMAD.WIDE R8, R6, 0x2, R4 ;  /* 0x0000000206087825 */ /* 0x000fe200078e0204 */
[----:B------:R-:W-:Y:S01]  /*33380*/  ISETP.GE.AND P4, PT, R10, UR6, PT ;  /* 0x000000060a007c0c */ /* 0x000fe2000bf86270 */
[----:B------:R-:W1:Y:S01]  /*33390*/  LDCU UR4, c[0x0][0x39c] ;  /* 0x00007380ff0477ac */ /* 0x000e620008000800 */
[----:B------:R-:W2:Y:S01]  /*333a0*/  LDL.LU R54, [R1+0xa6c] ;  /* 0x000a6c0001367983 */ /* 0x000ea20000300800 */
[----:B------:R-:W-:Y:S01]  /*333b0*/  IMAD.WIDE R6, R0, 0x2, R2 ;  /* 0x0000000200067825 */ /* 0x000fe200078e0202 */
[----:B------:R-:W0:Y:S02]  /*333c0*/  LDCU UR6, c[0x0][0x39c] ;  /* 0x00007380ff0677ac */ /* 0x000e240008000800 */
[----:B------:R1:W-:Y:S01]  /*333d0*/  @P0 STG.E.U16 desc[UR24][R8.64], R67 ;  /* 0x0000004308000986 */ /* 0x0003e2000c101518 */
[----:B------:R-:W0:Y:S03]  /*333e0*/  LDCU UR26, c[0x0][0x398] ;  /* 0x00007300ff1a77ac */ /* 0x000e260008000800 */
[----:B------:R0:W-:Y:S01]  /*333f0*/  @P6 STG.E.U16 desc[UR24][R6.64], R11 ;  /* 0x0000000b06006986 */ /* 0x0001e2000c101518 */
[----:B------:R-:W-:-:S02]  /*33400*/  ISETP.LT.AND P6, PT, R74, UR12, !P1 ;  /* 0x0000000c4a007c0c */ /* 0x000fc4000cfc1270 */
[----:B------:R-:W-:Y:S01]  /*33410*/  ISETP.LT.AND P1, PT, R73, UR20, !P1 ;  /* 0x0000001449007c0c */ /* 0x000fe2000cf21270 */
[----:B------:R-:W2:Y:S01]  /*33420*/  LDCU UR12, c[0x0][0x398] ;  /* 0x00007300ff0c77ac */ /* 0x000ea20008000800 */
[----:B-1----:R-:W-:Y:S01]  /*33430*/  PRMT R67, R55, 0x7610, R67 ;  /* 0x0000761037437816 */ /* 0x002fe20000000043 */
[----:B------:R-:W1:Y:S01]  /*33440*/  LDCU UR20, c[0x0][0x398] ;  /* 0x00007300ff1477ac */ /* 0x000e620008000800 */
[----:B------:R-:W2:Y:S01]  /*33450*/  LDL.LU R55, [R1+0xa68] ;  /* 0x000a680001377983 */ /* 0x000ea20000300800 */
[C---:B0-----:R-:W-:Y:S02]  /*33460*/  VIADD R6, R0.reuse, UR30 ;  /* 0x0000001e00067c36 */ /* 0x041fe40008000000 */
[----:B------:R-:W-:Y:S01]  /*33470*/  IMAD.WIDE R10, R0, 0x2, R4 ;  /* 0x00000002000a7825 */ /* 0x000fe200078e0204 */
[----:B------:R-:W-:Y:S02]  /*33480*/  PRMT R0, R56, 0x7610, R0 ;  /* 0x0000761038007816 */ /* 0x000fe40000000000 */
[----:B------:R-:W2:Y:S01]  /*33490*/  LDL.LU R56, [R1+0xa64] ;  /* 0x000a640001387983 */ /* 0x000ea20000300800 */
[----:B------:R-:W-:-:S03]  /*334a0*/  IMAD.WIDE R8, R6, 0x2, R2 ;  /* 0x0000000206087825 */ /* 0x000fc600078e0202 */
[----:B------:R0:W-:Y:S04]  /*334b0*/  @P5 STG.E.U16 desc[UR24][R10.64], R67 ;  /* 0x000000430a005986 */ /* 0x0001e8000c101518 */
[----:B------:R1:W-:Y:S01]  /*334c0*/  @P6 STG.E.U16 desc[UR24][R8.64], R0 ;  /* 0x0000000008006986 */ /* 0x0003e2000c101518 */
[----:B0-----:R-:W-:-:S03]  /*334d0*/  PRMT R67, R57, 0x7610, R67 ;  /* 0x0000761039437816 */ /* 0x001fc60000000043 */
[----:B------:R-:W2:Y:S01]  /*334e0*/  LDL.LU R57, [R1+0xa60] ;  /* 0x000a600001397983 */ /* 0x000ea20000300800 */
[----:B-1----:R-:W-:Y:S01]  /*334f0*/  IMAD.WIDE R8, R6, 0x2, R4 ;  /* 0x0000000206087825 */ /* 0x002fe200078e0204 */
[----:B------:R-:W-:Y:S02]  /*33500*/  PRMT R11, R58, 0x7610, R11 ;  /* 0x000076103a0b7816 */ /* 0x000fe4000000000b */
[----:B------:R-:W2:Y:S04]  /*33510*/  LDL.LU R58, [R1+0xa5c] ;  /* 0x000a5c00013a7983 */ /* 0x000ea80000300800 */
[----:B------:R0:W-:Y:S02]  /*33520*/  @P1 STG.E.U16 desc[UR24][R8.64], R67 ;  /* 0x0000004308001986 */ /* 0x0001e4000c101518 */
[----:B0-----:R-:W-:-:S02]  /*33530*/  PRMT R67, R59, 0x7610, R67 ;  /* 0x000076103b437816 */ /* 0x001fc40000000043 */
[----:B------:R-:W2:Y:S04]  /*33540*/  LDL.LU R59, [R1+0xa58] ;  /* 0x000a5800013b7983 */ /* 0x000ea80000300800 */
[----:B------:R-:W2:Y:S01]  /*33550*/  LDL.LU R69, [R1+0x20] ;  /* 0x0000200001457983 */ /* 0x000ea20000300800 */
[----:B------:R-:W-:Y:S01]  /*33560*/  ISETP.LT.AND P5, PT, R74, UR28, !P3 ;  /* 0x0000001c4a007c0c */ /* 0x000fe2000dfa1270 */
[----:B------:R-:W-:Y:S02]  /*33570*/  VIADD R7, R66, 0xc7 ;  /* 0x000000c742077836 */ /* 0x000fe40000000000 */
[----:B------:R-:W-:Y:S01]  /*33580*/  VIADD R0, R6, UR30 ;  /* 0x0000001e06007c36 */ /* 0x000fe20008000000 */
[----:B------:R-:W0:Y:S02]  /*33590*/  LDCU UR28, c[0x0][0x398] ;  /* 0x00007300ff1c77ac */ /* 0x000e240008000800 */
[----:B------:R-:W-:Y:S01]  /*335a0*/  ISETP.GE.AND P0, PT, R7, UR4, PT ;  /* 0x0000000407007c0c */ /* 0x000fe2000bf06270 */
[----:B------:R-:W-:Y:S01]  /*335b0*/  IMAD.WIDE R6, R0, 0x2, R2 ;  /* 0x0000000200067825 */ /* 0x000fe200078e0202 */
[----:B------:R-:W-:Y:S01]  /*335c0*/  ISETP.LT.AND P3, PT, R73, UR31, !P3 ;  /* 0x0000001f49007c0c */ /* 0x000fe2000df61270 */
[----:B------:R-:W1:Y:S02]  /*335d0*/  LDCU UR4, c[0x0][0x39c] ;  /* 0x00007380ff0477ac */ /* 0x000e640008000800 */
[----:B------:R-:W-:-:S02]  /*335e0*/  VIADD R10, R66, 0xc8 ;  /* 0x000000c8420a7836 */ /* 0x000fc40000000000 */
[----:B------:R0:W-:Y:S01]  /*335f0*/  @P5 STG.E.U16 desc[UR24][R6.64], R11 ;  /* 0x0000000b06005986 */ /* 0x0001e2000c101518 */
[----:B----4-:R-:W-:Y:S01]  /*33600*/  ISETP.LT.AND P5, PT, R74, UR22, !P2 ;  /* 0x000000164a007c0c */ /* 0x010fe2000d7a1270 */
[----:B------:R-:W4:Y:S01]  /*33610*/  LDCU UR22, c[0x0][0x398] ;  /* 0x00007300ff1677ac */ /* 0x000f220008000800 */
[----:B------:R-:W-:Y:S01]  /*33620*/  ISETP.GE.AND P6, PT, R10, UR6, PT ;  /* 0x000000060a007c0c */ /* 0x000fe2000bfc6270 */
[----:B------:R-:W1:Y:S01]  /*33630*/  LDCU UR6, c[0x0][0x39c] ;  /* 0x00007380ff0677ac */ /* 0x000e620008000800 */
[----:B------:R-:W-:Y:S01]  /*33640*/  ISETP.LT.AND P2, PT, R73, UR32, !P2 ;  /* 0x0000002049007c0c */ /* 0x000fe2000d741270 */
[C---:B0-----:R-:W-:Y:S02]  /*33650*/  VIADD R6, R0.reuse, UR30 ;  /* 0x0000001e00067c36 */ /* 0x041fe40008000000 */
[----:B------:R-:W-:Y:S01]  /*33660*/  IMAD.WIDE R10, R0, 0x2, R4 ;  /* 0x00000002000a7825 */ /* 0x000fe200078e0204 */
[----:B------:R-:W-:Y:S02]  /*33670*/  PRMT R0, R60, 0x7610, R0 ;  /* 0x000076103c007816 */ /* 0x000fe40000000000 */
[----:B------:R-:W3:Y:S01]  /*33680*/  LDL.LU R60, [R1+0xa54] ;  /* 0x000a5400013c7983 */ /* 0x000ee20000300800 */
[----:B------:R-:W-:-:S03]  /*33690*/  IMAD.WIDE R8, R6, 0x2, R2 ;  /* 0x0000000206087825 */ /* 0x000fc600078e0202 */
[----:B------:R0:W-:Y:S01]  /*336a0*/  @P3 STG.E.U16 desc[UR24][R10.64], R67 ;  /* 0x000000430a003986 */ /* 0x0001e2000c101518 */
[----:B------:R-:W-:Y:S01]  /*336b0*/  ISETP.LT.AND P3, PT, R74, UR9, !P4 ;  /* 0x000000094a007c0c */ /* 0x000fe2000e761270 */
[C---:B------:R-:W-:Y:S02]  /*336c0*/  VIADD R7, R66.reuse, 0xc9 ;  /* 0x000000c942077836 */ /* 0x040fe40000000000 */
[----:B------:R4:W-:Y:S01]  /*336d0*/  @P5 STG.E.U16 desc[UR24][R8.64], R0 ;  /* 0x0000000008005986 */ /* 0x0009e2000c101518 */
[----:B------:R-:W-:Y:S01]  /*336e0*/  ISETP.LT.AND P4, PT, R73, UR10, !P4 ;  /* 0x0000000a49007c0c */ /* 0x000fe2000e781270 */
[----:B------:R-:W2:Y:S01]  /*336f0*/  LDCU UR9, c[0x0][0x398] ;  /* 0x00007300ff0977ac */ /* 0x000ea20008000800 */
[----:B-1----:R-:W-:Y:S01]  /*33700*/  ISETP.GE.AND P1, PT, R7, UR4, PT ;  /* 0x0000000407007c0c */ /* 0x002fe2000bf26270 */
[----:B------:R-:W1:Y:S01]  /*33710*/  LDCU UR4, c[0x0][0x39c] ;  /* 0x00007380ff0477ac */ /* 0x000e620008000800 */
[----:B0-----:R-:W-:Y:S01]  /*33720*/  PRMT R67, R61, 0x7610, R67 ;  /* 0x000076103d437816 */ /* 0x001fe20000000043 */
[----:B------:R-:W-:Y:S01]  /*33730*/  VIADD R10, R66, 0xca ;  /* 0x000000ca420a7836 */ /* 0x000fe20000000000 */
[----:B------:R-:W-:Y:S01]  /*33740*/  PRMT R11, R62, 0x7610, R11 ;  /* 0x000076103e0b7816 */ /* 0x000fe2000000000b */
[----:B------:R-:W3:Y:S01]  /*33750*/  LDL.LU R61, [R1+0xa50] ;  /* 0x000a5000013d7983 */ /* 0x000ee20000300800 */
[C---:B----4-:R-:W-:Y:S01]  /*33760*/  VIADD R0, R6.reuse, UR30 ;  /* 0x0000001e06007c36 */ /* 0x050fe20008000000 */
[----:B------:R-:W0:Y:S01]  /*33770*/  LDCU UR10, c[0x0][0x398] ;  /* 0x00007300ff0a77ac */ /* 0x000e220008000800 */
[----:B------:R-:W-:Y:S01]  /*33780*/  IMAD.WIDE R8, R6, 0x2, R4 ;  /* 0x0000000206087825 */ /* 0x000fe200078e0204 */
[----:B------:R-:W-:Y:S01]  /*33790*/  ISETP.GE.AND P5, PT, R10, UR6, PT ;  /* 0x000000060a007c0c */ /* 0x000fe2000bfa6270 */
[----:B------:R-:W4:Y:S01]  /*337a0*/  LDL.LU R62, [R1+0xa4c] ;  /* 0x000a4c00013e7983 */ /* 0x000f220000300800 */
[----:B------:R-:W0:Y:S01]  /*337b0*/  LDCU UR6, c[0x0][0x39c] ;  /* 0x00007380ff0677ac */ /* 0x000e220008000800 */
[----:B------:R-:W-:-:S02]  /*337c0*/  IMAD.WIDE R6, R0, 0x2, R2 ;  /* 0x0000000200067825 */ /* 0x000fc400078e0202 */
[----:B------:R1:W-:Y:S04]  /*337d0*/  @P2 STG.E.U16 desc[UR24][R8.64], R67 ;  /* 0x0000004308002986 */ /* 0x0003e8000c101518 */
[----:B------:R0:W-:Y:S01]  /*337e0*/  @P3 STG.E.U16 desc[UR24][R6.64], R11 ;  /* 0x0000000b06003986 */ /* 0x0001e2000c101518 */
[----:B-1----:R-:W-:-:S03]  /*337f0*/  PRMT R67, R63, 0x7610, R67 ;  /* 0x000076103f437816 */ /* 0x002fc60000000043 */
[----:B------:R-:W3:Y:S01]  /*33800*/  LDL.LU R63, [R1+0xa48] ;  /* 0x000a4800013f7983 */ /* 0x000ee20000300800 */
[----:B0-----:R-:W-:-:S04]  /*33810*/  IMAD.WIDE R10, R0, 0x2, R4 ;  /* 0x00000002000a7825 */ /* 0x001fc800078e0204 */
[----:B------:R-:W-:Y:S01]  /*33820*/  VIADD R7, R0, UR30 ;  /* 0x0000001e00077c36 */ /* 0x000fe20008000000 */
[----:B------:R-:W-:Y:S01]  /*33830*/  PRMT R0, R64, 0x7610, R0 ;  /* 0x0000761040007816 */ /* 0x000fe20000000000 */
[----:B------:R0:W-:Y:S04]  /*33840*/  @P4 STG.E.U16 desc[UR24][R10.64], R67 ;  /* 0x000000430a004986 */ /* 0x0001e8000c101518 */
[----:B------:R-:W3:Y:S01]  /*33850*/  LDL.LU R64, [R1+0xa44] ;  /* 0x000a440001407983 */ /* 0x000ee20000300800 */
[----:B------:R-:W-:Y:S01]  /*33860*/  VIADD R6, R66, 0xcb ;  /* 0x000000cb42067836 */ /* 0x000fe20000000000 */
[----:B0-----:R-:W-:Y:S02]  /*33870*/  PRMT R67, R65, 0x7610, R67 ;  /* 0x0000761041437816 */ /* 0x001fe40000000043 */
[----:B------:R-:W3:Y:S04]  /*33880*/  LDL.LU R65, [R1+0xa40] ;  /* 0x000a400001417983 */ /* 0x000ee80000300800 */
[----:B------:R-:W3:Y:S04]  /*33890*/  LDL.LU R68, [R1+0x94] ;  /* 0x0000940001447983 */ /* 0x000ee80000300800 */
[----:B------:R-:W3:Y:S04]  /*338a0*/  LDL.LU R93, [R1+0x98] ;  /* 0x00009800015d7983 */ /* 0x000ee80000300800 */
[----:B------:R-:W3:Y:S04]  /*338b0*/  LDL.LU R92, [R1+0x9c] ;  /* 0x00009c00015c7983 */ /* 0x000ee80000300800 */
[----:B------:R-:W3:Y:S04]  /*338c0*/  LDL.LU R91, [R1+0xa0] ;  /* 0x0000a000015b7983 */ /* 0x000ee80000300800 */
[----:B------:R-:W3:Y:S01]  /*338d0*/  LDL.LU R90, [R1+0xa4] ;  /* 0x0000a400015a7983 */ /* 0x000ee20000300800 */
[----:B------:R-:W-:Y:S01]  /*338e0*/  ISETP.LT.AND P3, PT, R74, UR14, !P0 ;  /* 0x0000000e4a007c0c */ /* 0x000fe2000c761270 */
[----:B------:R-:W-:-:S02]  /*338f0*/  IMAD.WIDE R8, R7, 0x2, R2 ;  /* 0x0000000207087825 */ /* 0x000fc400078e0202 */
[----:B------:R-:W3:Y:S01]  /*33900*/  LDL.LU R89, [R1+0xa8] ;  /* 0x0000a80001597983 */ /* 0x000ee20000300800 */
[----:B------:R-:W-:Y:S01]  /*33910*/  ISETP.GE.AND P2, PT, R6, UR4, PT ;  /* 0x0000000406007c0c */ /* 0x000fe2000bf46270 */
[----:B------:R-:W0:Y:S02]  /*33920*/  LDCU UR4, c[0x0][0x39c] ;  /* 0x00007380ff0477ac */ /* 0x000e240008000800 */
[----:B------:R-:W3:Y:S01]  /*33930*/  LDL.LU R88, [R1+0xac] ;  /* 0x0000ac0001587983 */ /* 0x000ee20000300800 */
[----:B------:R-:W-:Y:S01]  /*33940*/  ISETP.LT.AND P0, PT, R73, UR16, !P0 ;  /* 0x0000001049007c0c */ /* 0x000fe2000c701270 */
[C---:B------:R-:W-:Y:S01]  /*33950*/  IMAD.WIDE R10, R7.reuse, 0x2, R4 ;  /* 0x00000002070a7825 */ /* 0x040fe200078e0204 */
[----:B--2---:R-:W-:Y:S01]  /*33960*/  F2FP.F16.F32.PACK_AB R12, R12, R69 ;  /* 0x000000450c0c723e */ /* 0x004fe200000000ff */
[----:B------:R-:W2:Y:S02]  /*33970*/  LDL.LU R87, [R1+0xb0] ;  /* 0x0000b00001577983 */ /* 0x000ea40000300800 */
[----:B------:R-:W-:Y:S01]  /*33980*/  VIADD R6, R7, UR30 ;  /* 0x0000001e07067c36 */ /* 0x000fe20008000000 */
[----:B------:R-:W-:Y:S01]  /*33990*/  ISETP.LT.AND P4, PT, R74, UR12, !P6 ;  /* 0x0000000c4a007c0c */ /* 0x000fe2000f781270 */
[----:B------:R-:W1:Y:S01]  /*339a0*/  LDCU UR14, c[0x0][0x398] ;  /* 0x00007300ff0e77ac */ /* 0x000e620008000800 */
[----:B------:R-:W2:Y:S01]  /*339b0*/  LDL.LU R86, [R1+0xb8] ;  /* 0x0000b80001567983 */ /* 0x000ea20000300800 */
[----:B------:R-:W0:Y:S03]  /*339c0*/  LDCU UR12, c[0x0][0x398] ;  /* 0x00007300ff0c77ac */ /* 0x000e260008000800 */
[----:B------:R-:W2:Y:S01]  /*339d0*/  LDL.LU R85, [R1+0xb4] ;  /* 0x0000b40001557983 */ /* 0x000ea20000300800 */
[----:B------:R-:W0:Y:S03]  /*339e0*/  LDCU UR16, c[0x0][0x398] ;  /* 0x00007300ff1077ac */ /* 0x000e260008000800 */
        /* <DEDUP_REMOVED lines=10> */
[----:B------:R-:W4:Y:S04]  /*33a90*/  LDL.LU R72, [R1+0xe8] ;  /* 0x0000e80001487983 */ /* 0x000f280000300800 */
[----:B------:R-:W-:Y:S04]  /*33aa0*/  @P3 STG.E.U16 desc[UR24][R8.64], R0 ;  /* 0x0000000008003986 */ /* 0x000fe8000c101518 */
[----:B------:R-:W2:Y:S04]  /*33ab0*/  LDL.LU R71, [R1+0xe4] ;  /* 0x0000e40001477983 */ /* 0x000ea80000300800 */
[----:B------:R-:W2:Y:S04]  /*33ac0*/  LDL.LU R70, [R1+0xf0] ;  /* 0x0000f00001467983 */ /* 0x000ea80000300800 */
[----:B------:R0:W-:Y:S04]  /*33ad0*/  @P0 STG.E.U16 desc[UR24][R10.64], R67 ;  /* 0x000000430a000986 */ /* 0x0001e8000c101518 */
[----:B------:R-:W2:Y:S04]  /*33ae0*/  LDL.LU R69, [R1+0xec] ;  /* 0x0000ec0001457983 */ /* 0x000ea80000300800 */
[----:B------:R-:W2:Y:S01]  /*33af0*/  LDL.LU R7, [R1+0x24] ;  /* 0x0000240001077983 */ /* 0x000ea20000300800 */
[----:B0-----:R-:W-:-:S03]  /*33b00*/  VIADD R10, R66, 0xcd ;  /* 0x000000cd420a7836 */ /* 0x001fc60000000000 */
[----:B------:R-:W3:Y:S02]  /*33b10*/  LDL.LU R67, [R1+0x90] ;  /* 0x0000900001437983 */ /* 0x000ee40000300800 */
[----:B------:R-:W-:Y:S01]  /*33b20*/  ISETP.GE.AND P0, PT, R10, UR4, PT ;  /* 0x000000040a007c0c */ /* 0x000fe2000bf06270 */
[----:B------:R-:W-:Y:S01]  /*33b30*/  IMAD.WIDE R8, R6, 0x2, R2 ;  /* 0x0000000206087825 */ /* 0x000fe200078e0202 */
[----:B------:R-:W3:Y:S01]  /*33b40*/  LDL.LU R10, [R1+0x28] ;  /* 0x00002800010a7983 */ /* 0x000ee20000300800 */
[C---:B------:R-:W-:Y:S01]  /*33b50*/  ISETP.LT.AND P6, PT, R73.reuse, UR18, !P6 ;  /* 0x0000001249007c0c */ /* 0x040fe2000f7c1270 */
[----:B------:R-:W0:Y:S01]  /*33b60*/  LDCU UR4, c[0x0][0x39c] ;  /* 0x00007380ff0477ac */ /* 0x000e220008000800 */
[----:B------:R-:W-:Y:S01]  /*33b70*/  VIADD R0, R66, 0xcc ;  /* 0x000000cc42007836 */ /* 0x000fe20000000000 */
[----:B------:R1:W-:Y:S01]  /*33b80*/  @P4 STG.E.U16 desc[UR24][R8.64], R12 ;  /* 0x0000000c08004986 */ /* 0x0003e2000c101518 */
[----:B------:R-:W-:Y:S01]  /*33b90*/  ISETP.LT.AND P4, PT, R74, UR20, !P1 ;  /* 0x000000144a007c0c */ /* 0x000fe2000cf81270 */
[----:B------:R-:W0:Y:S02]  /*33ba0*/  LDCU UR18, c[0x0][0x398] ;  /* 0x00007300ff1277ac */ /* 0x000e240008000800 */
[----:B------:R-:W-:Y:S01]  /*33bb0*/  ISETP.GE.AND P3, PT, R0, UR6, PT ;  /* 0x0000000600007c0c */ /* 0x000fe2000bf66270 */
[----:B------:R-:W-:Y:S01]  /*33bc0*/  VIADD R0, R6, UR30 ;  /* 0x0000001e06007c36 */ /* 0x000fe20008000000 */
[----:B------:R-:W-:Y:S01]  /*33bd0*/  ISETP.LT.AND P1, PT, R73, UR22, !P1 ;  /* 0x0000001649007c0c */ /* 0x000fe2000cf21270 */
[----:B------:R-:W0:Y:S01]  /*33be0*/  LDCU UR6, c[0x0][0x39c] ;  /* 0x00007380ff0677ac */ /* 0x000e220008000800 */
[----:B------:R-:W-:Y:S01]  /*33bf0*/  PRMT R11, R12, 0x7632, R11 ;  /* 0x000076320c0b7816 */ /* 0x000fe2000000000b */
[----:B------:R-:W0:Y:S01]  /*33c00*/  LDCU UR20, c[0x0][0x398] ;  /* 0x00007300ff1477ac */ /* 0x000e220008000800 */
[----:B-1----:R-:W-:Y:S01]  /*33c10*/  IMAD.WIDE R8, R6, 0x2, R4 ;  /* 0x0000000206087825 */ /* 0x002fe200078e0204 */
[----:B------:R-:W1:Y:S04]  /*33c20*/  LDCU UR22, c[0x0][0x398] ;  /* 0x00007300ff1677ac */ /* 0x000e680008000800 */
[----:B------:R0:W-:Y:S01]  /*33c30*/  @P6 STG.E.U16 desc[UR24][R8.64], R11 ;  /* 0x0000000b08006986 */ /* 0x0001e2000c101518 */
[----:B--2---:R-:W-:Y:S01]  /*33c40*/  F2FP.F16.F32.PACK_AB R13, R13, R7 ;  /* 0x000000070d0d723e */ /* 0x004fe200000000ff */
[----:B------:R-:W-:-:S03]  /*33c50*/  IMAD.WIDE R6, R0, 0x2, R2 ;  /* 0x0000000200067825 */ /* 0x000fc600078e0202 */
[----:B------:R-:W-:Y:S02]  /*33c60*/  PRMT R12, R13, 0x7632, R12 ;  /* 0x000076320d0c7816 */ /* 0x000fe4000000000c */
[----:B------:R2:W-:Y:S01]  /*33c70*/  @P4 STG.E.U16 desc[UR24][R6.64], R13 ;  /* 0x0000000d06004986 */ /* 0x0005e2000c101518 */
[----:B---3--:R-:W-:Y:S01]  /*33c80*/  F2FP.F16.F32.PACK_AB R14, R14, R10 ;  /* 0x0000000a0e0e723e */ /* 0x008fe200000000ff */
[----:B0-----:R-:W-:-:S04]  /*33c90*/  IMAD.WIDE R10, R0, 0x2, R4 ;  /* 0x00000002000a7825 */ /* 0x001fc800078e0204 */
[----:B--2---:R-:W-:Y:S01]  /*33ca0*/  VIADD R6, R0, UR30 ;  /* 0x0000001e00067c36 */ /* 0x004fe20008000000 */
[----:B------:R-:W2:Y:S04]  /*33cb0*/  LDL.LU R13, [R1+0x64] ;  /* 0x00006400010d7983 */ /* 0x000ea80000300800 */
[----:B------:R-:W3:Y:S04]  /*33cc0*/  LDL.LU R0, [R1+0x2c] ;  /* 0x00002c0001007983 */ /* 0x000ee80000300800 */
[----:B------:R0:W-:Y:S02]  /*33cd0*/  @P1 STG.E.U16 desc[UR24][R10.64], R12 ;  /* 0x0000000c0a001986 */ /* 0x0001e4000c101518 */
[----:B0-----:R-:W-:-:S05]  /*33ce0*/  VIADD R10, R66, 0xcf ;  /* 0x000000cf420a7836 */ /* 0x001fca0000000000 */
[----:B------:R-:W-:Y:S02]  /*33cf0*/  ISETP.GE.AND P1, PT, R10, UR4, PT ;  /* 0x000000040a007c0c */ /* 0x000fe4000bf26270 */
[----:B------:R-:W-:Y:S01]  /*33d00*/  ISETP.LT.AND P6, PT, R74, UR26, !P5 ;  /* 0x0000001a4a007c0c */ /* 0x000fe2000efc1270 */
[----:B------:R-:W2:Y:S01]  /*33d10*/  LDL.LU R10, [R1+0x30] ;  /* 0x00003000010a7983 */ /* 0x000ea20000300800 */
[----:B------:R-:W-:Y:S01]  /*33d20*/  IMAD.WIDE R8, R6, 0x2, R2 ;  /* 0x0000000206087825 */ /* 0x000fe200078e0202 */
[----:B------:R-:W-:Y:S01]  /*33d30*/  ISETP.LT.AND P5, PT, R73, UR9, !P5 ;  /* 0x0000000949007c0c */ /* 0x000fe2000efa1270 */
[----:B------:R-:W0:Y:S02]  /*33d40*/  LDCU UR4, c[0x0][0x39c] ;  /* 0x00007380ff0477ac */ /* 0x000e240008000800 */
[----:B------:R-:W-:Y:S01]  /*33d50*/  VIADD R7, R66, 0xce ;  /* 0x000000ce42077836 */ /* 0x000fe20000000000 */
[----:B------:R-:W-:Y:S01]  /*33d60*/  PRMT R11, R14, 0x7632, R11 ;  /* 0x000076320e0b7816 */ /* 0x000fe2000000000b */
[----:B------:R-:W0:Y:S05]  /*33d70*/  LDCU UR26, c[0x0][0x398] ;  /* 0x00007300ff1a77ac */ /* 0x000e2a0008000800 */
[----:B------:R1:W-:Y:S01]  /*33d80*/  @P6 STG.E.U16 desc[UR24][R8.64], R14 ;  /* 0x0000000e08006986 */ /* 0x0003e2000c101518 */
[----:B------:R-:W-:Y:S01]  /*33d90*/  ISETP.LT.AND P6, PT, R74, UR10, !P2 ;  /* 0x0000000a4a007c0c */ /* 0x000fe2000d7c1270 */
[----:B------:R-:W0:Y:S01]  /*33da0*/  LDCU UR9, c[0x0][0x398] ;  /* 0x00007300ff0977ac */ /* 0x000e220008000800 */
[----:B------:R-:W-:-:S02]  /*33db0*/  ISETP.GE.AND P4, PT, R7, UR6, PT ;  /* 0x0000000607007c0c */ /* 0x000fc4000bf86270 */
[----:B------:R-:W-:Y:S01]  /*33dc0*/  ISETP.LT.AND P2, PT, R73, UR14, !P2 ;  /* 0x0000000e49007c0c */ /* 0x000fe2000d741270 */
[----:B------:R-:W0:Y:S01]  /*33dd0*/  LDCU UR6, c[0x0][0x39c] ;  /* 0x00007380ff0677ac */ /* 0x000e220008000800 */
[----:B------:R-:W0:Y:S01]  /*33de0*/  LDCU UR10, c[0x0][0x398] ;  /* 0x00007300ff0a77ac */ /* 0x000e220008000800 */
[C---:B-1----:R-:W-:Y:S01]  /*33df0*/  IMAD.WIDE R8, R6.reuse, 0x2, R4 ;  /* 0x0000000206087825 */ /* 0x042fe200078e0204 */
[----:B------:R-:W1:Y:S04]  /*33e00*/  LDCU UR14, c[0x0][0x398] ;  /* 0x00007300ff0e77ac */ /* 0x000e680008000800 */
[----:B------:R-:W-:Y:S01]  /*33e10*/  @P5 STG.E.U16 desc[UR24][R8.64], R11 ;  /* 0x0000000b08005986 */ /* 0x000fe2000c101518 */
[----:B---3--:R-:W-:Y:S01]  /*33e20*/  F2FP.F16.F32.PACK_AB R15, R15, R0 ;  /* 0x000000000f0f723e */ /* 0x008fe200000000ff */
[----:B------:R-:W-:-:S04]  /*33e30*/  VIADD R0, R6, UR30 ;  /* 0x0000001e06007c36 */ /* 0x000fc80008000000 */
[----:B------:R-:W-:Y:S01]  /*33e40*/  IMAD.WIDE R6, R0, 0x2, R2 ;  /* 0x0000000200067825 */ /* 0x000fe200078e0202 */
[----:B------:R-:W-:-:S04]  /*33e50*/  PRMT R12, R15, 0x7632, R12 ;  /* 0x000076320f0c7816 */ /* 0x000fc8000000000c */
[----:B------:R3:W-:Y:S02]  /*33e60*/  @P6 STG.E.U16 desc[UR24][R6.64], R15 ;  /* 0x0000000f06006986 */ /* 0x0007e4000c101518 */
[----:B---3--:R-:W-:Y:S02]  /*33e70*/  VIADD R6, R0, UR30 ;  /* 0x0000001e00067c36 */ /* 0x008fe40008000000 */
[----:B------:R-:W3:Y:S01]  /*33e80*/  LDL.LU R15, [R1+0x68] ;  /* 0x00006800010f7983 */ /* 0x000ee20000300800 */
[----:B--2---:R-:W-:Y:S01]  /*33e90*/  F2FP.F16.F32.PACK_AB R16, R16, R10 ;  /* 0x0000000a1010723e */ /* 0x004fe200000000ff */
[----:B------:R-:W-:Y:S02]  /*33ea0*/  IMAD.WIDE R10, R0, 0x2, R4 ;  /* 0x00000002000a7825 */ /* 0x000fe400078e0204 */
[----:B------:R-:W2:Y:S04]  /*33eb0*/  LDL.LU R0, [R1+0x34] ;  /* 0x0000340001007983 */ /* 0x000ea80000300800 */
[----:B------:R0:W-:Y:S02]  /*33ec0*/  @P2 STG.E.U16 desc[UR24][R10.64], R12 ;  /* 0x0000000c0a002986 */ /* 0x0001e4000c101518 */
[----:B0-----:R-:W-:-:S05]  /*33ed0*/  VIADD R10, R66, 0xd1 ;  /* 0x000000d1420a7836 */ /* 0x001fca0000000000 */
[----:B------:R-:W-:Y:S02]  /*33ee0*/  ISETP.GE.AND P2, PT, R10, UR4, PT ;  /* 0x000000040a007c0c */ /* 0x000fe4000bf46270 */
[----:B------:R-:W-:Y:S01]  /*33ef0*/  ISETP.LT.AND P6, PT, R74, UR12, !P3 ;  /* 0x0000000c4a007c0c */ /* 0x000fe2000dfc1270 */
[----:B------:R-:W3:Y:S01]  /*33f00*/  LDL.LU R10, [R1+0x38] ;  /* 0x00003800010a7983 */ /* 0x000ee20000300800 */
        /* <DEDUP_REMOVED lines=16> */
[----:B--2---:R-:W-:Y:S01]  /*34010*/  F2FP.F16.F32.PACK_AB R17, R17, R0 ;  /* 0x000000001111723e */ /* 0x004fe200000000ff */
[----:B------:R-:W-:-:S04]  /*34020*/  VIADD R0, R6, UR30 ;  /* 0x0000001e06007c36 */ /* 0x000fc80008000000 */
[----:B------:R-:W-:Y:S01]  /*34030*/  IMAD.WIDE R6, R0, 0x2, R2 ;  /* 0x0000000200067825 */ /* 0x000fe200078e0202 */
[----:B------:R-:W-:-:S04]  /*34040*/  PRMT R12, R17, 0x7632, R12 ;  /* 0x00007632110c7816 */ /* 0x000fc8000000000c */
[----:B------:R2:W-:Y:S01]  /*34050*/  @P6 STG.E.U16 desc[UR24][R6.64], R17 ;  /* 0x0000001106006986 */ /* 0x0005e2000c101518 */
[----:B------:R-:W-:Y:S01]  /*34060*/  ISETP.LT.AND P6, PT, R74, UR22, !P4 ;  /* 0x000000164a007c0c */ /* 0x000fe2000e7c1270 */
[----:B------:R-:W0:Y:S01]  /*34070*/  LDCU UR22, c[0x0][0x398] ;  /* 0x00007300ff1677ac */ /* 0x000e220008000800 */
[----:B--2---:R-:W-:Y:S01]  /*34080*/  VIADD R6, R0, UR30 ;  /* 0x0000001e00067c36 */ /* 0x004fe20008000000 */
[----:B------:R-:W2:Y:S01]  /*34090*/  LDL.LU R17, [R1+0x6c] ;  /* 0x00006c0001117983 */ /* 0x000ea20000300800 */
[----:B---3--:R-:W-:Y:S01]  /*340a0*/  F2FP.F16.F32.PACK_AB R18, R18, R10 ;  /* 0x0000000a1212723e */ /* 0x008fe200000000ff */
[----:B------:R-:W-:Y:S02]  /*340b0*/  IMAD.WIDE R10, R0, 0x2, R4 ;  /* 0x00000002000a7825 */ /* 0x000fe400078e0204 */
[----:B------:R-:W3:Y:S02]  /*340c0*/  LDL.LU R0, [R1+0x3c] ;  /* 0x00003c0001007983 */ /* 0x000ee40000300800 */
[----:B------:R-:W-:-:S02]  /*340d0*/  IMAD.WIDE R8, R6, 0x2, R2 ;  /* 0x0000000206087825 */ /* 0x000fc400078e0202 */
[----:B------:R0:W-:Y:S04]  /*340e0*/  @P0 STG.E.U16 desc[UR24][R10.64], R12 ;  /* 0x0000000c0a000986 */ /* 0x0001e8000c101518 */
[----:B------:R1:W-:Y:S01]  /*340f0*/  @P6 STG.E.U16 desc[UR24][R8.64], R18 ;  /* 0x0000001208006986 */ /* 0x0003e2000c101518 */
[----:B0-----:R-:W-:Y:S01]  /*34100*/  VIADD R10, R66, 0xd3 ;  /* 0x000000d3420a7836 */ /* 0x001fe20000000000 */
[----:B------:R-:W-:Y:S02]  /*34110*/  PRMT R11, R18, 0x7632, R11 ;  /* 0x00007632120b7816 */ /* 0x000fe4000000000b */
[----:B-1----:R-:W2:Y:S02]  /*34120*/  LDL.LU R18, [R1+0x8c] ;  /* 0x00008c0001127983 */ /* 0x002ea40000300800 */
[----:B------:R-:W-:-:S02]  /*34130*/  ISETP.GE.AND P0, PT, R10, UR4, PT ;  /* 0x000000040a007c0c */ /* 0x000fc4000bf06270 */
[C---:B------:R-:W-:Y:S01]  /*34140*/  ISETP.LT.AND P4, PT, R73.reuse, UR26, !P4 ;  /* 0x0000001a49007c0c */ /* 0x040fe2000e781270 */
[----:B------:R-:W2:Y:S01]  /*34150*/  LDL.LU R10, [R1+0x40] ;  /* 0x00004000010a7983 */ /* 0x000ea20000300800 */
[----:B------:R-:W-:Y:S01]  /*34160*/  ISETP.LT.AND P6, PT, R74, UR9, !P1 ;  /* 0x000000094a007c0c */ /* 0x000fe2000cfc1270 */
[----:B------:R-:W-:Y:S02]  /*34170*/  VIADD R7, R66, 0xd2 ;  /* 0x000000d242077836 */ /* 0x000fe40000000000 */
[C---:B------:R-:W-:Y:S01]  /*34180*/  IMAD.WIDE R8, R6.reuse, 0x2, R4 ;  /* 0x0000000206087825 */ /* 0x040fe200078e0204 */
[----:B------:R-:W-:Y:S01]  /*34190*/  ISETP.LT.AND P1, PT, R73, UR10, !P1 ;  /* 0x0000000a49007c0c */ /* 0x000fe2000cf21270 */
[----:B------:R-:W0:Y:S01]  /*341a0*/  LDCU UR4, c[0x0][0x39c] ;  /* 0x00007380ff0477ac */ /* 0x000e220008000800 */
[----:B------:R-:W-:Y:S01]  /*341b0*/  ISETP.GE.AND P3, PT, R7, UR6, PT ;  /* 0x0000000607007c0c */ /* 0x000fe2000bf66270 */
[----:B------:R-:W1:Y:S04]  /*341c0*/  LDCU UR6, c[0x0][0x39c] ;  /* 0x00007380ff0677ac */ /* 0x000e680008000800 */
[----:B------:R-:W-:Y:S01]  /*341d0*/  @P4 STG.E.U16 desc[UR24][R8.64], R11 ;  /* 0x0000000b08004986 */ /* 0x000fe2000c101518 */
[----:B------:R-:W0:Y:S01]  /*341e0*/  LDCU UR9, c[0x0][0x398] ;  /* 0x00007300ff0977ac */ /* 0x000e220008000800 */
[----:B------:R-:W0:Y:S01]  /*341f0*/  LDCU UR26, c[0x0][0x398] ;  /* 0x00007300ff1a77ac */ /* 0x000e220008000800 */
[----:B------:R-:W0:Y:S01]  /*34200*/  LDCU UR10, c[0x0][0x398] ;  /* 0x00007300ff0a77ac */ /* 0x000e220008000800 */
[----:B---3--:R-:W-:Y:S01]  /*34210*/  F2FP.F16.F32.PACK_AB R19, R19, R0 ;  /* 0x000000001313723e */ /* 0x008fe200000000ff */
[----:B------:R-:W-:-:S04]  /*34220*/  VIADD R0, R6, UR30 ;  /* 0x0000001e06007c36 */ /* 0x000fc80008000000 */
[----:B------:R-:W-:Y:S01]  /*34230*/  IMAD.WIDE R6, R0, 0x2, R2 ;  /* 0x0000000200067825 */ /* 0x000fe200078e0202 */
[----:B------:R-:W-:-:S04]  /*34240*/  PRMT R12, R19, 0x7632, R12 ;  /* 0x00007632130c7816 */ /* 0x000fc8000000000c */
[----:B------:R3:W-:Y:S01]  /*34250*/  @P6 STG.E.U16 desc[UR24][R6.64], R19 ;  /* 0x0000001306006986 */ /* 0x0007e2000c101518 */
[----:B------:R-:W-:Y:S01]  /*34260*/  ISETP.LT.AND P6, PT, R74, UR12, !P5 ;  /* 0x0000000c4a007c0c */ /* 0x000fe2000efc1270 */
[----:B------:R-:W0:Y:S01]  /*34270*/  LDCU UR12, c[0x0][0x398] ;  /* 0x00007300ff0c77ac */ /* 0x000e220008000800 */
[----:B---3--:R-:W-:Y:S01]  /*34280*/  VIADD R6, R0, UR30 ;  /* 0x0000001e00067c36 */ /* 0x008fe20008000000 */
[----:B------:R-:W3:Y:S01]  /*34290*/  LDL.LU R19, [R1+0x88] ;  /* 0x0000880001137983 */ /* 0x000ee20000300800 */
[----:B--2---:R-:W-:Y:S01]  /*342a0*/  F2FP.F16.F32.PACK_AB R20, R20, R10 ;  /* 0x0000000a1414723e */ /* 0x004fe200000000ff */
[----:B------:R-:W-:Y:S02]  /*342b0*/  IMAD.WIDE R10, R0, 0x2, R4 ;  /* 0x00000002000a7825 */ /* 0x000fe400078e0204 */
[----:B------:R-:W2:Y:S02]  /*342c0*/  LDL.LU R0, [R1+0x44] ;  /* 0x0000440001007983 */ /* 0x000ea40000300800 */
[----:B------:R-:W-:-:S02]  /*342d0*/  IMAD.WIDE R8, R6, 0x2, R2 ;  /* 0x0000000206087825 */ /* 0x000fc400078e0202 */
[----:B------:R0:W-:Y:S04]  /*342e0*/  @P1 STG.E.U16 desc[UR24][R10.64], R12 ;  /* 0x0000000c0a001986 */ /* 0x0001e8000c101518 */
[----:B------:R1:W-:Y:S01]  /*342f0*/  @P6 STG.E.U16 desc[UR24][R8.64], R20 ;  /* 0x0000001408006986 */ /* 0x0003e2000c101518 */
[----:B0-----:R-:W-:Y:S01]  /*34300*/  VIADD R10, R66, 0xd5 ;  /* 0x000000d5420a7836 */ /* 0x001fe20000000000 */
[----:B------:R-:W-:Y:S02]  /*34310*/  PRMT R11, R20, 0x7632, R11 ;  /* 0x00007632140b7816 */ /* 0x000fe4000000000b */
[----:B-1----:R-:W3:Y:S02]  /*34320*/  LDL.LU R20, [R1+0x84] ;  /* 0x0000840001147983 */ /* 0x002ee40000300800 */
[----:B------:R-:W-:-:S02]  /*34330*/  ISETP.GE.AND P1, PT, R10, UR4, PT ;  /* 0x000000040a007c0c */ /* 0x000fc4000bf26270 */
[C---:B------:R-:W-:Y:S01]  /*34340*/  ISETP.LT.AND P5, PT, R73.reuse, UR14, !P5 ;  /* 0x0000000e49007c0c */ /* 0x040fe2000efa1270 */
[----:B------:R-:W3:Y:S01]  /*34350*/  LDL.LU R10, [R1+0x48] ;  /* 0x00004800010a7983 */ /* 0x000ee20000300800 */
        /* <DEDUP_REMOVED lines=30> */
[----:B------:R-:W-:Y:S01]  /*34540*/  ISETP.LT.AND P3, PT, R73, UR22, !P3 ;  /* 0x0000001649007c0c */ /* 0x000fe2000df61270 */
[----:B------:R-:W2:Y:S01]  /*34550*/  LDL.LU R10, [R1+0x50] ;  /* 0x00005000010a7983 */ /* 0x000ea20000300800 */
[----:B------:R-:W-:Y:S01]  /*34560*/  ISETP.LT.AND P6, PT, R74, UR9, !P0 ;  /* 0x000000094a007c0c */ /* 0x000fe2000c7c1270 */
[----:B------:R-:W-:Y:S01]  /*34570*/  VIADD R7, R66, 0xd6 ;  /* 0x000000d642077836 */ /* 0x000fe20000000000 */
[----:B------:R-:W0:Y:S01]  /*34580*/  LDCU UR4, c[0x0][0x39c] ;  /* 0x00007380ff0477ac */ /* 0x000e220008000800 */
[----:B------:R-:W-:-:S03]  /*34590*/  IMAD.WIDE R8, R6, 0x2, R4 ;  /* 0x0000000206087825 */ /* 0x000fc600078e0204 */
[----:B------:R-:W-:Y:S01]  /*345a0*/  ISETP.GE.AND P5, PT, R7, UR6, PT ;  /* 0x0000000607007c0c */ /* 0x000fe2000bfa6270 */
[----:B------:R-:W1:Y:S04]  /*345b0*/  LDCU UR6, c[0x0][0x39c] ;  /* 0x00007380ff0677ac */ /* 0x000e680008000800 */
[----:B------:R-:W-:Y:S01]  /*345c0*/  @P3 STG.E.U16 desc[UR24][R8.64], R11 ;  /* 0x0000000b08003986 */ /* 0x000fe2000c101518 */
[----:B------:R-:W0:Y:S01]  /*345d0*/  LDCU UR22, c[0x0][0x398] ;  /* 0x00007300ff1677ac */ /* 0x000e220008000800 */
[----:B---3--:R-:W-:Y:S01]  /*345e0*/  F2FP.F16.F32.PACK_AB R23, R23, R0 ;  /* 0x000000001717723e */ /* 0x008fe200000000ff */
[----:B------:R-:W-:Y:S01]  /*345f0*/  VIADD R0, R6, UR30 ;  /* 0x0000001e06007c36 */ /* 0x000fe20008000000 */
[----:B------:R-:W3:Y:S03]  /*34600*/  LDCU UR9, c[0x0][0x398] ;  /* 0x00007300ff0977ac */ /* 0x000ee60008000800 */
[----:B------:R-:W-:Y:S01]  /*34610*/  IMAD.WIDE R6, R0, 0x2, R2 ;  /* 0x0000000200067825 */ /* 0x000fe200078e0202 */
[----:B------:R-:W-:-:S04]  /*34620*/  PRMT R12, R23, 0x7632, R12 ;  /* 0x00007632170c7816 */ /* 0x000fc8000000000c */
[----:B------:R0:W-:Y:S02]  /*34630*/  @P6 STG.E.U16 desc[UR24][R6.64], R23 ;  /* 0x0000001706006986 */ /* 0x0001e4000c101518 */
[----:B0-----:R-:W-:Y:S02]  /*34640*/  VIADD R6, R0, UR30 ;  /* 0x0000001e00067c36 */ /* 0x001fe40008000000 */
[----:B------:R-:W3:Y:S01]  /*34650*/  LDL.LU R23, [R1+0x78] ;  /* 0x0000780001177983 */ /* 0x000ee20000300800 */
[----:B--2---:R-:W-:Y:S01]  /*34660*/  F2FP.F16.F32.PACK_AB R24, R24, R10 ;  /* 0x0000000a1818723e */ /* 0x004fe200000000ff */
[----:B------:R-:W-:Y:S02]  /*34670*/  IMAD.WIDE R10, R0, 0x2, R4 ;  /* 0x00000002000a7825 */ /* 0x000fe400078e0204 */
[----:B------:R-:W2:Y:S01]  /*34680*/  LDL.LU R0, [R1+0x54] ;  /* 0x0000540001007983 */ /* 0x000ea20000300800 */
[----:B------:R-:W-:Y:S02]  /*34690*/  ISETP.LT.AND P0, PT, R73, UR26, !P0 ;  /* 0x0000001a49007c0c */ /* 0x000fe4000c701270 */
[----:B------:R-:W-:Y:S01]  /*346a0*/  ISETP.LT.AND P6, PT, R74, UR10, !P4 ;  /* 0x0000000a4a007c0c */ /* 0x000fe2000e7c1270 */
[----:B------:R-:W-:Y:S01]  /*346b0*/  IMAD.WIDE R8, R6, 0x2, R2 ;  /* 0x0000000206087825 */ /* 0x000fe200078e0202 */
[----:B------:R-:W0:Y:S09]  /*346c0*/  LDCU UR26, c[0x0][0x398] ;  /* 0x00007300ff1a77ac */ /* 0x000e320008000800 */
[----:B------:R-:W-:Y:S01]  /*346d0*/  @P0 STG.E.U16 desc[UR24][R10.64], R12 ;  /* 0x0000000c0a000986 */ /* 0x000fe2000c101518 */
[----:B------:R-:W-:Y:S01]  /*346e0*/  VIADD R7, R66, 0xd8 ;  /* 0x000000d842077836 */ /* 0x000fe20000000000 */
[----:B------:R-:W0:Y:S02]  /*346f0*/  LDCU UR10, c[0x0][0x398] ;  /* 0x00007300ff0a77ac */ /* 0x000e240008000800 */
[----:B------:R1:W-:Y:S02]  /*34700*/  @P6 STG.E.U16 desc[UR24][R8.64], R24 ;  /* 0x0000001808006986 */ /* 0x0003e4000c101518 */
[----:B-1----:R-:W-:-:S02]  /*34710*/  PRMT R9, R24, 0x7632, R9 ;  /* 0x0000763218097816 */ /* 0x002fc40000000009 */
[----:B------:R-:W3:Y:S01]  /*34720*/  LDL.LU R24, [R1+0x74] ;  /* 0x0000740001187983 */ /* 0x000ee20000300800 */
[----:B--2---:R-:W-:Y:S01]  /*34730*/  F2FP.F16.F32.PACK_AB R25, R25, R0 ;  /* 0x000000001919723e */ /* 0x004fe200000000ff */
[----:B------:R-:W-:-:S05]  /*34740*/  VIADD R0, R66, 0xd9 ;  /* 0x000000d942007836 */ /* 0x000fca0000000000 */
[----:B------:R-:W-:Y:S02]  /*34750*/  ISETP.GE.AND P0, PT, R0, UR4, PT ;  /* 0x0000000400007c0c */ /* 0x000fe4000bf06270 */
[----:B------:R-:W-:Y:S01]  /*34760*/  ISETP.GE.AND P3, PT, R7, UR6, PT ;  /* 0x0000000607007c0c */ /* 0x000fe2000bf66270 */
[----:B------:R-:W2:Y:S01]  /*34770*/  LDL.LU R0, [R1+0x58] ;  /* 0x0000580001007983 */ /* 0x000ea20000300800 */
[----:B------:R-:W-:Y:S01]  /*34780*/  ISETP.LT.AND P4, PT, R73, UR12, !P4 ;  /* 0x0000000c49007c0c */ /* 0x000fe2000e781270 */
[----:B------:R-:W1:Y:S01]  /*34790*/  LDCU UR6, c[0x0][0x39c] ;  /* 0x00007380ff0677ac */ /* 0x000e620008000800 */
[----:B------:R-:W-:Y:S01]  /*347a0*/  ISETP.LT.AND P6, PT, R74, UR14, !P1 ;  /* 0x0000000e4a007c0c */ /* 0x000fe2000cfc1270 */
[C---:B------:R-:W-:Y:S01]  /*347b0*/  IMAD.WIDE R10, R6.reuse, 0x2, R4 ;  /* 0x00000002060a7825 */ /* 0x040fe200078e0204 */
[----:B------:R-:W0:Y:S03]  /*347c0*/  LDCU UR4, c[0x0][0x39c] ;  /* 0x00007380ff0477ac */ /* 0x000e260008000800 */
[----:B------:R-:W-:Y:S01]  /*347d0*/  VIADD R8, R6, UR30 ;  /* 0x0000001e06087c36 */ /* 0x000fe20008000000 */
[----:B------:R-:W0:Y:S03]  /*347e0*/  LDCU UR12, c[0x0][0x398] ;  /* 0x00007300ff0c77ac */ /* 0x000e260008000800 */
[----:B------:R-:W-:-:S02]  /*347f0*/  IMAD.WIDE R6, R8, 0x2, R2 ;  /* 0x0000000208067825 */ /* 0x000fc400078e0202 */
[----:B------:R1:W-:Y:S01]  /*34800*/  @P4 STG.E.U16 desc[UR24][R10.64], R9 ;  /* 0x000000090a004986 */ /* 0x0003e2000c101518 */
[----:B------:R-:W0:Y:S03]  /*34810*/  LDCU UR14, c[0x0][0x398] ;  /* 0x00007300ff0e77ac */ /* 0x000e260008000800 */
[----:B------:R3:W-:Y:S01]  /*34820*/  @P6 STG.E.U16 desc[UR24][R6.64], R25 ;  /* 0x0000001906006986 */ /* 0x0007e2000c101518 */
[----:B-1----:R-:W-:Y:S01]  /*34830*/  VIADD R10, R66, 0xda ;  /* 0x000000da420a7836 */ /* 0x002fe20000000000 */
[----:B------:R-:W-:Y:S02]  /*34840*/  PRMT R11, R25, 0x7632, R11 ;  /* 0x00007632190b7816 */ /* 0x000fe4000000000b */
[----:B---3--:R-:W3:Y:S02]  /*34850*/  LDL.LU R25, [R1+0x70] ;  /* 0x0000700001197983 */ /* 0x008ee40000300800 */
[----:B------:R-:W-:Y:S01]  /*34860*/  ISETP.GE.AND P4, PT, R10, UR6, PT ;  /* 0x000000060a007c0c */ /* 0x000fe2000bf86270 */
[----:B------:R-:W1:Y:S01]  /*34870*/  LDCU UR6, c[0x0][0x39c] ;  /* 0x00007380ff0677ac */ /* 0x000e620008000800 */
[----:B------:R-:W3:Y:S01]  /*34880*/  LDL.LU R10, [R1+0x5c] ;  /* 0x00005c00010a7983 */ /* 0x000ee20000300800 */
[----:B------:R-:W-:Y:S01]  /*34890*/  ISETP.LT.AND P1, PT, R73, UR16, !P1 ;  /* 0x0000001049007c0c */ /* 0x000fe2000cf21270 */
[----:B------:R-:W0:Y:S01]  /*348a0*/  LDCU UR16, c[0x0][0x398] ;  /* 0x00007300ff1077ac */ /* 0x000e220008000800 */
[----:B------:R-:W-:-:S02]  /*348b0*/  ISETP.LT.AND P6, PT, R74, UR18, !P5 ;  /* 0x000000124a007c0c */ /* 0x000fc4000efc1270 */
[----:B--2---:R-:W-:Y:S01]  /*348c0*/  F2FP.F16.F32.PACK_AB R26, R26, R0 ;  /* 0x000000001a1a723e */ /* 0x004fe200000000ff */
[C---:B------:R-:W-:Y:S01]  /*348d0*/  VIADD R0, R8.reuse, UR30 ;  /* 0x0000001e08007c36 */ /* 0x040fe20008000000 */
[----:B------:R-:W-:Y:S01]  /*348e0*/  F2FP.F16.F32.PACK_AB R29, R29, R13 ;  /* 0x0000000d1d1d723e */ /* 0x000fe200000000ff */
[----:B------:R-:W-:Y:S01]  /*348f0*/  IMAD.WIDE R8, R8, 0x2, R4 ;  /* 0x0000000208087825 */ /* 0x000fe200078e0204 */
[----:B------:R-:W2:Y:S03]  /*34900*/  LDCU UR18, c[0x0][0x398] ;  /* 0x00007300ff1277ac */ /* 0x000ea60008000800 */
[----:B------:R-:W-:Y:S02]  /*34910*/  IMAD.WIDE R6, R0, 0x2, R2 ;  /* 0x0000000200067825 */ /* 0x000fe400078e0202 */
[----:B------:R-:W-:Y:S01]  /*34920*/  @P1 STG.E.U16 desc[UR24][R8.64], R11 ;  /* 0x0000000b08001986 */ /* 0x000fe2000c101518 */
[----:B------:R-:W-:-:S03]  /*34930*/  PRMT R12, R26, 0x7632, R12 ;  /* 0x000076321a0c7816 */ /* 0x000fc6000000000c */
[----:B------:R0:W-:Y:S04]  /*34940*/  @P6 STG.E.U16 desc[UR24][R6.64], R26 ;  /* 0x0000001a06006986 */ /* 0x0001e8000c101518 */
[----:B0-----:R-:W2:Y:S01]  /*34950*/  LDL.LU R26, [R1+0x60] ;  /* 0x00006000011a7983 */ /* 0x001ea20000300800 */
[----:B------:R-:W-:Y:S01]  /*34960*/  ISETP.LT.AND P5, PT, R73, UR20, !P5 ;  /* 0x0000001449007c0c */ /* 0x000fe2000efa1270 */
[----:B------:R-:W-:Y:S01]  /*34970*/  IMAD.WIDE R8, R0, 0x2, R4 ;  /* 0x0000000200087825 */ /* 0x000fe200078e0204 */
[----:B------:R-:W-:Y:S01]  /*34980*/  ISETP.LT.AND P6, PT, R74, UR9, !P2 ;  /* 0x000000094a007c0c */ /* 0x000fe2000d7c1270 */
[----:B------:R-:W0:Y:S01]  /*34990*/  LDCU UR9, c[0x0][0x398] ;  /* 0x00007300ff0977ac */ /* 0x000e220008000800 */
[----:B---3--:R-:W-:Y:S01]  /*349a0*/  F2FP.F16.F32.PACK_AB R27, R27, R10 ;  /* 0x0000000a1b1b723e */ /* 0x008fe200000000ff */
[----:B------:R-:W-:Y:S01]  /*349b0*/  VIADD R10, R0, UR30 ;  /* 0x0000001e000a7c36 */ /* 0x000fe20008000000 */
[----:B------:R-:W-:Y:S01]  /*349c0*/  F2FP.F16.F32.PACK_AB R30, R30, R15 ;  /* 0x0000000f1e1e723e */ /* 0x000fe200000000ff */
[----:B------:R-:W-:Y:S01]  /*349d0*/  VIADD R11, R66, 0xdb ;  /* 0x000000db420b7836 */ /* 0x000fe20000000000 */
[----:B------:R-:W3:Y:S01]  /*349e0*/  LDCU UR20, c[0x0][0x398] ;  /* 0x00007300ff1477ac */ /* 0x000ee20008000800 */
[----:B------:R-:W-:-:S04]  /*349f0*/  IMAD.WIDE R6, R10, 0x2, R2 ;  /* 0x000000020a067825 */ /* 0x000fc800078e0202 */
[----:B------:R0:W-:Y:S01]  /*34a00*/  @P5 STG.E.U16 desc[UR24][R8.64], R12 ;  /* 0x0000000c08005986 */ /* 0x0001e2000c101518 */
[----:B------:R-:W-:Y:S01]  /*34a10*/  ISETP.LT.AND P2, PT, R73, UR22, !P2 ;  /* 0x0000001649007c0c */ /* 0x000fe2000d741270 */
[----:B------:R-:W1:Y:S02]  /*34a20*/  LDCU UR22, c[0x0][0x398] ;  /* 0x00007300ff1677ac */ /* 0x000e640008000800 */
[----:B------:R3:W-:Y:S01]  /*34a30*/  @P6 STG.E.U16 desc[UR24][R6.64], R27 ;  /* 0x0000001b06006986 */ /* 0x0007e2000c101518 */
[----:B------:R-:W-:Y:S01]  /*34a40*/  ISETP.LT.AND P6, PT, R74, UR10, !P3 ;  /* 0x0000000a4a007c0c */ /* 0x000fe2000dfc1270 */
[----:B------:R-:W1:Y:S01]  /*34a50*/  LDCU UR10, c[0x0][0x398] ;  /* 0x00007300ff0a77ac */ /* 0x000e620008000800 */
[----:B------:R-:W-:Y:S01]  /*34a60*/  ISETP.GE.AND P1, PT, R11, UR4, PT ;  /* 0x000000040b007c0c */ /* 0x000fe2000bf26270 */
[C---:B------:R-:W-:Y:S01]  /*34a70*/  VIADD R11, R10.reuse, UR30 ;  /* 0x0000001e0a0b7c36 */ /* 0x040fe20008000000 */
[----:B------:R-:W-:Y:S02]  /*34a80*/  PRMT R14, R27, 0x7632, R14 ;  /* 0x000076321b0e7816 */ /* 0x000fe4000000000e */
[----:B------:R-:W-:Y:S01]  /*34a90*/  F2FP.F16.F32.PACK_AB R31, R31, R17 ;  /* 0x000000111f1f723e */ /* 0x000fe200000000ff */
[----:B0-----:R-:W-:Y:S01]  /*34aa0*/  IMAD.WIDE R8, R10, 0x2, R4 ;  /* 0x000000020a087825 */ /* 0x001fe200078e0204 */
[----:B------:R-:W-:Y:S01]  /*34ab0*/  ISETP.LT.AND P3, PT, R73, UR26, !P3 ;  /* 0x0000001a49007c0c */ /* 0x000fe2000df61270 */
[----:B------:R-:W0:Y:S02]  /*34ac0*/  LDCU UR4, c[0x0][0x39c] ;  /* 0x00007380ff0477ac */ /* 0x000e240008000800 */
[C---:B---3--:R-:W-:Y:S01]  /*34ad0*/  IMAD.WIDE R6, R11.reuse, 0x2, R2 ;  /* 0x000000020b067825 */ /* 0x048fe200078e0202 */
[----:B------:R3:W-:Y:S01]  /*34ae0*/  @P2 STG.E.U16 desc[UR24][R8.64], R14 ;  /* 0x0000000e08002986 */ /* 0x0007e2000c101518 */
[----:B------:R-:W-:Y:S01]  /*34af0*/  F2FP.F16.F32.PACK_AB R32, R32, R25 ;  /* 0x000000192020723e */ /* 0x000fe200000000ff */
[----:B------:R-:W0:Y:S01]  /*34b00*/  LDCU UR26, c[0x0][0x398] ;  /* 0x00007300ff1a77ac */ /* 0x000e220008000800 */
[----:B------:R-:W-:-:S02]  /*34b10*/  VIADD R13, R11, UR30 ;  /* 0x0000001e0b0d7c36 */ /* 0x000fc40008000000 */
[----:B------:R-:W-:-:S04]  /*34b20*/  IMAD.WIDE R10, R11, 0x2, R4 ;  /* 0x000000020b0a7825 */ /* 0x000fc800078e0204 */
[----:B---3--:R-:W-:-:S04]  /*34b30*/  IMAD.WIDE R8, R13, 0x2, R2 ;  /* 0x000000020d087825 */ /* 0x008fc800078e0202 */
[----:B------:R-:W-:Y:S02]  /*34b40*/  VIADD R15, R13, UR30 ;  /* 0x0000001e0d0f7c36 */ /* 0x000fe40008000000 */
[----:B------:R-:W-:Y:S02]  /*34b50*/  VIADD R0, R66, 0xdc ;  /* 0x000000dc42007836 */ /* 0x000fe40000000000 */
[----:B------:R-:W-:-:S03]  /*34b60*/  VIADD R17, R15, UR30 ;  /* 0x0000001e0f117c36 */ /* 0x000fc60008000000 */
[----:B-1----:R-:W-:Y:S01]  /*34b70*/  ISETP.GE.AND P5, PT, R0, UR6, PT ;  /* 0x0000000600007c0c */ /* 0x002fe2000bfa6270 */
[----:B------:R-:W-:Y:S01]  /*34b80*/  VIADD R0, R66, 0xdd ;  /* 0x000000dd42007836 */ /* 0x000fe20000000000 */
[----:B------:R-:W1:Y:S01]  /*34b90*/  LDCU UR6, c[0x0][0x39c] ;  /* 0x00007380ff0677ac */ /* 0x000e620008000800 */
[----:B------:R-:W-:-:S03]  /*34ba0*/  PRMT R14, R31, 0x7632, R14 ;  /* 0x000076321f0e7816 */ /* 0x000fc6000000000e */
[----:B0-----:R-:W-:Y:S01]  /*34bb0*/  ISETP.GE.AND P2, PT, R0, UR4, PT ;  /* 0x0000000400007c0c */ /* 0x001fe2000bf46270 */
[----:B------:R-:W-:Y:S01]  /*34bc0*/  VIADD R0, R66, 0xde ;  /* 0x000000de42007836 */ /* 0x000fe20000000000 */
[----:B------:R-:W0:Y:S01]  /*34bd0*/  LDCU UR4, c[0x0][0x39c] ;  /* 0x00007380ff0477ac */ /* 0x000e220008000800 */
        /* <DEDUP_REMOVED lines=11> */
[----:B--2---:R-:W-:-:S05]  /*34c90*/  F2FP.F16.F32.PACK_AB R28, R28, R26 ;  /* 0x0000001a1c1c723e */ /* 0x004fca00000000ff */
[----:B------:R2:W-:Y:S01]  /*34ca0*/  @P6 STG.E.U16 desc[UR24][R6.64], R28 ;  /* 0x0000001c06006986 */ /* 0x0005e2000c101518 */
[----:B------:R-:W-:Y:S01]  /*34cb0*/  ISETP.LT.AND P6, PT, R74, UR12, !P0 ;  /* 0x0000000c4a007c0c */ /* 0x000fe2000c7c1270 */
[----:B------:R-:W3:Y:S01]  /*34cc0*/  LDCU UR12, c[0x0][0x398] ;  /* 0x00007300ff0c77ac */ /* 0x000ee20008000800 */
[----:B------:R-:W-:Y:S01]  /*34cd0*/  ISETP.LT.AND P0, PT, R73, UR14, !P0 ;  /* 0x0000000e49007c0c */ /* 0x000fe2000c701270 */
[----:B------:R-:W0:Y:S01]  /*34ce0*/  LDCU UR14, c[0x0][0x398] ;  /* 0x00007300ff0e77ac */ /* 0x000e220008000800 */
[----:B--2---:R-:W-:-:S05]  /*34cf0*/  PRMT R7, R28, 0x7632, R7 ;  /* 0x000076321c077816 */ /* 0x004fca0000000007 */
[----:B------:R2:W-:Y:S04]  /*34d00*/  @P3 STG.E.U16 desc[UR24][R10.64], R7 ;  /* 0x000000070a003986 */ /* 0x0005e8000c101518 */
[----:B------:R0:W-:Y:S01]  /*34d10*/  @P6 STG.E.U16 desc[UR24][R8.64], R29 ;  /* 0x0000001d08006986 */ /* 0x0001e2000c101518 */
[----:B------:R-:W-:Y:S01]  /*34d20*/  ISETP.LT.AND P6, PT, R74, UR16, !P4 ;  /* 0x000000104a007c0c */ /* 0x000fe2000e7c1270 */
[----:B------:R-:W1:Y:S01]  /*34d30*/  LDCU UR16, c[0x0][0x398] ;  /* 0x00007300ff1077ac */ /* 0x000e620008000800 */
[----:B--2---:R-:W-:Y:S01]  /*34d40*/  IMAD.WIDE R6, R13, 0x2, R4 ;  /* 0x000000020d067825 */ /* 0x004fe200078e0204 */
[----:B0-----:R-:W-:-:S03]  /*34d50*/  PRMT R9, R29, 0x7632, R9 ;  /* 0x000076321d097816 */ /* 0x001fc60000000009 */
[--C-:B------:R-:W-:Y:S01]  /*34d60*/  IMAD.WIDE R10, R15, 0x2, R2.reuse ;  /* 0x000000020f0a7825 */ /* 0x100fe200078e0202 */
[----:B------:R-:W-:Y:S01]  /*34d70*/  ISETP.LT.AND P4, PT, R73, UR18, !P4 ;  /* 0x0000001249007c0c */ /* 0x000fe2000e781270 */
[----:B------:R-:W0:Y:S01]  /*34d80*/  LDCU UR18, c[0x0][0x398] ;  /* 0x00007300ff1277ac */ /* 0x000e220008000800 */
[----:B------:R2:W-:Y:S04]  /*34d90*/  @P0 STG.E.U16 desc[UR24][R6.64], R9 ;  /* 0x0000000906000986 */ /* 0x0005e8000c101518 */
[----:B------:R0:W-:Y:S01]  /*34da0*/  @P6 STG.E.U16 desc[UR24][R10.64], R30 ;  /* 0x0000001e0a006986 */ /* 0x0001e2000c101518 */
[----:B------:R-:W-:Y:S01]  /*34db0*/  ISETP.LT.AND P6, PT, R74, UR9, !P1 ;  /* 0x000000094a007c0c */ /* 0x000fe2000cfc1270 */
[----:B------:R-:W-:Y:S01]  /*34dc0*/  IMAD.WIDE R12, R17, 0x2, R2 ;  /* 0x00000002110c7825 */ /* 0x000fe200078e0202 */
[----:B--2---:R-:W-:-:S03]  /*34dd0*/  PRMT R7, R30, 0x7632, R7 ;  /* 0x000076321e077816 */ /* 0x004fc60000000007 */
[--C-:B------:R-:W-:Y:S01]  /*34de0*/  IMAD.WIDE R8, R15, 0x2, R4.reuse ;  /* 0x000000020f087825 */ /* 0x100fe200078e0204 */
[----:B------:R-:W-:Y:S01]  /*34df0*/  ISETP.LT.AND P1, PT, R73, UR20, !P1 ;  /* 0x0000001449007c0c */ /* 0x000fe2000cf21270 */
[----:B------:R-:W2:Y:S03]  /*34e00*/  LDCU UR9, c[0x0][0x398] ;  /* 0x00007300ff0977ac */ /* 0x000ea60008000800 */
[----:B------:R3:W-:Y:S01]  /*34e10*/  @P4 STG.E.U16 desc[UR24][R8.64], R7 ;  /* 0x0000000708004986 */ /* 0x0007e2000c101518 */
[C---:B0-----:R-:W-:Y:S01]  /*34e20*/  VIADD R11, R17.reuse, UR30 ;  /* 0x0000001e110b7c36 */ /* 0x041fe20008000000 */
[----:B-1----:R-:W-:Y:S01]  /*34e30*/  ISETP.GE.AND P3, PT, R0, UR6, PT ;  /* 0x0000000600007c0c */ /* 0x002fe2000bf66270 */
[----:B------:R-:W0:Y:S01]  /*34e40*/  LDCU UR20, c[0x0][0x398] ;  /* 0x00007300ff1477ac */ /* 0x000e220008000800 */
[----:B------:R1:W-:Y:S01]  /*34e50*/  @P6 STG.E.U16 desc[UR24][R12.64], R31 ;  /* 0x0000001f0c006986 */ /* 0x0003e2000c101518 */
[----:B------:R-:W-:Y:S01]  /*34e60*/  ISETP.LT.AND P6, PT, R74, UR10, !P5 ;  /* 0x0000000a4a007c0c */ /* 0x000fe2000efc1270 */
[----:B---3--:R-:W-:-:S04]  /*34e70*/  IMAD.WIDE R6, R17, 0x2, R4 ;  /* 0x0000000211067825 */ /* 0x008fc800078e0204 */
[----:B------:R-:W-:Y:S01]  /*34e80*/  IMAD.WIDE R8, R11, 0x2, R2 ;  /* 0x000000020b087825 */ /* 0x000fe200078e0202 */
[----:B------:R3:W-:Y:S01]  /*34e90*/  @P1 STG.E.U16 desc[UR24][R6.64], R14 ;  /* 0x0000000e06001986 */ /* 0x0007e2000c101518 */
[----:B------:R-:W-:Y:S01]  /*34ea0*/  ISETP.LT.AND P5, PT, R73, UR22, !P5 ;  /* 0x0000001649007c0c */ /* 0x000fe2000efa1270 */
[----:B------:R-:W0:Y:S05]  /*34eb0*/  LDCU UR6, c[0x0][0x39c] ;  /* 0x00007380ff0677ac */ /* 0x000e2a0008000800 */
[----:B------:R2:W-:Y:S01]  /*34ec0*/  @P6 STG.E.U16 desc[UR24][R8.64], R32 ;  /* 0x0000002008006986 */ /* 0x0005e2000c101518 */
[----:B------:R-:W-:Y:S01]  /*34ed0*/  ISETP.LT.AND P6, PT, R74, UR12, !P2 ;  /* 0x0000000c4a007c0c */ /* 0x000fe2000d7c1270 */
[C---:B-1----:R-:W-:Y:S01]  /*34ee0*/  VIADD R13, R11.reuse, UR30 ;  /* 0x0000001e0b0d7c36 */ /* 0x042fe20008000000 */
[----:B------:R-:W1:Y:S01]  /*34ef0*/  LDCU UR10, c[0x0][0x398] ;  /* 0x00007300ff0a77ac */ /* 0x000e620008000800 */
[----:B------:R-:W-:Y:S01]  /*34f00*/  IMAD.WIDE R10, R11, 0x2, R4 ;  /* 0x000000020b0a7825 */ /* 0x000fe200078e0204 */
[----:B------:R-:W0:Y:S03]  /*34f10*/  LDCU UR12, c[0x0][0x398] ;  /* 0x00007300ff0c77ac */ /* 0x000e260008000800 */
[----:B---3--:R-:W-:Y:S01]  /*34f20*/  IMAD.WIDE R6, R13, 0x2, R2 ;  /* 0x000000020d067825 */ /* 0x008fe200078e0202 */
[----:B------:R-:W3:Y:S01]  /*34f30*/  LDCU UR22, c[0x0][0x398] ;  /* 0x00007300ff1677ac */ /* 0x000ee20008000800 */
[----:B--2---:R-:W-:-:S02]  /*34f40*/  PRMT R9, R32, 0x7632, R9 ;  /* 0x0000763220097816 */ /* 0x004fc40000000009 */
[----:B------:R-:W-:Y:S01]  /*34f50*/  ISETP.LT.AND P2, PT, R73, UR26, !P2 ;  /* 0x0000001a49007c0c */ /* 0x000fe2000d741270 */
[C---:B------:R-:W-:Y:S01]  /*34f60*/  VIADD R15, R13.reuse, UR30 ;  /* 0x0000001e0d0f7c36 */ /* 0x040fe20008000000 */
[----:B------:R-:W2:Y:S01]  /*34f70*/  LDCU UR26, c[0x0][0x398] ;  /* 0x00007300ff1a77ac */ /* 0x000ea20008000800 */
[----:B------:R0:W-:Y:S04]  /*34f80*/  @P5 STG.E.U16 desc[UR24][R10.64], R9 ;  /* 0x000000090a005986 */ /* 0x0001e8000c101518 */
[----:B------:R1:W-:Y:S01]  /*34f90*/  @P6 STG.E.U16 desc[UR24][R6.64], R33 ;  /* 0x0000002106006986 */ /* 0x0003e2000c101518 */
[----:B------:R-:W-:Y:S01]  /*34fa0*/  ISETP.LT.AND P6, PT, R74, UR14, !P3 ;  /* 0x0000000e4a007c0c */ /* 0x000fe2000dfc1270 */
[----:B------:R-:W-:Y:S02]  /*34fb0*/  VIADD R0, R66, 0xdf ;  /* 0x000000df42007836 */ /* 0x000fe40000000000 */
[----:B0-----:R-:W-:-:S03]  /*34fc0*/  IMAD.WIDE R8, R13, 0x2, R4 ;  /* 0x000000020d087825 */ /* 0x001fc600078e0204 */
[----:B------:R-:W-:Y:S01]  /*34fd0*/  ISETP.GE.AND P0, PT, R0, UR4, PT ;  /* 0x0000000400007c0c */ /* 0x000fe2000bf06270 */
[----:B------:R-:W0:Y:S01]  /*34fe0*/  LDCU UR4, c[0x0][0x39c] ;  /* 0x00007380ff0477ac */ /* 0x000e220008000800 */
[----:B-1----:R-:W-:Y:S01]  /*34ff0*/  PRMT R7, R33, 0x7632, R7 ;  /* 0x0000763221077816 */ /* 0x002fe20000000007 */
[----:B------:R-:W-:Y:S01]  /*35000*/  IMAD.WIDE R10, R15, 0x2, R2 ;  /* 0x000000020f0a7825 */ /* 0x000fe200078e0202 */
[----:B------:R-:W-:Y:S01]  /*35010*/  ISETP.LT.AND P3, PT, R73, UR16, !P3 ;  /* 0x0000001049007c0c */ /* 0x000fe2000df61270 */
[----:B------:R-:W1:Y:S02]  /*35020*/  LDCU UR14, c[0x0][0x398] ;  /* 0x00007300ff0e77ac */ /* 0x000e640008000800 */
[----:B------:R0:W-:Y:S01]  /*35030*/  @P2 STG.E.U16 desc[UR24][R8.64], R7 ;  /* 0x0000000708002986 */ /* 0x0001e2000c101518 */
[----:B------:R-:W-:Y:S01]  /*35040*/  VIADD R13, R15, UR30 ;  /* 0x0000001e0f0d7c36 */ /* 0x000fe20008000000 */
[----:B------:R-:W1:Y:S02]  /*35050*/  LDCU UR16, c[0x0][0x398] ;  /* 0x00007300ff1077ac */ /* 0x000e640008000800 */
[----:B------:R2:W-:Y:S01]  /*35060*/  @P6 STG.E.U16 desc[UR24][R10.64], R34 ;  /* 0x000000220a006986 */ /* 0x0005e2000c101518 */
[----:B------:R-:W-:Y:S01]  /*35070*/  ISETP.LT.AND P6, PT, R74, UR9, !P0 ;  /* 0x000000094a007c0c */ /* 0x000fe2000c7c1270 */
[----:B------:R-:W-:-:S02]  /*35080*/  VIADD R0, R66, 0xe0 ;  /* 0x000000e042007836 */ /* 0x000fc40000000000 */
[----:B0-----:R-:W-:-:S03]  /*35090*/  IMAD.WIDE R6, R15, 0x2, R4 ;  /* 0x000000020f067825 */ /* 0x001fc600078e0204 */
[----:B------:R-:W-:Y:S01]  /*350a0*/  ISETP.GE.AND P4, PT, R0, UR6, PT ;  /* 0x0000000600007c0c */ /* 0x000fe2000bf86270 */
[----:B------:R-:W0:Y:S01]  /*350b0*/  LDCU UR6, c[0x0][0x39c] ;  /* 0x00007380ff0677ac */ /* 0x000e220008000800 */
[----:B--2---:R-:W-:Y:S01]  /*350c0*/  PRMT R11, R34, 0x7632, R11 ;  /* 0x00007632220b7816 */ /* 0x004fe2000000000b */
[----:B------:R-:W-:Y:S01]  /*350d0*/  IMAD.WIDE R8, R13, 0x2, R2 ;  /* 0x000000020d087825 */ /* 0x000fe200078e0202 */
[----:B------:R-:W-:Y:S01]  /*350e0*/  ISETP.LT.AND P0, PT, R73, UR18, !P0 ;  /* 0x0000001249007c0c */ /* 0x000fe2000c701270 */
[----:B------:R-:W2:Y:S02]  /*350f0*/  LDCU UR9, c[0x0][0x398] ;  /* 0x00007300ff0977ac */ /* 0x000ea40008000800 */
        /* <DEDUP_REMOVED lines=24> */
[----:B---3--:R-:W-:Y:S01]  /*35280*/  ISETP.LT.AND P1, PT, R73, UR22, !P1 ;  /* 0x0000001649007c0c */ /* 0x008fe2000cf21270 */
[----:B------:R-:W2:Y:S02]  /*35290*/  LDCU UR12, c[0x0][0x398] ;  /* 0x00007300ff0c77ac */ /* 0x000ea40008000800 */
[----:B------:R3:W-:Y:S01]  /*352a0*/  @P4 STG.E.U16 desc[UR24][R8.64], R7 ;  /* 0x0000000708004986 */ /* 0x0007e2000c101518 */
[----:B------:R-:W-:Y:S01]  /*352b0*/  VIADD R15, R13, UR30 ;  /* 0x0000001e0d0f7c36 */ /* 0x000fe20008000000 */
[----:B------:R-:W0:Y:S02]  /*352c0*/  LDCU UR22, c[0x0][0x398] ;  /* 0x00007300ff1677ac */ /* 0x000e240008000800 */
[----:B------:R2:W-:Y:S01]  /*352d0*/  @P6 STG.E.U16 desc[UR24][R10.64], R37 ;  /* 0x000000250a006986 */ /* 0x0005e2000c101518 */
[----:B-1----:R-:W-:Y:S01]  /*352e0*/  ISETP.LT.AND P6, PT, R74, UR14, !P5 ;  /* 0x0000000e4a007c0c */ /* 0x002fe2000efc1270 */
[----:B------:R-:W-:-:S02]  /*352f0*/  VIADD R0, R66, 0xe3 ;  /* 0x000000e342007836 */ /* 0x000fc40000000000 */
[----:B---3--:R-:W-:-:S03]  /*35300*/  IMAD.WIDE R6, R13, 0x2, R4 ;  /* 0x000000020d067825 */ /* 0x008fc600078e0204 */
[----:B------:R-:W-:Y:S01]  /*35310*/  ISETP.GE.AND P2, PT, R0, UR4, PT ;  /* 0x0000000400007c0c */ /* 0x000fe2000bf46270 */
[----:B------:R-:W1:Y:S01]  /*35320*/  LDCU UR4, c[0x0][0x39c] ;  /* 0x00007380ff0477ac */ /* 0x000e620008000800 */
        /* <DEDUP_REMOVED lines=10> */
[----:B---3--:R-:W-:-:S03]  /*353d0*/  IMAD.WIDE R10, R15, 0x2, R4 ;  /* 0x000000020f0a7825 */ /* 0x008fc600078e0204 */
[----:B0-----:R-:W-:Y:S01]  /*353e0*/  ISETP.GE.AND P3, PT, R0, UR6, PT ;  /* 0x0000000600007c0c */ /* 0x001fe2000bf66270 */
[----:B------:R-:W0:Y:S01]  /*353f0*/  LDCU UR6, c[0x0][0x39c] ;  /* 0x00007380ff0677ac */ /* 0x000e220008000800 */
[----:B--2---:R-:W-:Y:S01]  /*35400*/  PRMT R9, R38, 0x7632, R9 ;  /* 0x0000763226097816 */ /* 0x004fe20000000009 */
[----:B------:R-:W-:Y:S01]  /*35410*/  IMAD.WIDE R6, R13, 0x2, R2 ;  /* 0x000000020d067825 */ /* 0x000fe200078e0202 */
[----:B------:R-:W-:Y:S01]  /*35420*/  ISETP.LT.AND P2, PT, R73, UR16, !P2 ;  /* 0x0000001049007c0c */ /* 0x000fe2000d741270 */
[----:B------:R-:W2:Y:S02]  /*35430*/  LDCU UR9, c[0x0][0x398] ;  /* 0x00007300ff0977ac */ /* 0x000ea40008000800 */
[----:B------:R3:W-:Y:S01]  /*35440*/  @P5 STG.E.U16 desc[UR24][R10.64], R9 ;  /* 0x000000090a005986 */ /* 0x0007e2000c101518 */
[----:B------:R-:W-:Y:S01]  /*35450*/  VIADD R15, R13, UR30 ;  /* 0x0000001e0d0f7c36 */ /* 0x000fe20008000000 */
[----:B------:R-:W0:Y:S02]  /*35460*/  LDCU UR16, c[0x0][0x398] ;  /* 0x00007300ff1077ac */ /* 0x000e240008000800 */
[----:B------:R2:W-:Y:S01]  /*35470*/  @P6 STG.E.U16 desc[UR24][R6.64], R39 ;  /* 0x0000002706006986 */ /* 0x0005e2000c101518 */
[----:B------:R-:W-:Y:S01]  /*35480*/  ISETP.LT.AND P6, PT, R74, UR10, !P3 ;  /* 0x0000000a4a007c0c */ /* 0x000fe2000dfc1270 */
[----:B------:R-:W-:-:S02]  /*35490*/  VIADD R0, R66, 0xe5 ;  /* 0x000000e542007836 */ /* 0x000fc40000000000 */
[----:B---3--:R-:W-:-:S03]  /*354a0*/  IMAD.WIDE R8, R13, 0x2, R4 ;  /* 0x000000020d087825 */ /* 0x008fc600078e0204 */
[----:B-1----:R-:W-:Y:S01]  /*354b0*/  ISETP.GE.AND P0, PT, R0, UR4, PT ;  /* 0x0000000400007c0c */ /* 0x002fe2000bf06270 */
[----:B------:R-:W1:Y:S01]  /*354c0*/  LDCU UR4, c[0x0][0x39c] ;  /* 0x00007380ff0477ac */ /* 0x000e620008000800 */
[----:B--2---:R-:W-:Y:S01]  /*354d0*/  PRMT R7, R39, 0x7632, R7 ;  /* 0x0000763227077816 */ /* 0x004fe20000000007 */
[----:B------:R-:W-:Y:S01]  /*354e0*/  IMAD.WIDE R10, R15, 0x2, R2 ;  /* 0x000000020f0a7825 */ /* 0x000fe200078e0202 */
[----:B------:R-:W-:Y:S01]  /*354f0*/  ISETP.LT.AND P3, PT, R73, UR18, !P3 ;  /* 0x0000001249007c0c */ /* 0x000fe2000df61270 */
[----:B------:R-:W2:Y:S02]  /*35500*/  LDCU UR10, c[0x0][0x398] ;  /* 0x00007300ff0a77ac */ /* 0x000ea40008000800 */
[----:B------:R3:W-:Y:S01]  /*35510*/  @P2 STG.E.U16 desc[UR24][R8.64], R7 ;  /* 0x0000000708002986 */ /* 0x0007e2000c101518 */
[C---:B------:R-:W-:Y:S01]  /*35520*/  VIADD R13, R15.reuse, UR30 ;  /* 0x0000001e0f0d7c36 */ /* 0x040fe20008000000 */
[----:B------:R-:W-:Y:S01]  /*35530*/  F2FP.F16.F32.PACK_AB R44, R44, R91 ;  /* 0x0000005b2c2c723e */ /* 0x000fe200000000ff */
[----:B------:R-:W-:Y:S01]  /*35540*/  VIADD R0, R66, 0xe6 ;  /* 0x000000e642007836 */ /* 0x000fe20000000000 */
[----:B------:R1:W-:Y:S01]  /*35550*/  @P6 STG.E.U16 desc[UR24][R10.64], R40 ;  /* 0x000000280a006986 */ /* 0x0003e2000c101518 */
[----:B------:R-:W-:Y:S01]  /*35560*/  ISETP.LT.AND P6, PT, R74, UR12, !P0 ;  /* 0x0000000c4a007c0c */ /* 0x000fe2000c7c1270 */
[----:B------:R-:W2:Y:S02]  /*35570*/  LDCU UR12, c[0x0][0x398] ;  /* 0x00007300ff0c77ac */ /* 0x000ea40008000800 */
[----:B0-----:R-:W-:Y:S01]  /*35580*/  ISETP.GE.AND P4, PT, R0, UR6, PT ;  /* 0x0000000600007c0c */ /* 0x001fe2000bf86270 */
[----:B------:R-:W0:Y:S01]  /*35590*/  LDCU UR18, c[0x0][0x398] ;  /* 0x00007300ff1277ac */ /* 0x000e220008000800 */
[----:B---3--:R-:W-:Y:S01]  /*355a0*/  IMAD.WIDE R6, R15, 0x2, R4 ;  /* 0x000000020f067825 */ /* 0x008fe200078e0204 */
[----:B-1----:R-:W-:-:S03]  /*355b0*/  PRMT R11, R40, 0x7632, R11 ;  /* 0x00007632280b7816 */ /* 0x002fc6000000000b */
[----:B------:R-:W-:Y:S01]  /*355c0*/  IMAD.WIDE R8, R13, 0x2, R2 ;  /* 0x000000020d087825 */ /* 0x000fe200078e0202 */
[----:B------:R-:W-:Y:S01]  /*355d0*/  ISETP.LT.AND P0, PT, R73, UR20, !P0 ;  /* 0x0000001449007c0c */ /* 0x000fe2000c701270 */
[----:B------:R-:W1:Y:S01]  /*355e0*/  LDCU UR6, c[0x0][0x39c] ;  /* 0x00007380ff0677ac */ /* 0x000e620008000800 */
[----:B------:R3:W-:Y:S01]  /*355f0*/  @P3 STG.E.U16 desc[UR24][R6.64], R11 ;  /* 0x0000000b06003986 */ /* 0x0007e2000c101518 */
[----:B------:R-:W-:Y:S01]  /*35600*/  VIADD R15, R13, UR30 ;  /* 0x0000001e0d0f7c36 */ /* 0x000fe20008000000 */
[----:B------:R-:W-:Y:S01]  /*35610*/  F2FP.F16.F32.PACK_AB R45, R45, R90 ;  /* 0x0000005a2d2d723e */ /* 0x000fe200000000ff */
[----:B------:R-:W-:Y:S01]  /*35620*/  VIADD R0, R66, 0xe7 ;  /* 0x000000e742007836 */ /* 0x000fe20000000000 */
[----:B------:R0:W-:Y:S01]  /*35630*/  @P6 STG.E.U16 desc[UR24][R8.64], R41 ;  /* 0x0000002908006986 */ /* 0x0001e2000c101518 */
[----:B------:R-:W-:Y:S01]  /*35640*/  ISETP.LT.AND P6, PT, R74, UR14, !P4 ;  /* 0x0000000e4a007c0c */ /* 0x000fe2000e7c1270 */
[----:B------:R-:W1:Y:S02]  /*35650*/  LDCU UR14, c[0x0][0x398] ;  /* 0x00007300ff0e77ac */ /* 0x000e640008000800 */
[----:B------:R-:W-:Y:S01]  /*35660*/  ISETP.GE.AND P1, PT, R0, UR4, PT ;  /* 0x0000000400007c0c */ /* 0x000fe2000bf26270 */
[----:B------:R-:W1:Y:S01]  /*35670*/  LDCU UR20, c[0x0][0x398] ;  /* 0x00007300ff1477ac */ /* 0x000e620008000800 */
[----:B---3--:R-:W-:Y:S01]  /*35680*/  IMAD.WIDE R10, R13, 0x2, R4 ;  /* 0x000000020d0a7825 */ /* 0x008fe200078e0204 */
[----:B0-----:R-:W-:-:S03]  /*35690*/  PRMT R9, R41, 0x7632, R9 ;  /* 0x0000763229097816 */ /* 0x001fc60000000009 */
[----:B------:R-:W-:Y:S01]  /*356a0*/  IMAD.WIDE R6, R15, 0x2, R2 ;  /* 0x000000020f067825 */ /* 0x000fe200078e0202 */
[----:B------:R-:W-:Y:S01]  /*356b0*/  ISETP.LT.AND P4, PT, R73, UR22, !P4 ;  /* 0x0000001649007c0c */ /* 0x000fe2000e781270 */
[----:B------:R-:W0:Y:S01]  /*356c0*/  LDCU UR4, c[0x0][0x39c] ;  /* 0x00007380ff0477ac */ /* 0x000e220008000800 */
[----:B------:R3:W-:Y:S01]  /*356d0*/  @P0 STG.E.U16 desc[UR24][R10.64], R9 ;  /* 0x000000090a000986 */ /* 0x0007e2000c101518 */
[C---:B------:R-:W-:Y:S01]  /*356e0*/  VIADD R13, R15.reuse, UR30 ;  /* 0x0000001e0f0d7c36 */ /* 0x040fe20008000000 */
[----:B------:R-:W0:Y:S02]  /*356f0*/  LDCU UR22, c[0x0][0x398] ;  /* 0x00007300ff1677ac */ /* 0x000e240008000800 */
[----:B------:R2:W-:Y:S01]  /*35700*/  @P6 STG.E.U16 desc[UR24][R6.64], R42 ;  /* 0x0000002a06006986 */ /* 0x0005e2000c101518 */
[----:B------:R-:W-:Y:S01]  /*35710*/  ISETP.LT.AND P6, PT, R74, UR9, !P1 ;  /* 0x000000094a007c0c */ /* 0x000fe2000cfc1270 */
[----:B------:R-:W-:Y:S02]  /*35720*/  VIADD R0, R66, 0xe8 ;  /* 0x000000e842007836 */ /* 0x000fe40000000000 */
        /* <DEDUP_REMOVED lines=8> */
[----:B------:R-:W-:Y:S01]  /*357b0*/  VIADD R0, R66, 0xe9 ;  /* 0x000000e942007836 */ /* 0x000fe20000000000 */
[----:B------:R-:W-:Y:S01]  /*357c0*/  F2FP.F16.F32.PACK_AB R46, R46, R89 ;  /* 0x000000592e2e723e */ /* 0x000fe200000000ff */
[----:B------:R-:W1:Y:S01]  /*357d0*/  LDCU UR9, c[0x0][0x39c] ;  /* 0x00007380ff0977ac */ /* 0x000e620008000800 */
[----:B------:R2:W-:Y:S01]  /*357e0*/  @P6 STG.E.U16 desc[UR24][R10.64], R43 ;  /* 0x0000002b0a006986 */ /* 0x0005e2000c101518 */
[----:B------:R-:W-:Y:S01]  /*357f0*/  ISETP.LT.AND P6, PT, R74, UR10, !P5 ;  /* 0x0000000a4a007c0c */ /* 0x000fe2000efc1270 */
[C---:B------:R-:W-:Y:S01]  /*35800*/  VIADD R15, R13.reuse, UR30 ;  /* 0x0000001e0d0f7c36 */ /* 0x040fe20008000000 */
[----:B0-----:R-:W-:Y:S01]  /*35810*/  ISETP.GE.AND P2, PT, R0, UR4, PT ;  /* 0x0000000400007c0c */ /* 0x001fe2000bf46270 */
[----:B------:R-:W0:Y:S01]  /*35820*/  LDCU UR4, c[0x0][0x39c] ;  /* 0x00007380ff0477ac */ /* 0x000e220008000800 */
[----:B---3--:R-:W-:Y:S01]  /*35830*/  IMAD.WIDE R6, R13, 0x2, R4 ;  /* 0x000000020d067825 */ /* 0x008fe200078e0204 */
[----:B------:R-:W3:Y:S01]  /*35840*/  LDCU UR10, c[0x0][0x398] ;  /* 0x00007300ff0a77ac */ /* 0x000ee20008000800 */
[----:B--2---:R-:W-:-:S02]  /*35850*/  PRMT R11, R43, 0x7632, R11 ;  /* 0x000076322b0b7816 */ /* 0x004fc4000000000b */
[----:B------:R-:W-:Y:S01]  /*35860*/  IMAD.WIDE R8, R15, 0x2, R2 ;  /* 0x000000020f087825 */ /* 0x000fe200078e0202 */
[----:B------:R-:W-:Y:S01]  /*35870*/  ISETP.LT.AND P5, PT, R73, UR16, !P5 ;  /* 0x0000001049007c0c */ /* 0x000fe2000efa1270 */
[----:B------:R-:W2:Y:S01]  /*35880*/  LDCU UR16, c[0x0][0x398] ;  /* 0x00007300ff1077ac */ /* 0x000ea20008000800 */
[----:B------:R0:W-:Y:S01]  /*35890*/  @P1 STG.E.U16 desc[UR24][R6.64], R11 ;  /* 0x0000000b06001986 */ /* 0x0001e2000c101518 */
[----:B------:R-:W-:-:S03]  /*358a0*/  VIADD R0, R66, 0xea ;  /* 0x000000ea42007836 */ /* 0x000fc60000000000 */
[----:B------:R3:W-:Y:S01]  /*358b0*/  @P6 STG.E.U16 desc[UR24][R8.64], R44 ;  /* 0x0000002c08006986 */ /* 0x0007e2000c101518 */
[----:B------:R-:W-:Y:S01]  /*358c0*/  ISETP.LT.AND P6, PT, R74, UR12, !P2 ;  /* 0x0000000c4a007c0c */ /* 0x000fe2000d7c1270 */
[C---:B------:R-:W-:Y:S01]  /*358d0*/  VIADD R13, R15.reuse, UR30 ;  /* 0x0000001e0f0d7c36 */ /* 0x040fe20008000000 */
[----:B-1----:R-:W-:Y:S01]  /*358e0*/  ISETP.GE.AND P3, PT, R0, UR6, PT ;  /* 0x0000000600007c0c */ /* 0x002fe2000bf66270 */
[----:B------:R-:W-:Y:S01]  /*358f0*/  VIADD R0, R66, 0xeb ;  /* 0x000000eb42007836 */ /* 0x000fe20000000000 */
[----:B------:R-:W1:Y:S01]  /*35900*/  LDCU UR6, c[0x0][0x39c] ;  /* 0x00007380ff0677ac */ /* 0x000e620008000800 */
[----:B0-----:R-:W-:-:S03]  /*35910*/  IMAD.WIDE R10, R15, 0x2, R4 ;  /* 0x000000020f0a7825 */ /* 0x001fc600078e0204 */
[----:B------:R-:W-:Y:S01]  /*35920*/  ISETP.GE.AND P0, PT, R0, UR4, PT ;  /* 0x0000000400007c0c */ /* 0x000fe2000bf06270 */
[----:B------:R-:W0:Y:S01]  /*35930*/  LDCU UR4, c[0x0][0x39c] ;  /* 0x00007380ff0477ac */ /* 0x000e220008000800 */
[----:B---3--:R-:W-:Y:S01]  /*35940*/  PRMT R9, R44, 0x7632, R9 ;  /* 0x000076322c097816 */ /* 0x008fe20000000009 */
[----:B------:R-:W-:Y:S01]  /*35950*/  IMAD.WIDE R6, R13, 0x2, R2 ;  /* 0x000000020d067825 */ /* 0x000fe200078e0202 */
[----:B------:R-:W-:Y:S01]  /*35960*/  ISETP.LT.AND P2, PT, R73, UR18, !P2 ;  /* 0x0000001249007c0c */ /* 0x000fe2000d741270 */
[----:B------:R-:W3:Y:S02]  /*35970*/  LDCU UR12, c[0x0][0x398] ;  /* 0x00007300ff0c77ac */ /* 0x000ee40008000800 */
[----:B------:R0:W-:Y:S01]  /*35980*/  @P5 STG.E.U16 desc[UR24][R10.64], R9 ;  /* 0x000000090a005986 */ /* 0x0001e2000c101518 */
[----:B------:R-:W-:Y:S01]  /*35990*/  VIADD R0, R66, 0xec ;  /* 0x000000ec42007836 */ /* 0x000fe20000000000 */
[----:B------:R-:W-:Y:S01]  /*359a0*/  F2FP.F16.F32.PACK_AB R47, R47, R88 ;  /* 0x000000582f2f723e */ /* 0x000fe200000000ff */
[----:B------:R-:W-:Y:S01]  /*359b0*/  VIADD R15, R13, UR30 ;  /* 0x0000001e0d0f7c36 */ /* 0x000fe20008000000 */
[----:B------:R2:W-:Y:S01]  /*359c0*/  @P6 STG.E.U16 desc[UR24][R6.64], R45 ;  /* 0x0000002d06006986 */ /* 0x0005e2000c101518 */
[----:B------:R-:W-:Y:S01]  /*359d0*/  ISETP.LT.AND P6, PT, R74, UR14, !P3 ;  /* 0x0000000e4a007c0c */ /* 0x000fe2000dfc1270 */
[----:B------:R-:W3:Y:S01]  /*359e0*/  LDCU UR14, c[0x0][0x398] ;  /* 0x00007300ff0e77ac */ /* 0x000ee20008000800 */
[----:B-1----:R-:W-:Y:S01]  /*359f0*/  ISETP.GE.AND P4, PT, R0, UR6, PT ;  /* 0x0000000600007c0c */ /* 0x002fe2000bf86270 */
[----:B------:R-:W-:-:S02]  /*35a00*/  VIADD R0, R66, 0xed ;  /* 0x000000ed42007836 */ /* 0x000fc40000000000 */
[----:B------:R-:W-:Y:S01]  /*35a10*/  VIADD R12, R66, 0xef ;  /* 0x000000ef420c7836 */ /* 0x000fe20000000000 */
[----:B------:R-:W1:Y:S01]  /*35a20*/  LDCU UR6, c[0x0][0x39c] ;  /* 0x00007380ff0677ac */ /* 0x000e620008000800 */
[----:B0-----:R-:W-:Y:S01]  /*35a30*/  IMAD.WIDE R8, R13, 0x2, R4 ;  /* 0x000000020d087825 */ /* 0x001fe200078e0204 */
[----:B------:R-:W-:Y:S01]  /*35a40*/  F2FP.F16.F32.PACK_AB R48, R48, R87 ;  /* 0x000000573030723e */ /* 0x000fe200000000ff */
[----:B------:R-:W0:Y:S01]  /*35a50*/  LDCU UR18, c[0x0][0x398] ;  /* 0x00007300ff1277ac */ /* 0x000e220008000800 */
[----:B--2---:R-:W-:Y:S01]  /*35a60*/  PRMT R7, R45, 0x7632, R7 ;  /* 0x000076322d077816 */ /* 0x004fe20000000007 */
[----:B------:R-:W-:Y:S01]  /*35a70*/  IMAD.WIDE R10, R15, 0x2, R2 ;  /* 0x000000020f0a7825 */ /* 0x000fe200078e0202 */
[----:B------:R-:W-:-:S03]  /*35a80*/  ISETP.LT.AND P3, PT, R73, UR20, !P3 ;  /* 0x0000001449007c0c */ /* 0x000fc6000df61270 */
[----:B------:R2:W-:Y:S01]  /*35a90*/  @P2 STG.E.U16 desc[UR24][R8.64], R7 ;  /* 0x0000000708002986 */ /* 0x0005e2000c101518 */
[----:B------:R-:W-:Y:S01]  /*35aa0*/  ISETP.GE.AND P1, PT, R0, UR4, PT ;  /* 0x0000000400007c0c */ /* 0x000fe2000bf26270 */
[----:B------:R-:W0:Y:S02]  /*35ab0*/  LDCU UR4, c[0x0][0x39c] ;  /* 0x00007380ff0477ac */ /* 0x000e240008000800 */
[----:B------:R1:W-:Y:S01]  /*35ac0*/  @P6 STG.E.U16 desc[UR24][R10.64], R46 ;  /* 0x0000002e0a006986 */ /* 0x0003e2000c101518 */
[----:B------:R-:W-:Y:S01]  /*35ad0*/  ISETP.LT.AND P6, PT, R74, UR22, !P0 ;  /* 0x000000164a007c0c */ /* 0x000fe2000c7c1270 */
[C---:B------:R-:W-:Y:S02]  /*35ae0*/  VIADD R13, R15.reuse, UR30 ;  /* 0x0000001e0f0d7c36 */ /* 0x040fe40008000000 */
[----:B------:R-:W-:Y:S02]  /*35af0*/  VIADD R0, R66, 0xee ;  /* 0x000000ee42007836 */ /* 0x000fe40000000000 */
[----:B--2---:R-:W-:Y:S01]  /*35b00*/  IMAD.WIDE R6, R15, 0x2, R4 ;  /* 0x000000020f067825 */ /* 0x004fe200078e0204 */
[----:B-1----:R-:W-:-:S03]  /*35b10*/  PRMT R11, R46, 0x7632, R11 ;  /* 0x000076322e0b7816 */ /* 0x002fc6000000000b */
[----:B------:R-:W-:Y:S01]  /*35b20*/  IMAD.WIDE R8, R13, 0x2, R2 ;  /* 0x000000020d087825 */ /* 0x000fe200078e0202 */
[----:B------:R-:W-:Y:S01]  /*35b30*/  ISETP.LT.AND P0, PT, R73, UR28, !P0 ;  /* 0x0000001c49007c0c */ /* 0x000fe2000c701270 */
[----:B------:R1:W-:Y:S01]  /*35b40*/  @P3 STG.E.U16 desc[UR24][R6.64], R11 ;  /* 0x0000000b06003986 */ /* 0x0003e2000c101518 */
[----:B------:R-:W-:Y:S01]  /*35b50*/  ISETP.GE.AND P5, PT, R0, UR6, PT ;  /* 0x0000000600007c0c */ /* 0x000fe2000bfa6270 */
[----:B------:R-:W2:Y:S02]  /*35b60*/  LDCU UR6, c[0x0][0x39c] ;  /* 0x00007380ff0677ac */ /* 0x000ea40008000800 */
[----:B------:R3:W-:Y:S01]  /*35b70*/  @P6 STG.E.U16 desc[UR24][R8.64], R47 ;  /* 0x0000002f08006986 */ /* 0x0007e2000c101518 */
[----:B------:R-:W-:Y:S01]  /*35b80*/  ISETP.LT.AND P6, PT, R74, UR10, !P4 ;  /* 0x0000000a4a007c0c */ /* 0x000fe2000e7c1270 */
[----:B------:R-:W-:Y:S01]  /*35b90*/  VIADD R15, R13, UR30 ;  /* 0x0000001e0d0f7c36 */ /* 0x000fe20008000000 */
[----:B------:R-:W-:Y:S01]  /*35ba0*/  ISETP.LT.AND P4, PT, R73, UR26, !P4 ;  /* 0x0000001a49007c0c */ /* 0x000fe2000e781270 */
[----:B------:R-:W-:Y:S01]  /*35bb0*/  VIADD R0, R66, 0xf0 ;  /* 0x000000f042007836 */ /* 0x000fe20000000000 */
[----:B0-----:R-:W-:Y:S01]  /*35bc0*/  ISETP.GE.AND P2, PT, R12, UR4, PT ;  /* 0x000000040c007c0c */ /* 0x001fe2000bf46270 */
[----:B------:R-:W0:Y:S01]  /*35bd0*/  LDCU UR4, c[0x0][0x39c] ;  /* 0x00007380ff0477ac */ /* 0x000e220008000800 */
[----:B------:R-:W-:Y:S01]  /*35be0*/  PRMT R12, R47, 0x7632, R12 ;  /* 0x000076322f0c7816 */ /* 0x000fe2000000000c */
[----:B-1----:R-:W-:Y:S01]  /*35bf0*/  IMAD.WIDE R6, R13, 0x2, R4 ;  /* 0x000000020d067825 */ /* 0x002fe200078e0204 */
[----:B------:R-:W-:Y:S01]  /*35c00*/  PRMT R13, R48, 0x7632, R13 ;  /* 0x00007632300d7816 */ /* 0x000fe2000000000d */
[----:B------:R-:W1:Y:S02]  /*35c10*/  LDCU UR10, c[0x0][0x398] ;  /* 0x00007300ff0a77ac */ /* 0x000e640008000800 */
[C---:B---3--:R-:W-:Y:S01]  /*35c20*/  IMAD.WIDE R8, R15.reuse, 0x2, R2 ;  /* 0x000000020f087825 */ /* 0x048fe200078e0202 */
[----:B------:R-:W-:Y:S01]  /*35c30*/  ISETP.GE.AND P3, PT, R0, UR9, PT ;  /* 0x0000000900007c0c */ /* 0x000fe2000bf66270 */
[----:B------:R-:W3:Y:S02]  /*35c40*/  LDCU UR9, c[0x0][0x398] ;  /* 0x00007300ff0977ac */ /* 0x000ee40008000800 */
[----:B------:R-:W-:Y:S01]  /*35c50*/  IMAD.WIDE R10, R15, 0x2, R4 ;  /* 0x000000020f0a7825 */ /* 0x000fe200078e0204 */
[----:B------:R-:W-:Y:S04]  /*35c60*/  @P0 STG.E.U16 desc[UR24][R6.64], R12 ;  /* 0x0000000c06000986 */ /* 0x000fe8000c101518 */
[----:B------:R-:W-:Y:S01]  /*35c70*/  @P6 STG.E.U16 desc[UR24][R8.64], R48 ;  /* 0x0000003008006986 */ /* 0x000fe2000c101518 */
[----:B------:R-:W-:-:S03]  /*35c80*/  VIADD R0, R66, 0xf1 ;  /* 0x000000f142007836 */ /* 0x000fc60000000000 */
[----:B------:R0:W-:Y:S01]  /*35c90*/  @P4 STG.E.U16 desc[UR24][R10.64], R13 ;  /* 0x0000000d0a004986 */ /* 0x0001e2000c101518 */
[C---:B------:R-:W-:Y:S01]  /*35ca0*/  ISETP.LT.AND P4, PT, R74.reuse, UR12, !P1 ;  /* 0x0000000c4a007c0c */ /* 0x040fe2000cf81270 */
[----:B------:R-:W-:Y:S01]  /*35cb0*/  VIADD R15, R15, UR30 ;  /* 0x0000001e0f0f7c36 */ /* 0x000fe20008000000 */
[----:B------:R-:W-:Y:S01]  /*35cc0*/  ISETP.LT.AND P1, PT, R73, UR16, !P1 ;  /* 0x0000001049007c0c */ /* 0x000fe2000cf21270 */
[----:B------:R-:W1:Y:S01]  /*35cd0*/  LDCU UR12, c[0x0][0x398] ;  /* 0x00007300ff0c77ac */ /* 0x000e620008000800 */
[----:B------:R-:W-:Y:S02]  /*35ce0*/  ISETP.LT.AND P6, PT, R74, UR14, !P5 ;  /* 0x0000000e4a007c0c */ /* 0x000fe4000efc1270 */
[----:B------:R-:W-:Y:S02]  /*35cf0*/  F2FP.F16.F32.PACK_AB R49, R49, R85 ;  /* 0x000000553131723e */ /* 0x000fe400000000ff */
[----:B--2---:R-:W-:Y:S01]  /*35d00*/  ISETP.GE.AND P0, PT, R0, UR6, PT ;  /* 0x0000000600007c0c */ /* 0x004fe2000bf06270 */
[----:B------:R-:W2:Y:S01]  /*35d10*/  LDCU UR6, c[0x0][0x39c] ;  /* 0x00007380ff0677ac */ /* 0x000ea20008000800 */
[----:B0-----:R-:W-:Y:S01]  /*35d20*/  VIADD R13, R15, UR30 ;  /* 0x0000001e0f0d7c36 */ /* 0x001fe20008000000 */
[----:B------:R-:W-:Y:S01]  /*35d30*/  PRMT R12, R49, 0x7632, R12 ;  /* 0x00007632310c7816 */ /* 0x000fe2000000000c */
[C---:B------:R-:W-:Y:S01]  /*35d40*/  IMAD.WIDE R6, R15.reuse, 0x2, R2 ;  /* 0x000000020f067825 */ /* 0x040fe200078e0202 */
[----:B------:R-:W-:Y:S01]  /*35d50*/  F2FP.F16.F32.PACK_AB R50, R50, R86 ;  /* 0x000000563232723e */ /* 0x000fe200000000ff */
[----:B------:R-:W0:Y:S02]  /*35d60*/  LDCU UR14, c[0x0][0x398] ;  /* 0x00007300ff0e77ac */ /* 0x000e240008000800 */
[----:B------:R-:W-:Y:S01]  /*35d70*/  IMAD.WIDE R8, R15, 0x2, R4 ;  /* 0x000000020f087825 */ /* 0x000fe200078e0204 */
[----:B------:R0:W-:Y:S03]  /*35d80*/  @P4 STG.E.U16 desc[UR24][R6.64], R49 ;  /* 0x0000003106004986 */ /* 0x0001e6000c101518 */
[----:B------:R-:W-:Y:S01]  /*35d90*/  IMAD.WIDE R10, R13, 0x2, R2 ;  /* 0x000000020d0a7825 */ /* 0x000fe200078e0202 */
[----:B------:R1:W-:Y:S01]  /*35da0*/  @P1 STG.E.U16 desc[UR24][R8.64], R12 ;  /* 0x0000000c08001986 */ /* 0x0003e2000c101518 */
[----:B---3--:R-:W-:Y:S01]  /*35db0*/  ISETP.LT.AND P5, PT, R73, UR9, !P5 ;  /* 0x0000000949007c0c */ /* 0x008fe2000efa1270 */
[----:B------:R-:W3:Y:S01]  /*35dc0*/  LDCU UR9, c[0x0][0x398] ;  /* 0x00007300ff0977ac */ /* 0x000ee20008000800 */
[----:B------:R-:W-:Y:S01]  /*35dd0*/  VIADD R0, R66, 0xf2 ;  /* 0x000000f242007836 */ /* 0x000fe20000000000 */
[----:B------:R4:W-:Y:S01]  /*35de0*/  @P6 STG.E.U16 desc[UR24][R10.64], R50 ;  /* 0x000000320a006986 */ /* 0x0009e2000c101518 */
[----:B------:R-:W-:Y:S01]  /*35df0*/  ISETP.LT.AND P6, PT, R74, UR18, !P2 ;  /* 0x000000124a007c0c */ /* 0x000fe2000d7c1270 */
[----:B------:R-:W-:-:S02]  /*35e00*/  VIADD R15, R13, UR30 ;  /* 0x0000001e0d0f7c36 */ /* 0x000fc40008000000 */
[----:B------:R-:W-:Y:S01]  /*35e10*/  ISETP.GE.AND P4, PT, R0, UR4, PT ;  /* 0x0000000400007c0c */ /* 0x000fe2000bf86270 */
[----:B------:R-:W-:Y:S01]  /*35e20*/  VIADD R0, R66, 0xf3 ;  /* 0x000000f342007836 */ /* 0x000fe20000000000 */
[----:B------:R-:W3:Y:S01]  /*35e30*/  LDCU UR4, c[0x0][0x39c] ;  /* 0x00007380ff0477ac */ /* 0x000ee20008000800 */
[----:B0-----:R-:W-:Y:S01]  /*35e40*/  IMAD.WIDE R6, R13, 0x2, R4 ;  /* 0x000000020d067825 */ /* 0x001fe200078e0204 */
[----:B------:R-:W-:Y:S02]  /*35e50*/  F2FP.F16.F32.PACK_AB R51, R51, R84 ;  /* 0x000000543333723e */ /* 0x000fe400000000ff */
[----:B--2---:R-:W-:Y:S01]  /*35e60*/  ISETP.GE.AND P1, PT, R0, UR6, PT ;  /* 0x0000000600007c0c */ /* 0x004fe2000bf26270 */
[----:B-1----:R-:W-:Y:S01]  /*35e70*/  IMAD.WIDE R8, R15, 0x2, R2 ;  /* 0x000000020f087825 */ /* 0x002fe200078e0202 */
[----:B----4-:R-:W-:Y:S01]  /*35e80*/  PRMT R11, R50, 0x7632, R11 ;  /* 0x00007632320b7816 */ /* 0x010fe2000000000b */
[----:B------:R-:W0:Y:S01]  /*35e90*/  LDCU UR6, c[0x0][0x398] ;  /* 0x00007300ff0677ac */ /* 0x000e220008000800 */
[----:B------:R-:W-:-:S03]  /*35ea0*/  ISETP.LT.AND P2, PT, R73, UR10, !P2 ;  /* 0x0000000a49007c0c */ /* 0x000fc6000d741270 */
[----:B------:R1:W-:Y:S01]  /*35eb0*/  @P5 STG.E.U16 desc[UR24][R6.64], R11 ;  /* 0x0000000b06005986 */ /* 0x0003e2000c101518 */
[----:B------:R-:W-:Y:S01]  /*35ec0*/  VIADD R0, R66, 0xf4 ;  /* 0x000000f442007836 */ /* 0x000fe20000000000 */
[----:B------:R-:W-:Y:S01]  /*35ed0*/  F2FP.F16.F32.PACK_AB R52, R52, R83 ;  /* 0x000000533434723e */ /* 0x000fe200000000ff */
[----:B------:R-:W-:Y:S01]  /*35ee0*/  VIADD R17, R15, UR30 ;  /* 0x0000001e0f117c36 */ /* 0x000fe20008000000 */
[----:B------:R2:W-:Y:S01]  /*35ef0*/  @P6 STG.E.U16 desc[UR24][R8.64], R51 ;  /* 0x0000003308006986 */ /* 0x0005e2000c101518 */
[----:B------:R-:W-:Y:S01]  /*35f00*/  ISETP.LT.AND P6, PT, R74, UR12, !P3 ;  /* 0x0000000c4a007c0c */ /* 0x000fe2000dfc1270 */
[----:B------:R-:W4:Y:S01]  /*35f10*/  LDCU UR10, c[0x0][0x398] ;  /* 0x00007300ff0a77ac */ /* 0x000f220008000800 */
[----:B------:R-:W-:Y:S01]  /*35f20*/  IMAD.WIDE R12, R17, 0x2, R2 ;  /* 0x00000002110c7825 */ /* 0x000fe200078e0202 */
[----:B---3--:R-:W-:Y:S01]  /*35f30*/  ISETP.GE.AND P5, PT, R0, UR4, PT ;  /* 0x0000000400007c0c */ /* 0x008fe2000bfa6270 */
[----:B------:R-:W3:Y:S01]  /*35f40*/  LDCU UR4, c[0x0][0x398] ;  /* 0x00007300ff0477ac */ /* 0x000ee20008000800 */
[----:B-1----:R-:W-:Y:S01]  /*35f50*/  PRMT R7, R51, 0x7632, R7 ;  /* 0x0000763233077816 */ /* 0x002fe20000000007 */
[----:B------:R-:W-:Y:S01]  /*35f60*/  IMAD.WIDE R10, R15, 0x2, R4 ;  /* 0x000000020f0a7825 */ /* 0x000fe200078e0204 */
[----:B------:R-:W-:Y:S01]  /*35f70*/  ISETP.LT.AND P3, PT, R73, UR14, !P3 ;  /* 0x0000000e49007c0c */ /* 0x000fe2000df61270 */
[----:B------:R-:W1:Y:S03]  /*35f80*/  LDCU UR12, c[0x0][0x398] ;  /* 0x00007300ff0c77ac */ /* 0x000e660008000800 */
[----:B------:R3:W-:Y:S01]  /*35f90*/  @P2 STG.E.U16 desc[UR24][R10.64], R7 ;  /* 0x000000070a002986 */ /* 0x0007e2000c101518 */
[----:B------:R-:W-:Y:S01]  /*35fa0*/  VIADD R15, R17, UR30 ;  /* 0x0000001e110f7c36 */ /* 0x000fe20008000000 */
[----:B------:R-:W-:Y:S01]  /*35fb0*/  F2FP.F16.F32.PACK_AB R53, R53, R82 ;  /* 0x000000523535723e */ /* 0x000fe200000000ff */
[----:B------:R-:W-:Y:S01]  /*35fc0*/  VIADD R0, R66, 0xf5 ;  /* 0x000000f542007836 */ /* 0x000fe20000000000 */
[----:B------:R1:W-:Y:S01]  /*35fd0*/  @P6 STG.E.U16 desc[UR24][R12.64], R52 ;  /* 0x000000340c006986 */ /* 0x0003e2000c101518 */
[----:B0-----:R-:W-:Y:S01]  /*35fe0*/  ISETP.LT.AND P6, PT, R74, UR6, !P0 ;  /* 0x000000064a007c0c */ /* 0x001fe2000c7c1270 */
[----:B--2---:R-:W-:Y:S01]  /*35ff0*/  IMAD.WIDE R8, R15, 0x2, R2 ;  /* 0x000000020f087825 */ /* 0x004fe200078e0202 */
[----:B------:R-:W0:Y:S01]  /*36000*/  LDCU UR6, c[0x0][0x398] ;  /* 0x00007300ff0677ac */ /* 0x000e220008000800 */
[----:B------:R-:W-:-:S02]  /*36010*/  F2FP.F16.F32.PACK_AB R54, R54, R81 ;  /* 0x000000513636723e */ /* 0x000fc400000000ff */
[----:B------:R-:W-:Y:S01]  /*36020*/  F2FP.F16.F32.PACK_AB R55, R55, R80 ;  /* 0x000000503737723e */ /* 0x000fe200000000ff */
[----:B------:R-:W2:Y:S01]  /*36030*/  LDCU UR14, c[0x0][0x398] ;  /* 0x00007300ff0e77ac */ /* 0x000ea20008000800 */
[----:B---3--:R-:W-:Y:S01]  /*36040*/  PRMT R11, R52, 0x7632, R11 ;  /* 0x00007632340b7816 */ /* 0x008fe2000000000b */
[--C-:B------:R-:W-:Y:S01]  /*36050*/  IMAD.WIDE R6, R17, 0x2, R4.reuse ;  /* 0x0000000211067825 */ /* 0x100fe200078e0204 */
[----:B------:R-:W-:Y:S01]  /*36060*/  ISETP.LT.AND P0, PT, R73, UR9, !P0 ;  /* 0x0000000949007c0c */ /* 0x000fe2000c701270 */
[----:B------:R-:W3:Y:S03]  /*36070*/  LDCU UR9, c[0x0][0x398] ;  /* 0x00007300ff0977ac */ /* 0x000ee60008000800 */
[----:B------:R0:W-:Y:S04]  /*36080*/  @P3 STG.E.U16 desc[UR24][R6.64], R11 ;  /* 0x0000000b06003986 */ /* 0x0001e8000c101518 */
[----:B------:R2:W-:Y:S01]  /*36090*/  @P6 STG.E.U16 desc[UR24][R8.64], R53 ;  /* 0x0000003508006986 */ /* 0x0005e2000c101518 */
[----:B------:R-:W-:Y:S01]  /*360a0*/  ISETP.LT.AND P6, PT, R74, UR4, !P4 ;  /* 0x000000044a007c0c */ /* 0x000fe2000e7c1270 */
[C---:B-1----:R-:W-:Y:S01]  /*360b0*/  VIADD R13, R15.reuse, UR30 ;  /* 0x0000001e0f0d7c36 */ /* 0x042fe20008000000 */
[----:B------:R-:W-:Y:S01]  /*360c0*/  ISETP.GE.AND P2, PT, R0, UR5, PT ;  /* 0x0000000500007c0c */ /* 0x000fe2000bf46270 */
[----:B------:R-:W1:Y:S01]  /*360d0*/  LDCU UR5, c[0x0][0x398] ;  /* 0x00007300ff0577ac */ /* 0x000e620008000800 */
[----:B0-----:R-:W-:Y:S01]  /*360e0*/  IMAD.WIDE R10, R15, 0x2, R4 ;  /* 0x000000020f0a7825 */ /* 0x001fe200078e0204 */
[----:B------:R-:W0:Y:S01]  /*360f0*/  LDCU UR4, c[0x0][0x398] ;  /* 0x00007300ff0477ac */ /* 0x000e220008000800 */
[----:B--2---:R-:W-:-:S02]  /*36100*/  PRMT R9, R53, 0x7632, R9 ;  /* 0x0000763235097816 */ /* 0x004fc40000000009 */
[----:B------:R-:W-:Y:S01]  /*36110*/  IMAD.WIDE R6, R13, 0x2, R2 ;  /* 0x000000020d067825 */ /* 0x000fe200078e0202 */
[----:B------:R-:W-:Y:S01]  /*36120*/  ISETP.LT.AND P4, PT, R73, UR6, !P4 ;  /* 0x0000000649007c0c */ /* 0x000fe2000e781270 */
[----:B------:R-:W2:Y:S01]  /*36130*/  LDCU UR6, c[0x0][0x398] ;  /* 0x00007300ff0677ac */ /* 0x000ea20008000800 */
[----:B------:R0:W-:Y:S04]  /*36140*/  @P0 STG.E.U16 desc[UR24][R10.64], R9 ;  /* 0x000000090a000986 */ /* 0x0001e8000c101518 */
[----:B------:R1:W-:Y:S01]  /*36150*/  @P6 STG.E.U16 desc[UR24][R6.64], R54 ;  /* 0x0000003606006986 */ /* 0x0003e2000c101518 */
[----:B----4-:R-:W-:Y:S01]  /*36160*/  ISETP.LT.AND P6, PT, R74, UR10, !P1 ;  /* 0x0000000a4a007c0c */ /* 0x010fe2000cfc1270 */
[C---:B------:R-:W-:Y:S02]  /*36170*/  VIADD R15, R13.reuse, UR30 ;  /* 0x0000001e0d0f7c36 */ /* 0x040fe40008000000 */
[----:B0-----:R-:W-:Y:S01]  /*36180*/  IMAD.WIDE R8, R13, 0x2, R4 ;  /* 0x000000020d087825 */ /* 0x001fe200078e0204 */
[----:B------:R-:W-:Y:S01]  /*36190*/  F2FP.F16.F32.PACK_AB R56, R56, R79 ;  /* 0x0000004f3838723e */ /* 0x000fe200000000ff */
[----:B------:R-:W0:Y:S01]  /*361a0*/  LDCU UR10, c[0x0][0x398] ;  /* 0x00007300ff0a77ac */ /* 0x000e220008000800 */
[----:B-1----:R-:W-:Y:S01]  /*361b0*/  PRMT R7, R54, 0x7632, R7 ;  /* 0x0000763236077816 */ /* 0x002fe20000000007 */
[----:B------:R-:W-:Y:S01]  /*361c0*/  IMAD.WIDE R10, R15, 0x2, R2 ;  /* 0x000000020f0a7825 */ /* 0x000fe200078e0202 */
[----:B------:R-:W-:Y:S01]  /*361d0*/  ISETP.LT.AND P1, PT, R73, UR5, !P1 ;  /* 0x0000000549007c0c */ /* 0x000fe2000cf21270 */
[----:B------:R-:W1:Y:S02]  /*361e0*/  LDCU UR5, c[0x0][0x398] ;  /* 0x00007300ff0577ac */ /* 0x000e640008000800 */
[----:B------:R4:W-:Y:S04]  /*361f0*/  @P4 STG.E.U16 desc[UR24][R8.64], R7 ;  /* 0x0000000708004986 */ /* 0x0009e8000c101518 */
[----:B------:R0:W-:Y:S01]  /*36200*/  @P6 STG.E.U16 desc[UR24][R10.64], R55 ;  /* 0x000000370a006986 */ /* 0x0001e2000c101518 */
[----:B------:R-:W-:Y:S01]  /*36210*/  ISETP.LT.AND P6, PT, R74, UR4, !P5 ;  /* 0x000000044a007c0c */ /* 0x000fe2000efc1270 */
[----:B------:R-:W-:-:S02]  /*36220*/  VIADD R13, R15, UR30 ;  /* 0x0000001e0f0d7c36 */ /* 0x000fc40008000000 */
[----:B----4-:R-:W-:Y:S01]  /*36230*/  IMAD.WIDE R6, R15, 0x2, R4 ;  /* 0x000000020f067825 */ /* 0x010fe200078e0204 */
[----:B------:R-:W-:Y:S01]  /*36240*/  F2FP.F16.F32.PACK_AB R57, R57, R78 ;  /* 0x0000004e3939723e */ /* 0x000fe200000000ff */
[----:B------:R-:W4:Y:S01]  /*36250*/  LDCU UR4, c[0x0][0x398] ;  /* 0x00007300ff0477ac */ /* 0x000f220008000800 */
[----:B0-----:R-:W-:Y:S01]  /*36260*/  PRMT R11, R55, 0x7632, R11 ;  /* 0x00007632370b7816 */ /* 0x001fe2000000000b */
[----:B------:R-:W-:Y:S01]  /*36270*/  IMAD.WIDE R8, R13, 0x2, R2 ;  /* 0x000000020d087825 */ /* 0x000fe200078e0202 */
[----:B---3--:R-:W-:Y:S01]  /*36280*/  ISETP.LT.AND P5, PT, R73, UR9, !P5 ;  /* 0x0000000949007c0c */ /* 0x008fe2000efa1270 */
[----:B------:R-:W0:Y:S02]  /*36290*/  LDCU UR9, c[0x0][0x398] ;  /* 0x00007300ff0977ac */ /* 0x000e240008000800 */
[----:B------:R3:W-:Y:S04]  /*362a0*/  @P1 STG.E.U16 desc[UR24][R6.64], R11 ;  /* 0x0000000b06001986 */ /* 0x0007e8000c101518 */
[----:B------:R0:W-:Y:S01]  /*362b0*/  @P6 STG.E.U16 desc[UR24][R8.64], R56 ;  /* 0x0000003808006986 */ /* 0x0001e2000c101518 */
[----:B------:R-:W-:Y:S01]  /*362c0*/  ISETP.LT.AND P6, PT, R74, UR12, !P2 ;  /* 0x0000000c4a007c0c */ /* 0x000fe2000d7c1270 */
[----:B------:R-:W-:-:S02]  /*362d0*/  VIADD R15, R13, UR30 ;  /* 0x0000001e0d0f7c36 */ /* 0x000fc40008000000 */
[----:B------:R-:W-:Y:S01]  /*362e0*/  VIADD R0, R66, 0xf6 ;  /* 0x000000f642007836 */ /* 0x000fe20000000000 */
[----:B------:R-:W-:Y:S01]  /*362f0*/  F2FP.F16.F32.PACK_AB R58, R58, R77 ;  /* 0x0000004d3a3a723e */ /* 0x000fe200000000ff */
[----:B------:R-:W1:Y:S01]  /*36300*/  LDCU UR12, c[0x0][0x398] ;  /* 0x00007300ff0c77ac */ /* 0x000e620008000800 */
[----:B---3--:R-:W-:Y:S02]  /*36310*/  IMAD.WIDE R10, R13, 0x2, R4 ;  /* 0x000000020d0a7825 */ /* 0x008fe400078e0204 */
[----:B------:R-:W-:Y:S01]  /*36320*/  ISETP.GE.AND P3, PT, R0, UR15, PT ;  /* 0x0000000f00007c0c */ /* 0x000fe2000bf66270 */
[----:B------:R-:W3:Y:S01]  /*36330*/  LDCU UR15, c[0x0][0x398] ;  /* 0x00007300ff0f77ac */ /* 0x000ee20008000800 */
[----:B0-----:R-:W-:Y:S01]  /*36340*/  PRMT R9, R56, 0x7632, R9 ;  /* 0x0000763238097816 */ /* 0x001fe20000000009 */
[----:B------:R-:W-:Y:S01]  /*36350*/  IMAD.WIDE R6, R15, 0x2, R2 ;  /* 0x000000020f067825 */ /* 0x000fe200078e0202 */
[----:B--2---:R-:W-:Y:S01]  /*36360*/  ISETP.LT.AND P2, PT, R73, UR6, !P2 ;  /* 0x0000000649007c0c */ /* 0x004fe2000d741270 */
[----:B------:R-:W0:Y:S02]  /*36370*/  LDCU UR6, c[0x0][0x398] ;  /* 0x00007300ff0677ac */ /* 0x000e240008000800 */
[----:B------:R2:W-:Y:S04]  /*36380*/  @P5 STG.E.U16 desc[UR24][R10.64], R9 ;  /* 0x000000090a005986 */ /* 0x0005e8000c101518 */
[----:B------:R0:W-:Y:S01]  /*36390*/  @P6 STG.E.U16 desc[UR24][R6.64], R57 ;  /* 0x0000003906006986 */ /* 0x0001e2000c101518 */
[----:B------:R-:W-:Y:S01]  /*363a0*/  ISETP.LT.AND P6, PT, R74, UR10, !P3 ;  /* 0x0000000a4a007c0c */ /* 0x000fe2000dfc1270 */
[----:B------:R-:W-:-:S02]  /*363b0*/  VIADD R13, R15, UR30 ;  /* 0x0000001e0f0d7c36 */ /* 0x000fc40008000000 */
[C---:B------:R-:W-:Y:S01]  /*363c0*/  VIADD R0, R66.reuse, 0xf7 ;  /* 0x000000f742007836 */ /* 0x040fe20000000000 */
[----:B------:R-:W-:Y:S01]  /*363d0*/  F2FP.F16.F32.PACK_AB R59, R59, R76 ;  /* 0x0000004c3b3b723e */ /* 0x000fe200000000ff */
[----:B------:R-:W-:Y:S01]  /*363e0*/  VIADD R12, R66, 0xfb ;  /* 0x000000fb420c7836 */ /* 0x000fe20000000000 */
[----:B------:R-:W-:Y:S01]  /*363f0*/  F2FP.F16.F32.PACK_AB R60, R60, R75 ;  /* 0x0000004b3c3c723e */ /* 0x000fe200000000ff */
[----:B--2---:R-:W-:Y:S01]  /*36400*/  IMAD.WIDE R8, R15, 0x2, R4 ;  /* 0x000000020f087825 */ /* 0x004fe200078e0204 */
[----:B------:R-:W-:Y:S01]  /*36410*/  ISETP.GE.AND P0, PT, R0, UR27, PT ;  /* 0x0000001b00007c0c */ /* 0x000fe2000bf06270 */
[----:B------:R-:W2:Y:S01]  /*36420*/  LDCU UR10, c[0x0][0x398] ;  /* 0x00007300ff0a77ac */ /* 0x000ea20008000800 */
[----:B0-----:R-:W-:Y:S01]  /*36430*/  PRMT R7, R57, 0x7632, R7 ;  /* 0x0000763239077816 */ /* 0x001fe20000000007 */
[----:B------:R-:W-:Y:S01]  /*36440*/  IMAD.WIDE R10, R13, 0x2, R2 ;  /* 0x000000020d0a7825 */ /* 0x000fe200078e0202 */
[----:B------:R-:W-:Y:S01]  /*36450*/  ISETP.LT.AND P3, PT, R73, UR14, !P3 ;  /* 0x0000000e49007c0c */ /* 0x000fe2000df61270 */
[----:B------:R-:W0:Y:S02]  /*36460*/  LDCU UR14, c[0x0][0x398] ;  /* 0x00007300ff0e77ac */ /* 0x000e240008000800 */
[----:B------:R1:W-:Y:S04]  /*36470*/  @P2 STG.E.U16 desc[UR24][R8.64], R7 ;  /* 0x0000000708002986 */ /* 0x0003e8000c101518 */
[----:B------:R0:W-:Y:S01]  /*36480*/  @P6 STG.E.U16 desc[UR24][R10.64], R58 ;  /* 0x0000003a0a006986 */ /* 0x0001e2000c101518 */
[----:B----4-:R-:W-:Y:S01]  /*36490*/  ISETP.LT.AND P6, PT, R74, UR4, !P0 ;  /* 0x000000044a007c0c */ /* 0x010fe2000c7c1270 */
[----:B------:R-:W-:-:S02]  /*364a0*/  VIADD R15, R13, UR30 ;  /* 0x0000001e0d0f7c36 */ /* 0x000fc40008000000 */
[----:B------:R-:W-:Y:S02]  /*364b0*/  VIADD R0, R66, 0xf8 ;  /* 0x000000f842007836 */ /* 0x000fe40000000000 */
[----:B-1----:R-:W-:-:S03]  /*364c0*/  IMAD.WIDE R6, R13, 0x2, R4 ;  /* 0x000000020d067825 */ /* 0x002fc600078e0204 */
[----:B------:R-:W-:Y:S01]  /*364d0*/  ISETP.GE.AND P4, PT, R0, UR21, PT ;  /* 0x0000001500007c0c */ /* 0x000fe2000bf86270 */
[----:B------:R-:W1:Y:S01]  /*364e0*/  LDCU UR4, c[0x0][0x398] ;  /* 0x00007300ff0477ac */ /* 0x000e620008000800 */
[----:B0-----:R-:W-:Y:S01]  /*364f0*/  PRMT R11, R58, 0x7632, R11 ;  /* 0x000076323a0b7816 */ /* 0x001fe2000000000b */
[----:B------:R-:W-:Y:S01]  /*36500*/  IMAD.WIDE R8, R15, 0x2, R2 ;  /* 0x000000020f087825 */ /* 0x000fe200078e0202 */
[----:B------:R-:W-:Y:S01]  /*36510*/  ISETP.LT.AND P0, PT, R73, UR5, !P0 ;  /* 0x0000000549007c0c */ /* 0x000fe2000c701270 */
[----:B------:R-:W0:Y:S02]  /*36520*/  LDCU UR5, c[0x0][0x398] ;  /* 0x00007300ff0577ac */ /* 0x000e240008000800 */
[----:B------:R4:W-:Y:S01]  /*36530*/  @P3 STG.E.U16 desc[UR24][R6.64], R11 ;  /* 0x0000000b06003986 */ /* 0x0009e2000c101518 */
[----:B------:R-:W-:-:S03]  /*36540*/  VIADD R0, R66, 0xf9 ;  /* 0x000000f942007836 */ /* 0x000fc60000000000 */
[----:B------:R0:W-:Y:S01]  /*36550*/  @P6 STG.E.U16 desc[UR24][R8.64], R59 ;  /* 0x0000003b08006986 */ /* 0x0001e2000c101518 */
[----:B---3--:R-:W-:Y:S01]  /*36560*/  ISETP.LT.AND P6, PT, R74, UR15, !P4 ;  /* 0x0000000f4a007c0c */ /* 0x008fe2000e7c1270 */
[----:B------:R-:W-:Y:S01]  /*36570*/  VIADD R13, R15, UR30 ;  /* 0x0000001e0f0d7c36 */ /* 0x000fe20008000000 */
[----:B------:R-:W-:Y:S01]  /*36580*/  ISETP.LT.AND P4, PT, R73, UR9, !P4 ;  /* 0x0000000949007c0c */ /* 0x000fe2000e781270 */
[----:B------:R-:W3:Y:S01]  /*36590*/  LDCU UR9, c[0x0][0x398] ;  /* 0x00007300ff0977ac */ /* 0x000ee20008000800 */
[----:B------:R-:W-:Y:S01]  /*365a0*/  ISETP.GE.AND P1, PT, R0, UR13, PT ;  /* 0x0000000d00007c0c */ /* 0x000fe2000bf26270 */
[----:B------:R-:W-:Y:S01]  /*365b0*/  VIADD R0, R66, 0xfa ;  /* 0x000000fa42007836 */ /* 0x000fe20000000000 */
[----:B------:R-:W-:Y:S01]  /*365c0*/  ISETP.GE.AND P2, PT, R12, UR23, PT ;  /* 0x000000170c007c0c */ /* 0x000fe2000bf46270 */
[----:B----4-:R-:W-:Y:S01]  /*365d0*/  IMAD.WIDE R6, R15, 0x2, R4 ;  /* 0x000000020f067825 */ /* 0x010fe200078e0204 */
[----:B------:R-:W-:Y:S01]  /*365e0*/  PRMT R12, R59, 0x7632, R12 ;  /* 0x000076323b0c7816 */ /* 0x000fe2000000000c */
[----:B------:R-:W4:Y:S01]  /*365f0*/  LDCU UR13, c[0x0][0x398] ;  /* 0x00007300ff0d77ac */ /* 0x000f220008000800 */
[----:B------:R-:W-:Y:S01]  /*36600*/  PRMT R14, R60, 0x7632, R14 ;  /* 0x000076323c0e7816 */ /* 0x000fe2000000000e */
[C---:B0-----:R-:W-:Y:S01]  /*36610*/  IMAD.WIDE R8, R13.reuse, 0x2, R2 ;  /* 0x000000020d087825 */ /* 0x041fe200078e0202 */
[----:B------:R-:W-:Y:S01]  /*36620*/  ISETP.GE.AND P5, PT, R0, UR7, PT ;  /* 0x0000000700007c0c */ /* 0x000fe2000bfa6270 */
[----:B------:R-:W0:Y:S02]  /*36630*/  LDCU UR15, c[0x0][0x398] ;  /* 0x00007300ff0f77ac */ /* 0x000e240008000800 */
[----:B------:R-:W-:Y:S01]  /*36640*/  IMAD.WIDE R10, R13, 0x2, R4 ;  /* 0x000000020d0a7825 */ /* 0x000fe200078e0204 */
[----:B------:R1:W-:Y:S01]  /*36650*/  @P0 STG.E.U16 desc[UR24][R6.64], R12 ;  /* 0x0000000c06000986 */ /* 0x0003e2000c101518 */
[----:B------:R-:W-:Y:S01]  /*36660*/  F2FP.F16.F32.PACK_AB R61, R61, R71 ;  /* 0x000000473d3d723e */ /* 0x000fe200000000ff */
[----:B------:R-:W0:Y:S01]  /*36670*/  LDCU UR7, c[0x0][0x398] ;  /* 0x00007300ff0777ac */ /* 0x000e220008000800 */
[----:B------:R-:W-:Y:S01]  /*36680*/  VIADD R0, R66, 0xfc ;  /* 0x000000fc42007836 */ /* 0x000fe20000000000 */
[----:B------:R0:W-:Y:S04]  /*36690*/  @P6 STG.E.U16 desc[UR24][R8.64], R60 ;  /* 0x0000003c08006986 */ /* 0x0001e8000c101518 */
[----:B------:R0:W-:Y:S01]  /*366a0*/  @P4 STG.E.U16 desc[UR24][R10.64], R14 ;  /* 0x0000000e0a004986 */ /* 0x0001e2000c101518 */
[----:B------:R-:W-:Y:S01]  /*366b0*/  ISETP.LT.AND P4, PT, R74, UR12, !P1 ;  /* 0x0000000c4a007c0c */ /* 0x000fe2000cf81270 */
[----:B------:R-:W-:Y:S01]  /*366c0*/  VIADD R13, R13, UR30 ;  /* 0x0000001e0d0d7c36 */ /* 0x000fe20008000000 */
[----:B------:R-:W-:Y:S01]  /*366d0*/  ISETP.GE.AND P3, PT, R0, UR29, PT ;  /* 0x0000001d00007c0c */ /* 0x000fe2000bf66270 */
[----:B------:R-:W-:Y:S01]  /*366e0*/  VIADD R0, R66, 0xfd ;  /* 0x000000fd42007836 */ /* 0x000fe20000000000 */
[----:B------:R-:W-:Y:S01]  /*366f0*/  F2FP.F16.F32.PACK_AB R62, R62, R72 ;  /* 0x000000483e3e723e */ /* 0x000fe200000000ff */
[----:B-1----:R-:W-:Y:S01]  /*36700*/  IMAD.WIDE R6, R13, 0x2, R2 ;  /* 0x000000020d067825 */ /* 0x002fe200078e0202 */
[----:B------:R-:W-:Y:S01]  /*36710*/  F2FP.F16.F32.PACK_AB R64, R64, R70 ;  /* 0x000000464040723e */ /* 0x000fe200000000ff */
[----:B------:R-:W1:Y:S01]  /*36720*/  LDCU UR12, c[0x0][0x398] ;  /* 0x00007300ff0c77ac */ /* 0x000e620008000800 */
[----:B------:R-:W-:Y:S01]  /*36730*/  ISETP.GE.AND P0, PT, R0, UR17, PT ;  /* 0x0000001100007c0c */ /* 0x000fe2000bf06270 */
[----:B------:R-:W-:-:S04]  /*36740*/  VIADD R0, R66, 0xfe ;  /* 0x000000fe42007836 */ /* 0x000fc80000000000 */
[----:B------:R1:W-:Y:S01]  /*36750*/  @P4 STG.E.U16 desc[UR24][R6.64], R61 ;  /* 0x0000003d06004986 */ /* 0x0003e2000c101518 */
[----:B------:R-:W-:Y:S01]  /*36760*/  ISETP.GE.AND P4, PT, R0, UR11, PT ;  /* 0x0000000b00007c0c */ /* 0x000fe2000bf86270 */
[----:B------:R-:W-:Y:S01]  /*36770*/  VIADD R0, R66, 0xff ;  /* 0x000000ff42007836 */ /* 0x000fe20000000000 */
[----:B------:R-:W-:Y:S01]  /*36780*/  F2FP.F16.F32.PACK_AB R63, R63, R69 ;  /* 0x000000453f3f723e */ /* 0x000fe200000000ff */
[----:B------:R-:W3:Y:S01]  /*36790*/  LDL.LU R66, [R1+0xa3c] ;  /* 0x000a3c0001427983 */ /* 0x000ee20000300800 */
[----:B----4-:R-:W-:Y:S02]  /*367a0*/  ISETP.LT.AND P1, PT, R73, UR13, !P1 ;  /* 0x0000000d49007c0c */ /* 0x010fe4000cf21270 */
[C---:B------:R-:W-:Y:S01]  /*367b0*/  ISETP.LT.AND P6, PT, R74.reuse, UR6, !P5 ;  /* 0x000000064a007c0c */ /* 0x040fe2000efc1270 */
[----:B------:R-:W4:Y:S01]  /*367c0*/  LDL.LU R72, [R1+0xf4] ;  /* 0x0000f40001487983 */ /* 0x000f220000300800 */
[----:B------:R-:W-:Y:S01]  /*367d0*/  VIADD R15, R13, UR30 ;  /* 0x0000001e0d0f7c36 */ /* 0x000fe20008000000 */
[----:B------:R-:W-:Y:S01]  /*367e0*/  PRMT R12, R61, 0x7632, R12 ;  /* 0x000076323d0c7816 */ /* 0x000fe2000000000c */
[----:B0-----:R-:W-:Y:S01]  /*367f0*/  IMAD.WIDE R8, R13, 0x2, R4 ;  /* 0x000000020d087825 */ /* 0x001fe200078e0204 */
[----:B------:R-:W4:Y:S01]  /*36800*/  LDL.LU R71, [R1+0xf8] ;  /* 0x0000f80001477983 */ /* 0x000f220000300800 */
[----:B------:R-:W0:Y:S03]  /*36810*/  LDCU UR6, c[0x0][0x398] ;  /* 0x00007300ff0677ac */ /* 0x000e260008000800 */
[----:B------:R-:W4:Y:S01]  /*36820*/  LDL.S16 R70, [R1+0xfc] ;  /* 0x0000fc0001467983 */ /* 0x000f220000100600 */
[----:B------:R-:W0:Y:S03]  /*36830*/  LDCU UR11, c[0x0][0x398] ;  /* 0x00007300ff0b77ac */ /* 0x000e260008000800 */
[----:B------:R-:W4:Y:S01]  /*36840*/  LDL.LU.S16 R69, [R1+0xfe] ;  /* 0x0000fe0001457983 */ /* 0x000f220000300600 */
[----:B------:R-:W-:Y:S01]  /*36850*/  IMAD.WIDE R10, R15, 0x2, R2 ;  /* 0x000000020f0a7825 */ /* 0x000fe200078e0202 */
[----:B--2---:R-:W-:Y:S01]  /*36860*/  ISETP.LT.AND P5, PT, R73, UR10, !P5 ;  /* 0x0000000a49007c0c */ /* 0x004fe2000efa1270 */
[----:B------:R-:W2:Y:S01]  /*36870*/  LDCU UR13, c[0x0][0x398] ;  /* 0x00007300ff0d77ac */ /* 0x000ea20008000800 */
[----:B------:R0:W-:Y:S01]  /*36880*/  @P1 STG.E.U16 desc[UR24][R8.64], R12 ;  /* 0x0000000c08001986 */ /* 0x0001e2000c101518 */
[C---:B------:R-:W-:Y:S01]  /*36890*/  ISETP.LT.AND P1, PT, R74.reuse, UR7, !P2 ;  /* 0x000000074a007c0c */ /* 0x040fe2000d721270 */
[----:B------:R-:W-:Y:S01]  /*368a0*/  VIADD R13, R15, UR30 ;  /* 0x0000001e0f0d7c36 */ /* 0x000fe20008000000 */
[----:B------:R-:W-:Y:S01]  /*368b0*/  ISETP.LT.AND P2, PT, R73, UR4, !P2 ;  /* 0x0000000449007c0c */ /* 0x000fe2000d741270 */
[----:B------:R2:W-:Y:S01]  /*368c0*/  @P6 STG.E.U16 desc[UR24][R10.64], R62 ;  /* 0x0000003e0a006986 */ /* 0x0005e2000c101518 */
[----:B------:R-:W-:Y:S01]  /*368d0*/  ISETP.LT.AND P6, PT, R74, UR14, !P3 ;  /* 0x0000000e4a007c0c */ /* 0x000fe2000dfc1270 */
[----:B------:R-:W-:Y:S01]  /*368e0*/  VIADD R17, R13, UR30 ;  /* 0x0000001e0d117c36 */ /* 0x000fe20008000000 */
[----:B------:R-:W-:Y:S01]  /*368f0*/  PRMT R14, R62, 0x7632, R14 ;  /* 0x000076323e0e7816 */ /* 0x000fe2000000000e */
[----:B-1----:R-:W-:Y:S01]  /*36900*/  IMAD.WIDE R6, R15, 0x2, R4 ;  /* 0x000000020f067825 */ /* 0x002fe200078e0204 */
[----:B------:R-:W-:-:S03]  /*36910*/  PRMT R16, R63, 0x7632, R16 ;  /* 0x000076323f107816 */ /* 0x000fc60000000010 */
[C---:B0-----:R-:W-:Y:S01]  /*36920*/  IMAD.WIDE R8, R13.reuse, 0x2, R2 ;  /* 0x000000020d087825 */ /* 0x041fe200078e0202 */
[----:B------:R0:W-:Y:S03]  /*36930*/  @P5 STG.E.U16 desc[UR24][R6.64], R14 ;  /* 0x0000000e06005986 */ /* 0x0001e6000c101518 */
[----:B--2---:R-:W-:Y:S01]  /*36940*/  IMAD.WIDE R10, R13, 0x2, R4 ;  /* 0x000000020d0a7825 */ /* 0x004fe200078e0204 */
[----:B------:R1:W-:Y:S03]  /*36950*/  @P1 STG.E.U16 desc[UR24][R8.64], R63 ;  /* 0x0000003f08001986 */ /* 0x0003e6000c101518 */
[----:B------:R-:W-:Y:S01]  /*36960*/  IMAD.WIDE R12, R17, 0x2, R2 ;  /* 0x00000002110c7825 */ /* 0x000fe200078e0202 */
[----:B------:R2:W-:Y:S01]  /*36970*/  @P2 STG.E.U16 desc[UR24][R10.64], R16 ;  /* 0x000000100a002986 */ /* 0x0005e2000c101518 */
[----:B------:R-:W-:-:S03]  /*36980*/  ISETP.LT.AND P3, PT, R73, UR5, !P3 ;  /* 0x0000000549007c0c */ /* 0x000fc6000df61270 */
[----:B------:R1:W-:Y:S01]  /*36990*/  @P6 STG.E.U16 desc[UR24][R12.64], R64 ;  /* 0x000000400c006986 */ /* 0x0003e2000c101518 */
[----:B---3--:R-:W-:Y:S01]  /*369a0*/  ISETP.LT.AND P6, PT, R74, UR9, !P0 ;  /* 0x000000094a007c0c */ /* 0x008fe2000c7c1270 */
[----:B------:R-:W-:Y:S01]  /*369b0*/  VIADD R15, R17, UR30 ;  /* 0x0000001e110f7c36 */ /* 0x000fe20008000000 */
[----:B------:R-:W-:Y:S02]  /*369c0*/  ISETP.GE.AND P5, PT, R0, UR19, PT ;  /* 0x0000001300007c0c */ /* 0x000fe4000bfa6270 */
[----:B------:R-:W-:Y:S01]  /*369d0*/  ISETP.LT.AND P0, PT, R73, UR15, !P0 ;  /* 0x0000000f49007c0c */ /* 0x000fe2000c701270 */
[----:B0-----:R-:W-:Y:S01]  /*369e0*/  IMAD.WIDE R6, R17, 0x2, R4 ;  /* 0x0000000211067825 */ /* 0x001fe200078e0204 */
[----:B------:R-:W-:Y:S02]  /*369f0*/  ISETP.LT.AND P2, PT, R74, UR12, !P4 ;  /* 0x0000000c4a007c0c */ /* 0x000fe4000e741270 */
[----:B------:R-:W-:Y:S01]  /*36a00*/  ISETP.LT.AND P4, PT, R73, UR6, !P4 ;  /* 0x0000000649007c0c */ /* 0x000fe2000e781270 */
[C---:B------:R-:W-:Y:S01]  /*36a10*/  VIADD R19, R15.reuse, UR30 ;  /* 0x0000001e0f137c36 */ /* 0x040fe20008000000 */
[----:B------:R-:W-:Y:S01]  /*36a20*/  PRMT R0, R64, 0x7632, R0 ;  /* 0x0000763240007816 */ /* 0x000fe20000000000 */
[----:B-1----:R-:W-:Y:S01]  /*36a30*/  IMAD.WIDE R8, R15, 0x2, R2 ;  /* 0x000000020f087825 */ /* 0x002fe200078e0202 */
[----:B------:R-:W-:-:S02]  /*36a40*/  ISETP.LT.AND P1, PT, R74, UR11, !P5 ;  /* 0x0000000b4a007c0c */ /* 0x000fc4000ef21270 */
[----:B------:R-:W-:Y:S01]  /*36a50*/  ISETP.LT.AND P5, PT, R73, UR13, !P5 ;  /* 0x0000000d49007c0c */ /* 0x000fe2000efa1270 */
[----:B------:R-:W-:Y:S01]  /*36a60*/  VIADD R17, R19, UR30 ;  /* 0x0000001e13117c36 */ /* 0x000fe20008000000 */
[----:B------:R0:W-:Y:S01]  /*36a70*/  @P3 STG.E.U16 desc[UR24][R6.64], R0 ;  /* 0x0000000006003986 */ /* 0x0001e2000c101518 */
[----:B--2---:R-:W-:-:S04]  /*36a80*/  IMAD.WIDE R10, R15, 0x2, R4 ;  /* 0x000000020f0a7825 */ /* 0x004fc800078e0204 */
[----:B------:R-:W-:-:S04]  /*36a90*/  IMAD.WIDE R12, R19, 0x2, R2 ;  /* 0x00000002130c7825 */ /* 0x000fc800078e0202 */
[----:B------:R-:W-:-:S04]  /*36aa0*/  IMAD.WIDE R14, R19, 0x2, R4 ;  /* 0x00000002130e7825 */ /* 0x000fc800078e0204 */
[----:B------:R-:W-:-:S04]  /*36ab0*/  IMAD.WIDE R2, R17, 0x2, R2 ;  /* 0x0000000211027825 */ /* 0x000fc800078e0202 */
[----:B------:R-:W-:Y:S01]  /*36ac0*/  IMAD.WIDE R4, R17, 0x2, R4 ;  /* 0x0000000211047825 */ /* 0x000fe200078e0204 */
[----:B----4-:R-:W-:Y:S02]  /*36ad0*/  F2FP.F16.F32.PACK_AB R65, R65, R72 ;  /* 0x000000484141723e */ /* 0x010fe400000000ff */
[----:B------:R-:W-:-:S03]  /*36ae0*/  F2FP.F16.F32.PACK_AB R66, R66, R71 ;  /* 0x000000474242723e */ /* 0x000fc600000000ff */
[----:B------:R1:W-:Y:S01]  /*36af0*/  @P6 STG.E.U16 desc[UR24][R8.64], R65 ;  /* 0x0000004108006986 */ /* 0x0003e2000c101518 */
[----:B0-----:R-:W-:Y:S02]  /*36b00*/  PRMT R7, R65, 0x7632, R7 ;  /* 0x0000763241077816 */ /* 0x001fe40000000007 */
[----:B------:R-:W-:-:S03]  /*36b10*/  PRMT R16, R70, 0x7610, R16 ;  /* 0x0000761046107816 */ /* 0x000fc60000000010 */
[----:B------:R0:W-:Y:S01]  /*36b20*/  @P0 STG.E.U16 desc[UR24][R10.64], R7 ;  /* 0x000000070a000986 */ /* 0x0001e2000c101518 */
[----:B------:R-:W-:Y:S02]  /*36b30*/  PRMT R17, R69, 0x7610, R17 ;  /* 0x0000761045117816 */ /* 0x000fe40000000011 */
[----:B-1----:R-:W-:Y:S01]  /*36b40*/  PRMT R9, R66, 0x7632, R9 ;  /* 0x0000763242097816 */ /* 0x002fe20000000009 */
[----:B------:R0:W-:Y:S04]  /*36b50*/  @P2 STG.E.U16 desc[UR24][R12.64], R66 ;  /* 0x000000420c002986 */ /* 0x0001e8000c101518 */
[----:B------:R0:W-:Y:S04]  /*36b60*/  @P4 STG.E.U16 desc[UR24][R14.64], R9 ;  /* 0x000000090e004986 */ /* 0x0001e8000c101518 */
[----:B------:R0:W-:Y:S04]  /*36b70*/  @P1 STG.E.U16 desc[UR24][R2.64], R16 ;  /* 0x0000001002001986 */ /* 0x0001e8000c101518 */
[----:B------:R0:W-:Y:S01]  /*36b80*/  @P5 STG.E.U16 desc[UR24][R4.64], R17 ;  /* 0x0000001104005986 */ /* 0x0001e2000c101518 */
[----:B------:R-:W-:Y:S06]  /*36b90*/  BAR.SYNC.DEFER_BLOCKING 0x0 ;  /* 0x0000000000007b1d */ /* 0x000fec0000010000 */
[----:B------:R-:W-:Y:S05]  /*36ba0*/  BRA.U UP0, `(.L_x_13) ;  /* 0x0000000100a07547 */ /* 0x000fea000b800000 */
[----:B------:R-:W1:Y:S01]  /*36bb0*/  S2UR UR5, SR_CgaCtaId ;  /* 0x00000000000579c3 */ /* 0x000e620000008800 */
[----:B------:R-:W-:Y:S01]  /*36bc0*/  NOP ;  /* 0x0000000000007918 */ /* 0x000fe20000000000 */
[----:B------:R-:W-:Y:S01]  /*36bd0*/  UMOV UR4, 0x50 ;  /* 0x0000005000047882 */ /* 0x000fe20000000000 */
[----:B------:R-:W-:Y:S02]  /*36be0*/  IMAD.U32 R0, RZ, RZ, UR8 ;  /* 0x00000008ff007e24 */ /* 0x000fe4000f8e00ff */
[----:B0-----:R-:W-:Y:S02]  /*36bf0*/  IMAD.MOV.U32 R3, RZ, RZ, 0xffff ;  /* 0x0000ffffff037424 */ /* 0x001fe400078e00ff */
[----:B------:R-:W-:Y:S01]  /*36c00*/  IMAD.MOV.U32 R7, RZ, RZ, 0x1 ;  /* 0x00000001ff077424 */ /* 0x000fe200078e00ff */
[----:B------:R-:W-:-:S04]  /*36c10*/  LOP3.LUT R0, R0, 0xffff, RZ, 0xc0, !PT ;  /* 0x0000ffff00007812 */ /* 0x000fc800078ec0ff */
[----:B------:R-:W-:-:S05]  /*36c20*/  SHF.R.U32.HI R0, RZ, 0x5, R0 ;  /* 0x00000005ff007819 */ /* 0x000fca0000011600 */
[----:B------:R-:W-:Y:S01]  /*36c30*/  VIADD R2, R0, 0x10 ;  /* 0x0000001000027836 */ /* 0x000fe20000000000 */
[----:B------:R-:W-:Y:S01]  /*36c40*/  SHF.L.U32 R0, R3, R0, RZ ;  /* 0x0000000003007219 */ /* 0x000fe200000006ff */
[----:B-1----:R-:W-:-:S03]  /*36c50*/  ULEA UR6, UR5, UR4, 0x18 ;  /* 0x0000000405067291 */ /* 0x002fc6000f8ec0ff */
[----:B------:R-:W-:-:S04]  /*36c60*/  SHF.L.U32 R3, R7, R2, RZ ;  /* 0x0000000207037219 */ /* 0x000fc800000006ff */
[----:B------:R-:W-:Y:S02]  /*36c70*/  LOP3.LUT R0, R3, R0, RZ, 0xfc, !PT ;  /* 0x0000000003007212 */ /* 0x000fe400078efcff */
[----:B------:R-:W0:Y:S02]  /*36c80*/  LDS R5, [UR6] ;  /* 0x00000006ff057984 */ /* 0x000e240008000800 */
[C---:B------:R-:W-:Y:S02]  /*36c90*/  LOP3.LUT R2, R0.reuse, 0xffff, RZ, 0xc0, !PT ;  /* 0x0000ffff00027812 */ /* 0x040fe400078ec0ff */
[----:B0-----:R-:W-:-:S04]  /*36ca0*/  LOP3.LUT R3, R0, 0xffff, R5, 0x80, !PT ;  /* 0x0000ffff00037812 */ /* 0x001fc800078e8005 */
[----:B------:R-:W-:-:S13]  /*36cb0*/  ISETP.NE.AND P0, PT, R3, R2, PT ;  /* 0x000000020300720c */ /* 0x000fda0003f05270 */
[----:B------:R-:W-:Y:S05]  /*36cc0*/  @P0 BRA `(.L_x_14) ;  /* 0x0000000000500947 */ /* 0x000fea0003800000 */
[----:B------:R-:W-:Y:S02]  /*36cd0*/  SHF.R.U32.HI R5, RZ, 0x10, R5 ;  /* 0x00000010ff057819 */ /* 0x000fe40000011605 */
[----:B------:R-:W-:-:S04]  /*36ce0*/  SHF.R.U32.HI R2, RZ, 0x10, R0 ;  /* 0x00000010ff027819 */ /* 0x000fc80000011600 */
[----:B------:R-:W-:-:S04]  /*36cf0*/  LOP3.LUT R5, R5, R2, RZ, 0xc0, !PT ;  /* 0x0000000205057212 */ /* 0x000fc800078ec0ff */
[----:B------:R-:W-:-:S13]  /*36d00*/  ISETP.NE.AND P0, PT, R5, R2, PT ;  /* 0x000000020500720c */ /* 0x000fda0003f05270 */
[----:B------:R-:W-:Y:S05]  /*36d10*/  @P0 BRA `(.L_x_15) ;  /* 0x0000000000300947 */ /* 0x000fea0003800000 */
[----:B------:R-:W-:Y:S01]  /*36d20*/  R2UR UR4, R0 ;  /* 0x00000000000472ca */ /* 0x000fe200000e0000 */
[----:B------:R-:W-:Y:S01]  /*36d30*/  VOTEU.ANY UR5, UPT, PT ;  /* 0x0000000000057886 */ /* 0x000fe200038e0100 */
[----:B------:R-:W0:Y:S01]  /*36d40*/  S2R R0, SR_LANEID ;  /* 0x0000000000007919 */ /* 0x000e220000000000 */
[----:B------:R-:W-:-:S10]  /*36d50*/  UFLO.U32 UR5, UR5 ;  /* 0x00000005000572bd */ /* 0x000fd400080e0000 */
[----:B------:R-:W-:-:S06]  /*36d60*/  ULOP3.LUT UR4, URZ, UR4, URZ, 0x33, !UPT ;  /* 0x00000004ff047292 */ /* 0x000fcc000f8e33ff */
[----:B------:R-:W-:-:S04]  /*36d70*/  IMAD.U32 R2, RZ, RZ, UR4 ;  /* 0x00000004ff027e24 */ /* 0x000fc8000f8e00ff */
[----:B------:R-:W1:Y:S02]  /*36d80*/  REDUX UR7, R2 ;  /* 0x00000000020773c4 */ /* 0x000e640000000000 */
[----:B------:R2:W-:Y:S01]  /*36d90*/  UTCATOMSWS.AND URZ, UR4 ;  /* 0x0000000400ff79e3 */ /* 0x0005e20008000000 */
[----:B0-----:R-:W-:Y:S01]  /*36da0*/  ISETP.EQ.U32.AND P0, PT, R0, UR5, PT ;  /* 0x0000000500007c0c */ /* 0x001fe2000bf02070 */
[----:B-1----:R-:W-:-:S12]  /*36db0*/  IMAD.U32 R0, RZ, RZ, UR7 ;  /* 0x00000007ff007e24 */ /* 0x002fd8000f8e00ff */
[----:B------:R2:W-:Y:S01]  /*36dc0*/  @P0 ATOMS.AND RZ, [UR6], R0 ;  /* 0x00000000ffff098c */ /* 0x0005e2000a800006 */
[----:B------:R-:W-:Y:S05]  /*36dd0*/  BRA `(.L_x_13) ;  /* 0x0000000000147947 */ /* 0x000fea0003800000 */
.L_x_15:
[----:B------:R-:W-:-:S07]  /*36de0*/  MOV R2, 0x36e00 ;  /* 0x00036e0000027802 */ /* 0x000fce0000000f00 */
[----:B------:R-:W-:Y:S05]  /*36df0*/  CALL.REL.NOINC `($__internal_0_$__cuda_sm10x_tcgen05_guardrail_trap_col_being_dealloced_not_returned_by_alloc) ;  /* 0x00000000002c7944 */ /* 0x000fea0003c00000 */
[----:B------:R-:W-:Y:S05]  /*36e00*/  BRA `(.L_x_13) ;  /* 0x0000000000087947 */ /* 0x000fea0003800000 */
.L_x_14:
[----:B------:R-:W-:-:S07]  /*36e10*/  MOV R2, 0x36e30 ;  /* 0x00036e3000027802 */ /* 0x000fce0000000f00 */
[----:B------:R-:W-:Y:S05]  /*36e20*/  CALL.REL.NOINC `($__internal_2_$__cuda_sm10x_tcgen05_guardrail_trap_unallocated_columns_being_dealloced) ;  /* 0x0000000000387944 */ /* 0x000fea0003c00000 */
.L_x_13:
[----:B------:R-:W-:Y:S01]  /*36e30*/  NOP ;  /* 0x0000000000007918 */ /* 0x000fe20000000000 */
[----:B--2---:R-:W-:Y:S05]  /*36e40*/  EXIT ;  /* 0x000000000000794d */ /* 0x004fea0003800000 */
.L_x_8:
[----:B------:R-:W0:Y:S02]  /*36e50*/  SYNCS.PHASECHK.TRANS64.TRYWAIT P2, [UR11], R8 ;  /* 0x00000008ff0075a7 */ /* 0x000e24000804110b */
[----:B0-----:R-:W-:Y:S05]  /*36e60*/  @!P2 BRA `(.L_x_8) ;  /* 0xfffffffc00f8a947 */ /* 0x001fea000383ffff */
[----:B------:R-:W-:Y:S05]  /*36e70*/  BRA `(.L_x_16) ;  /* 0xfffffe2000bc7947 */ /* 0x000fea000383ffff */
.L_x_12:
[----:B------:R-:W2:Y:S02]  /*36e80*/  SYNCS.PHASECHK.TRANS64.TRYWAIT P1, [UR11], R0 ;  /* 0x00000000ff0075a7 */ /* 0x000ea4000802110b */
[----:B--2---:R-:W-:Y:S05]  /*36e90*/  @!P1 BRA `(.L_x_12) ;  /* 0xfffffffc00f89947 */ /* 0x004fea000383ffff */
[----:B------:R-:W-:Y:S05]  /*36ea0*/  BRA `(.L_x_11) ;  /* 0xfffffed000247947 */ /* 0x000fea000383ffff */
        .weak           $__internal_0_$__cuda_sm10x_tcgen05_guardrail_trap_col_being_dealloced_not_returned_by_alloc
        .type           $__internal_0_$__cuda_sm10x_tcgen05_guardrail_trap_col_being_dealloced_not_returned_by_alloc,@function
        .size           $__internal_0_$__cuda_sm10x_tcgen05_guardrail_trap_col_being_dealloced_not_returned_by_alloc,($__internal_1_$__cuda_sm10x_tcgen05_guardrail_trap_phase_invalid_during_alloc - $__internal_0_$__cuda_sm10x_tcgen05_guardrail_trap_col_being_dealloced_not_returned_by_alloc)
$__internal_0_$__cuda_sm10x_tcgen05_guardrail_trap_col_being_dealloced_not_returned_by_alloc:
[----:B------:R-:W-:Y:S05]  /*36eb0*/  BPT.TRAP 0x1 ;  /* 0x000000040000795c */ /* 0x000fea0000300000 */
[----:B------:R-:W-:-:S04]  /*36ec0*/  IMAD.MOV.U32 R3, RZ, RZ, 0x0 ;  /* 0x00000000ff037424 */ /* 0x000fc800078e00ff */
[----:B------:R-:W-:Y:S05]  /*36ed0*/  RET.REL.NODEC R2 `(matmul_kernel) ;  /* 0xfffffc9002487950 */ /* 0x000fea0003c3ffff */
        .weak           $__internal_1_$__cuda_sm10x_tcgen05_guardrail_trap_phase_invalid_during_alloc
        .type           $__internal_1_$__cuda_sm10x_tcgen05_guardrail_trap_phase_invalid_during_alloc,@function
        .size           $__internal_1_$__cuda_sm10x_tcgen05_guardrail_trap_phase_invalid_during_alloc,($__internal_2_$__cuda_sm10x_tcgen05_guardrail_trap_unallocated_columns_being_dealloced - $__internal_1_$__cuda_sm10x_tcgen05_guardrail_trap_phase_invalid_during_alloc)
$__internal_1_$__cuda_sm10x_tcgen05_guardrail_trap_phase_invalid_during_alloc:
[----:B------:R-:W-:Y:S05]  /*36ee0*/  BPT.TRAP 0x1 ;  /* 0x000000040000795c */ /* 0x000fea0000300000 */
[----:B------:R-:W-:-:S04]  /*36ef0*/  IMAD.MOV.U32 R5, RZ, RZ, 0x0 ;  /* 0x00000000ff057424 */ /* 0x000fc800078e00ff */
[----:B------:R-:W-:Y:S05]  /*36f00*/  RET.REL.NODEC R4 `(matmul_kernel) ;  /* 0xfffffc90043c7950 */ /* 0x000fea0003c3ffff */
        .weak           $__internal_2_$__cuda_sm10x_tcgen05_guardrail_trap_unallocated_columns_being_dealloced
        .type           $__internal_2_$__cuda_sm10x_tcgen05_guardrail_trap_unallocated_columns_being_dealloced,@function
        .size           $__internal_2_$__cuda_sm10x_tcgen05_guardrail_trap_unallocated_columns_being_dealloced,(.L_x_20 - $__internal_2_$__cuda_sm10x_tcgen05_guardrail_trap_unallocated_columns_being_dealloced)
$__internal_2_$__cuda_sm10x_tcgen05_guardrail_trap_unallocated_columns_being_dealloced:
[----:B------:R-:W-:Y:S05]  /*36f10*/  BPT.TRAP 0x1 ;  /* 0x000000040000795c */ /* 0x000fea0000300000 */
[----:B------:R-:W-:-:S04]  /*36f20*/  IMAD.MOV.U32 R3, RZ, RZ, 0x0 ;  /* 0x00000000ff037424 */ /* 0x000fc800078e00ff */
[----:B------:R-:W-:Y:S05]  /*36f30*/  RET.REL.NODEC R2 `(matmul_kernel) ;  /* 0xfffffc9002307950 */ /* 0x000fea0003c3ffff */
.L_x_17:
[----:B------:R-:W-:-:S00]  /*36f40*/  BRA `(.L_x_17) ;  /* 0xfffffffc00fc7947 */ /* 0x000fc0000383ffff */
[----:B------:R-:W-:-:S00]  /*36f50*/  NOP ;  /* 0x0000000000007918 */ /* 0x000fc00000000000 */
        /* <DEDUP_REMOVED lines=10> */
.L_x_20:


//--------------------- .nv.shared.matmul_kernel  --------------------------
	.section	.nv.shared.matmul_kernel,"aw",@nobits
	.sectionflags	@""
	.align	16
	.zero		1024


//--------------------- .nv.shared.reserved.0     --------------------------
	.section	.nv.shared.reserved.0,"aw",@nobits
	.align	8
	.weak		__nv_reservedSMEM_offset_0_alias
	.size		__nv_reservedSMEM_offset_0_alias, 0, 64
	.other		__nv_reservedSMEM_offset_0_alias,@"STO_CUDA_RESERVED_SHARED STV_DEFAULT"
__nv_reservedSMEM_offset_0_alias:
	.zero		0
.nv.shared.reserved.0:
	.zero		64
	.weak		__nv_reservedSMEM_allocation_phase
	.type		__nv_reservedSMEM_allocation_phase,@object
	.size		__nv_reservedSMEM_allocation_phase,(.L_0 - __nv_reservedSMEM_allocation_phase)
__nv_reservedSMEM_allocation_phase:
	.zero		1
.L_0:
	.zero		7
	.weak		__nv_reservedSMEM_devtool_atexit_pc
	.type		__nv_reservedSMEM_devtool_atexit_pc,@object
	.size		__nv_reservedSMEM_devtool_atexit_pc,(__nv_reservedSMEM_allocation_mask - __nv_reservedSMEM_devtool_atexit_pc)
__nv_reservedSMEM_devtool_atexit_pc:
	.zero		8
	.weak		__nv_reservedSMEM_allocation_mask
	.type		__nv_reservedSMEM_allocation_mask,@object
	.size		__nv_reservedSMEM_allocation_mask,(.L_2 - __nv_reservedSMEM_allocation_mask)
__nv_reservedSMEM_allocation_mask:
	.zero		4
.L_2:


//--------------------- .nv.constant0.matmul_kernel --------------------------
	.section	.nv.constant0.matmul_kernel,"a",@progbits
	.sectionflags	@""
	.align	4
.nv.constant0.matmul_kernel:
	.zero		976


//--------------------- SYMBOLS --------------------------

	.type		.nv.reservedSmem.offset0,@object
	.size		.nv.reservedSmem.offset0,0x4
	.type		.nv.reservedSmem.cap,@object
	.size		.nv.reservedSmem.cap,0x4
